//
// Generated by NVIDIA NVVM Compiler
//
// Compiler Build ID: CL-36424714
// Cuda compilation tools, release 13.0, V13.0.88
// Based on NVVM 20.0.0
//

.version 9.0
.target sm_100
.address_size 64

	// .globl	_ZN6thrust24THRUST_300001_SM_1000_NS8cuda_cub4core6detail13_kernel_agentINS1_16__set_operations9InitAgentIN3cub18CUB_300001_SM_100013ScanTileStateIiLb1EEEiEEJSA_iEEEvDpT0_
.global .align 1 .b8 _ZN34_INTERNAL_da2ad930_4_k_cu__Z4testv4cuda3std3__45__cpo5beginE[1];
.global .align 1 .b8 _ZN34_INTERNAL_da2ad930_4_k_cu__Z4testv4cuda3std3__45__cpo3endE[1];
.global .align 1 .b8 _ZN34_INTERNAL_da2ad930_4_k_cu__Z4testv4cuda3std3__45__cpo6cbeginE[1];
.global .align 1 .b8 _ZN34_INTERNAL_da2ad930_4_k_cu__Z4testv4cuda3std3__45__cpo4cendE[1];
.global .align 1 .b8 _ZN34_INTERNAL_da2ad930_4_k_cu__Z4testv4cuda3std3__45__cpo6rbeginE[1];
.global .align 1 .b8 _ZN34_INTERNAL_da2ad930_4_k_cu__Z4testv4cuda3std3__45__cpo4rendE[1];
.global .align 1 .b8 _ZN34_INTERNAL_da2ad930_4_k_cu__Z4testv4cuda3std3__45__cpo7crbeginE[1];
.global .align 1 .b8 _ZN34_INTERNAL_da2ad930_4_k_cu__Z4testv4cuda3std3__45__cpo5crendE[1];
.global .align 1 .b8 _ZN34_INTERNAL_da2ad930_4_k_cu__Z4testv4cuda3std3__436_GLOBAL__N__da2ad930_4_k_cu__Z4testv6ignoreE[1];
.global .align 1 .b8 _ZN34_INTERNAL_da2ad930_4_k_cu__Z4testv4cuda3std3__419piecewise_constructE[1];
.global .align 1 .b8 _ZN34_INTERNAL_da2ad930_4_k_cu__Z4testv4cuda3std3__48in_placeE[1];
.global .align 1 .b8 _ZN34_INTERNAL_da2ad930_4_k_cu__Z4testv4cuda3std3__420unreachable_sentinelE[1];
.global .align 1 .b8 _ZN34_INTERNAL_da2ad930_4_k_cu__Z4testv4cuda3std3__47nulloptE[1];
.global .align 1 .b8 _ZN34_INTERNAL_da2ad930_4_k_cu__Z4testv4cuda3std3__48unexpectE[1];
.global .align 1 .b8 _ZN34_INTERNAL_da2ad930_4_k_cu__Z4testv4cuda3std6ranges3__45__cpo4swapE[1];
.global .align 1 .b8 _ZN34_INTERNAL_da2ad930_4_k_cu__Z4testv4cuda3std6ranges3__45__cpo9iter_moveE[1];
.global .align 1 .b8 _ZN34_INTERNAL_da2ad930_4_k_cu__Z4testv4cuda3std6ranges3__45__cpo5beginE[1];
.global .align 1 .b8 _ZN34_INTERNAL_da2ad930_4_k_cu__Z4testv4cuda3std6ranges3__45__cpo3endE[1];
.global .align 1 .b8 _ZN34_INTERNAL_da2ad930_4_k_cu__Z4testv4cuda3std6ranges3__45__cpo6cbeginE[1];
.global .align 1 .b8 _ZN34_INTERNAL_da2ad930_4_k_cu__Z4testv4cuda3std6ranges3__45__cpo4cendE[1];
.global .align 1 .b8 _ZN34_INTERNAL_da2ad930_4_k_cu__Z4testv4cuda3std6ranges3__45__cpo7advanceE[1];
.global .align 1 .b8 _ZN34_INTERNAL_da2ad930_4_k_cu__Z4testv4cuda3std6ranges3__45__cpo9iter_swapE[1];
.global .align 1 .b8 _ZN34_INTERNAL_da2ad930_4_k_cu__Z4testv4cuda3std6ranges3__45__cpo4nextE[1];
.global .align 1 .b8 _ZN34_INTERNAL_da2ad930_4_k_cu__Z4testv4cuda3std6ranges3__45__cpo4prevE[1];
.global .align 1 .b8 _ZN34_INTERNAL_da2ad930_4_k_cu__Z4testv4cuda3std6ranges3__45__cpo4dataE[1];
.global .align 1 .b8 _ZN34_INTERNAL_da2ad930_4_k_cu__Z4testv4cuda3std6ranges3__45__cpo5cdataE[1];
.global .align 1 .b8 _ZN34_INTERNAL_da2ad930_4_k_cu__Z4testv4cuda3std6ranges3__45__cpo4sizeE[1];
.global .align 1 .b8 _ZN34_INTERNAL_da2ad930_4_k_cu__Z4testv4cuda3std6ranges3__45__cpo5ssizeE[1];
.global .align 1 .b8 _ZN34_INTERNAL_da2ad930_4_k_cu__Z4testv4cuda3std6ranges3__45__cpo8distanceE[1];
.global .align 1 .b8 _ZN34_INTERNAL_da2ad930_4_k_cu__Z4testv6thrust24THRUST_300001_SM_1000_NS8cuda_cub3parE[1];
.global .align 1 .b8 _ZN34_INTERNAL_da2ad930_4_k_cu__Z4testv6thrust24THRUST_300001_SM_1000_NS8cuda_cub10par_nosyncE[1];
.global .align 1 .b8 _ZN34_INTERNAL_da2ad930_4_k_cu__Z4testv6thrust24THRUST_300001_SM_1000_NS6system6detail10sequential3seqE[1];
.global .align 1 .b8 _ZN34_INTERNAL_da2ad930_4_k_cu__Z4testv6thrust24THRUST_300001_SM_1000_NS6system3cpp3parE[1];
.global .align 1 .b8 _ZN34_INTERNAL_da2ad930_4_k_cu__Z4testv6thrust24THRUST_300001_SM_1000_NS12placeholders2_1E[1];
.global .align 1 .b8 _ZN34_INTERNAL_da2ad930_4_k_cu__Z4testv6thrust24THRUST_300001_SM_1000_NS12placeholders2_2E[1];
.global .align 1 .b8 _ZN34_INTERNAL_da2ad930_4_k_cu__Z4testv6thrust24THRUST_300001_SM_1000_NS12placeholders2_3E[1];
.global .align 1 .b8 _ZN34_INTERNAL_da2ad930_4_k_cu__Z4testv6thrust24THRUST_300001_SM_1000_NS12placeholders2_4E[1];
.global .align 1 .b8 _ZN34_INTERNAL_da2ad930_4_k_cu__Z4testv6thrust24THRUST_300001_SM_1000_NS12placeholders2_5E[1];
.global .align 1 .b8 _ZN34_INTERNAL_da2ad930_4_k_cu__Z4testv6thrust24THRUST_300001_SM_1000_NS12placeholders2_6E[1];
.global .align 1 .b8 _ZN34_INTERNAL_da2ad930_4_k_cu__Z4testv6thrust24THRUST_300001_SM_1000_NS12placeholders2_7E[1];
.global .align 1 .b8 _ZN34_INTERNAL_da2ad930_4_k_cu__Z4testv6thrust24THRUST_300001_SM_1000_NS12placeholders2_8E[1];
.global .align 1 .b8 _ZN34_INTERNAL_da2ad930_4_k_cu__Z4testv6thrust24THRUST_300001_SM_1000_NS12placeholders2_9E[1];
.global .align 1 .b8 _ZN34_INTERNAL_da2ad930_4_k_cu__Z4testv6thrust24THRUST_300001_SM_1000_NS12placeholders3_10E[1];
.global .align 1 .b8 _ZN34_INTERNAL_da2ad930_4_k_cu__Z4testv6thrust24THRUST_300001_SM_1000_NS3seqE[1];
.global .align 1 .b8 _ZN34_INTERNAL_da2ad930_4_k_cu__Z4testv6thrust24THRUST_300001_SM_1000_NS6deviceE[1];
.extern .shared .align 16 .b8 _ZN6thrust24THRUST_300001_SM_1000_NS8cuda_cub4core6detail5shmemE[];

.visible .entry _ZN6thrust24THRUST_300001_SM_1000_NS8cuda_cub4core6detail13_kernel_agentINS1_16__set_operations9InitAgentIN3cub18CUB_300001_SM_100013ScanTileStateIiLb1EEEiEEJSA_iEEEvDpT0_(
	.param .align 8 .b8 _ZN6thrust24THRUST_300001_SM_1000_NS8cuda_cub4core6detail13_kernel_agentINS1_16__set_operations9InitAgentIN3cub18CUB_300001_SM_100013ScanTileStateIiLb1EEEiEEJSA_iEEEvDpT0__param_0[8],
	.param .u32 _ZN6thrust24THRUST_300001_SM_1000_NS8cuda_cub4core6detail13_kernel_agentINS1_16__set_operations9InitAgentIN3cub18CUB_300001_SM_100013ScanTileStateIiLb1EEEiEEJSA_iEEEvDpT0__param_1
)
.maxntid 128
{
	.reg .pred 	%p<5>;
	.reg .b32 	%r<10>;
	.reg .b64 	%rd<7>;

	ld.param.u64 	%rd2, [_ZN6thrust24THRUST_300001_SM_1000_NS8cuda_cub4core6detail13_kernel_agentINS1_16__set_operations9InitAgentIN3cub18CUB_300001_SM_100013ScanTileStateIiLb1EEEiEEJSA_iEEEvDpT0__param_0];
	ld.param.u32 	%r4, [_ZN6thrust24THRUST_300001_SM_1000_NS8cuda_cub4core6detail13_kernel_agentINS1_16__set_operations9InitAgentIN3cub18CUB_300001_SM_100013ScanTileStateIiLb1EEEiEEJSA_iEEEvDpT0__param_1];
	cvta.to.global.u64 	%rd1, %rd2;
	mov.u32 	%r1, %ctaid.x;
	mov.u32 	%r5, %ntid.x;
	mov.u32 	%r2, %tid.x;
	mad.lo.s32 	%r3, %r1, %r5, %r2;
	setp.ge.s32 	%p1, %r3, %r4;
	@%p1 bra 	$L__BB0_2;
	mul.wide.s32 	%rd3, %r3, 8;
	add.s64 	%rd4, %rd1, %rd3;
	mov.b32 	%r6, 0;
	mov.b32 	%r7, 99;
	st.global.v2.u32 	[%rd4+256], {%r7, %r6};
$L__BB0_2:
	setp.ne.s32 	%p2, %r1, 0;
	setp.gt.u32 	%p3, %r2, 31;
	or.pred  	%p4, %p2, %p3;
	@%p4 bra 	$L__BB0_4;
	mul.wide.u32 	%rd5, %r2, 8;
	add.s64 	%rd6, %rd1, %rd5;
	mov.b32 	%r9, 0;
	st.global.v2.u32 	[%rd6], {%r9, %r9};
$L__BB0_4:
	ret;

}
	// .globl	_ZN6thrust24THRUST_300001_SM_1000_NS8cuda_cub4core6detail13_kernel_agentINS1_16__set_operations14PartitionAgentINS0_6detail15normal_iteratorINS0_10device_ptrIiEEEESB_iN4cuda3std3__44lessIiEEEEJSB_SB_iiiPNSE_4pairIiiEESG_iEEEvDpT0_
.visible .entry _ZN6thrust24THRUST_300001_SM_1000_NS8cuda_cub4core6detail13_kernel_agentINS1_16__set_operations14PartitionAgentINS0_6detail15normal_iteratorINS0_10device_ptrIiEEEESB_iN4cuda3std3__44lessIiEEEEJSB_SB_iiiPNSE_4pairIiiEESG_iEEEvDpT0_(
	.param .align 8 .b8 _ZN6thrust24THRUST_300001_SM_1000_NS8cuda_cub4core6detail13_kernel_agentINS1_16__set_operations14PartitionAgentINS0_6detail15normal_iteratorINS0_10device_ptrIiEEEESB_iN4cuda3std3__44lessIiEEEEJSB_SB_iiiPNSE_4pairIiiEESG_iEEEvDpT0__param_0[8],
	.param .align 8 .b8 _ZN6thrust24THRUST_300001_SM_1000_NS8cuda_cub4core6detail13_kernel_agentINS1_16__set_operations14PartitionAgentINS0_6detail15normal_iteratorINS0_10device_ptrIiEEEESB_iN4cuda3std3__44lessIiEEEEJSB_SB_iiiPNSE_4pairIiiEESG_iEEEvDpT0__param_1[8],
	.param .u32 _ZN6thrust24THRUST_300001_SM_1000_NS8cuda_cub4core6detail13_kernel_agentINS1_16__set_operations14PartitionAgentINS0_6detail15normal_iteratorINS0_10device_ptrIiEEEESB_iN4cuda3std3__44lessIiEEEEJSB_SB_iiiPNSE_4pairIiiEESG_iEEEvDpT0__param_2,
	.param .u32 _ZN6thrust24THRUST_300001_SM_1000_NS8cuda_cub4core6detail13_kernel_agentINS1_16__set_operations14PartitionAgentINS0_6detail15normal_iteratorINS0_10device_ptrIiEEEESB_iN4cuda3std3__44lessIiEEEEJSB_SB_iiiPNSE_4pairIiiEESG_iEEEvDpT0__param_3,
	.param .u32 _ZN6thrust24THRUST_300001_SM_1000_NS8cuda_cub4core6detail13_kernel_agentINS1_16__set_operations14PartitionAgentINS0_6detail15normal_iteratorINS0_10device_ptrIiEEEESB_iN4cuda3std3__44lessIiEEEEJSB_SB_iiiPNSE_4pairIiiEESG_iEEEvDpT0__param_4,
	.param .u64 .ptr .align 1 _ZN6thrust24THRUST_300001_SM_1000_NS8cuda_cub4core6detail13_kernel_agentINS1_16__set_operations14PartitionAgentINS0_6detail15normal_iteratorINS0_10device_ptrIiEEEESB_iN4cuda3std3__44lessIiEEEEJSB_SB_iiiPNSE_4pairIiiEESG_iEEEvDpT0__param_5,
	.param .align 1 .b8 _ZN6thrust24THRUST_300001_SM_1000_NS8cuda_cub4core6detail13_kernel_agentINS1_16__set_operations14PartitionAgentINS0_6detail15normal_iteratorINS0_10device_ptrIiEEEESB_iN4cuda3std3__44lessIiEEEEJSB_SB_iiiPNSE_4pairIiiEESG_iEEEvDpT0__param_6[1],
	.param .u32 _ZN6thrust24THRUST_300001_SM_1000_NS8cuda_cub4core6detail13_kernel_agentINS1_16__set_operations14PartitionAgentINS0_6detail15normal_iteratorINS0_10device_ptrIiEEEESB_iN4cuda3std3__44lessIiEEEEJSB_SB_iiiPNSE_4pairIiiEESG_iEEEvDpT0__param_7
)
.maxntid 256
{
	.reg .pred 	%p<34>;
	.reg .b32 	%r<167>;
	.reg .b64 	%rd<65>;

	ld.param.u64 	%rd5, [_ZN6thrust24THRUST_300001_SM_1000_NS8cuda_cub4core6detail13_kernel_agentINS1_16__set_operations14PartitionAgentINS0_6detail15normal_iteratorINS0_10device_ptrIiEEEESB_iN4cuda3std3__44lessIiEEEEJSB_SB_iiiPNSE_4pairIiiEESG_iEEEvDpT0__param_1];
	ld.param.u64 	%rd4, [_ZN6thrust24THRUST_300001_SM_1000_NS8cuda_cub4core6detail13_kernel_agentINS1_16__set_operations14PartitionAgentINS0_6detail15normal_iteratorINS0_10device_ptrIiEEEESB_iN4cuda3std3__44lessIiEEEEJSB_SB_iiiPNSE_4pairIiiEESG_iEEEvDpT0__param_0];
	ld.param.u32 	%r65, [_ZN6thrust24THRUST_300001_SM_1000_NS8cuda_cub4core6detail13_kernel_agentINS1_16__set_operations14PartitionAgentINS0_6detail15normal_iteratorINS0_10device_ptrIiEEEESB_iN4cuda3std3__44lessIiEEEEJSB_SB_iiiPNSE_4pairIiiEESG_iEEEvDpT0__param_2];
	ld.param.u32 	%r66, [_ZN6thrust24THRUST_300001_SM_1000_NS8cuda_cub4core6detail13_kernel_agentINS1_16__set_operations14PartitionAgentINS0_6detail15normal_iteratorINS0_10device_ptrIiEEEESB_iN4cuda3std3__44lessIiEEEEJSB_SB_iiiPNSE_4pairIiiEESG_iEEEvDpT0__param_3];
	ld.param.u32 	%r68, [_ZN6thrust24THRUST_300001_SM_1000_NS8cuda_cub4core6detail13_kernel_agentINS1_16__set_operations14PartitionAgentINS0_6detail15normal_iteratorINS0_10device_ptrIiEEEESB_iN4cuda3std3__44lessIiEEEEJSB_SB_iiiPNSE_4pairIiiEESG_iEEEvDpT0__param_4];
	ld.param.u64 	%rd6, [_ZN6thrust24THRUST_300001_SM_1000_NS8cuda_cub4core6detail13_kernel_agentINS1_16__set_operations14PartitionAgentINS0_6detail15normal_iteratorINS0_10device_ptrIiEEEESB_iN4cuda3std3__44lessIiEEEEJSB_SB_iiiPNSE_4pairIiiEESG_iEEEvDpT0__param_5];
	ld.param.u32 	%r67, [_ZN6thrust24THRUST_300001_SM_1000_NS8cuda_cub4core6detail13_kernel_agentINS1_16__set_operations14PartitionAgentINS0_6detail15normal_iteratorINS0_10device_ptrIiEEEESB_iN4cuda3std3__44lessIiEEEEJSB_SB_iiiPNSE_4pairIiiEESG_iEEEvDpT0__param_7];
	mov.u32 	%r69, %ntid.x;
	mov.u32 	%r70, %ctaid.x;
	mov.u32 	%r71, %tid.x;
	mad.lo.s32 	%r1, %r69, %r70, %r71;
	setp.ge.s32 	%p1, %r1, %r68;
	@%p1 bra 	$L__BB1_28;
	mul.lo.s32 	%r72, %r67, %r1;
	add.s32 	%r73, %r66, %r65;
	min.s32 	%r2, %r73, %r72;
	cvta.to.global.u64 	%rd1, %rd5;
	cvta.to.global.u64 	%rd2, %rd4;
	sub.s32 	%r74, %r2, %r66;
	max.s32 	%r141, %r74, 0;
	min.s32 	%r139, %r65, %r2;
	setp.ge.s32 	%p2, %r141, %r139;
	@%p2 bra 	$L__BB1_3;
$L__BB1_2:
	add.s32 	%r75, %r139, %r141;
	shr.u32 	%r76, %r75, 1;
	mul.wide.u32 	%rd7, %r76, 4;
	add.s64 	%rd8, %rd2, %rd7;
	ld.global.u32 	%r77, [%rd8];
	not.b32 	%r78, %r76;
	add.s32 	%r79, %r2, %r78;
	mul.wide.s32 	%rd9, %r79, 4;
	add.s64 	%rd10, %rd1, %rd9;
	ld.global.u32 	%r80, [%rd10];
	setp.lt.s32 	%p3, %r80, %r77;
	add.s32 	%r81, %r76, 1;
	selp.b32 	%r141, %r141, %r81, %p3;
	selp.b32 	%r139, %r76, %r139, %p3;
	setp.lt.s32 	%p4, %r141, %r139;
	@%p4 bra 	$L__BB1_2;
$L__BB1_3:
	sub.s32 	%r10, %r2, %r141;
	setp.ge.s32 	%p5, %r10, %r66;
	mov.b32 	%r166, 0;
	@%p5 bra 	$L__BB1_27;
	mul.wide.s32 	%rd11, %r10, 4;
	add.s64 	%rd3, %rd1, %rd11;
	ld.global.u32 	%r11, [%rd3];
	setp.lt.s32 	%p6, %r141, 1;
	mov.b32 	%r144, 0;
	mov.u32 	%r150, %r144;
	@%p6 bra 	$L__BB1_11;
	mul.wide.u32 	%rd12, %r141, 511;
	shr.u64 	%rd13, %rd12, 9;
	cvt.u32.u64 	%r84, %rd13;
	shl.b64 	%rd14, %rd13, 2;
	add.s64 	%rd15, %rd2, %rd14;
	ld.global.u32 	%r85, [%rd15];
	setp.lt.s32 	%p7, %r85, %r11;
	add.s32 	%r86, %r84, 1;
	selp.b32 	%r144, %r141, %r84, %p7;
	selp.b32 	%r150, %r86, 0, %p7;
	setp.ge.u32 	%p8, %r150, %r144;
	@%p8 bra 	$L__BB1_7;
	cvt.u64.u32 	%rd16, %r150;
	mul.wide.u32 	%rd17, %r144, 127;
	add.s64 	%rd18, %rd17, %rd16;
	shr.u64 	%rd19, %rd18, 7;
	cvt.u32.u64 	%r87, %rd19;
	shl.b64 	%rd20, %rd19, 2;
	add.s64 	%rd21, %rd2, %rd20;
	ld.global.u32 	%r88, [%rd21];
	setp.lt.s32 	%p9, %r88, %r11;
	add.s32 	%r89, %r87, 1;
	selp.b32 	%r144, %r144, %r87, %p9;
	selp.b32 	%r150, %r89, %r150, %p9;
$L__BB1_7:
	setp.ge.u32 	%p10, %r150, %r144;
	@%p10 bra 	$L__BB1_9;
	cvt.u64.u32 	%rd22, %r150;
	mul.wide.u32 	%rd23, %r144, 31;
	add.s64 	%rd24, %rd23, %rd22;
	shr.u64 	%rd25, %rd24, 5;
	cvt.u32.u64 	%r90, %rd25;
	shl.b64 	%rd26, %rd25, 2;
	add.s64 	%rd27, %rd2, %rd26;
	ld.global.u32 	%r91, [%rd27];
	setp.lt.s32 	%p11, %r91, %r11;
	add.s32 	%r92, %r90, 1;
	selp.b32 	%r144, %r144, %r90, %p11;
	selp.b32 	%r150, %r92, %r150, %p11;
$L__BB1_9:
	setp.ge.u32 	%p12, %r150, %r144;
	@%p12 bra 	$L__BB1_11;
	cvt.u64.u32 	%rd28, %r150;
	mul.wide.u32 	%rd29, %r144, 15;
	add.s64 	%rd30, %rd29, %rd28;
	shr.u64 	%rd31, %rd30, 4;
	cvt.u32.u64 	%r93, %rd31;
	shl.b64 	%rd32, %rd31, 2;
	add.s64 	%rd33, %rd2, %rd32;
	ld.global.u32 	%r94, [%rd33];
	setp.lt.s32 	%p13, %r94, %r11;
	add.s32 	%r95, %r93, 1;
	selp.b32 	%r144, %r144, %r93, %p13;
	selp.b32 	%r150, %r95, %r150, %p13;
$L__BB1_11:
	setp.ge.u32 	%p14, %r150, %r144;
	@%p14 bra 	$L__BB1_13;
$L__BB1_12:
	and.b32  	%r96, %r150, %r144;
	xor.b32  	%r97, %r150, %r144;
	shr.s32 	%r98, %r97, 1;
	add.s32 	%r99, %r96, %r98;
	mul.wide.s32 	%rd34, %r99, 4;
	add.s64 	%rd35, %rd2, %rd34;
	ld.global.u32 	%r100, [%rd35];
	setp.lt.s32 	%p15, %r100, %r11;
	add.s32 	%r101, %r99, 1;
	selp.b32 	%r144, %r144, %r99, %p15;
	selp.b32 	%r150, %r101, %r150, %p15;
	setp.lt.s32 	%p16, %r150, %r144;
	@%p16 bra 	$L__BB1_12;
$L__BB1_13:
	setp.lt.s32 	%p17, %r10, 1;
	mov.b32 	%r154, 0;
	mov.u32 	%r153, %r10;
	@%p17 bra 	$L__BB1_15;
	mul.wide.u32 	%rd36, %r10, 511;
	shr.u64 	%rd37, %rd36, 9;
	cvt.u32.u64 	%r103, %rd37;
	shl.b64 	%rd38, %rd37, 2;
	add.s64 	%rd39, %rd1, %rd38;
	ld.global.u32 	%r104, [%rd39];
	setp.lt.s32 	%p18, %r104, %r11;
	add.s32 	%r105, %r103, 1;
	selp.b32 	%r153, %r10, %r103, %p18;
	selp.b32 	%r154, %r105, 0, %p18;
$L__BB1_15:
	setp.ge.s32 	%p19, %r154, %r153;
	@%p19 bra 	$L__BB1_17;
	cvt.u64.u32 	%rd40, %r154;
	mul.wide.u32 	%rd41, %r153, 127;
	add.s64 	%rd42, %rd41, %rd40;
	shr.u64 	%rd43, %rd42, 7;
	cvt.u32.u64 	%r106, %rd43;
	shl.b64 	%rd44, %rd43, 2;
	add.s64 	%rd45, %rd1, %rd44;
	ld.global.u32 	%r107, [%rd45];
	setp.lt.s32 	%p20, %r107, %r11;
	add.s32 	%r108, %r106, 1;
	selp.b32 	%r153, %r153, %r106, %p20;
	selp.b32 	%r154, %r108, %r154, %p20;
$L__BB1_17:
	setp.ge.s32 	%p21, %r154, %r153;
	@%p21 bra 	$L__BB1_19;
	cvt.u64.u32 	%rd46, %r154;
	mul.wide.u32 	%rd47, %r153, 31;
	add.s64 	%rd48, %rd47, %rd46;
	shr.u64 	%rd49, %rd48, 5;
	cvt.u32.u64 	%r109, %rd49;
	shl.b64 	%rd50, %rd49, 2;
	add.s64 	%rd51, %rd1, %rd50;
	ld.global.u32 	%r110, [%rd51];
	setp.lt.s32 	%p22, %r110, %r11;
	add.s32 	%r111, %r109, 1;
	selp.b32 	%r153, %r153, %r109, %p22;
	selp.b32 	%r154, %r111, %r154, %p22;
$L__BB1_19:
	setp.ge.s32 	%p23, %r154, %r153;
	@%p23 bra 	$L__BB1_21;
	cvt.u64.u32 	%rd52, %r154;
	mul.wide.u32 	%rd53, %r153, 15;
	add.s64 	%rd54, %rd53, %rd52;
	shr.u64 	%rd55, %rd54, 4;
	cvt.u32.u64 	%r112, %rd55;
	shl.b64 	%rd56, %rd55, 2;
	add.s64 	%rd57, %rd1, %rd56;
	ld.global.u32 	%r113, [%rd57];
	setp.lt.s32 	%p24, %r113, %r11;
	add.s32 	%r114, %r112, 1;
	selp.b32 	%r153, %r153, %r112, %p24;
	selp.b32 	%r154, %r114, %r154, %p24;
$L__BB1_21:
	setp.ge.s32 	%p25, %r154, %r153;
	@%p25 bra 	$L__BB1_23;
$L__BB1_22:
	and.b32  	%r115, %r154, %r153;
	xor.b32  	%r116, %r154, %r153;
	shr.s32 	%r117, %r116, 1;
	add.s32 	%r118, %r115, %r117;
	mul.wide.s32 	%rd58, %r118, 4;
	add.s64 	%rd59, %rd1, %rd58;
	ld.global.u32 	%r119, [%rd59];
	setp.lt.s32 	%p26, %r119, %r11;
	add.s32 	%r120, %r118, 1;
	selp.b32 	%r153, %r153, %r118, %p26;
	selp.b32 	%r154, %r120, %r154, %p26;
	setp.lt.s32 	%p27, %r154, %r153;
	@%p27 bra 	$L__BB1_22;
$L__BB1_23:
	sub.s32 	%r122, %r141, %r150;
	sub.s32 	%r52, %r10, %r154;
	add.s32 	%r53, %r52, %r122;
	shr.s32 	%r123, %r53, 1;
	max.s32 	%r54, %r123, %r52;
	add.s32 	%r125, %r154, %r54;
	add.s32 	%r126, %r125, 1;
	min.s32 	%r127, %r126, %r66;
	sub.s32 	%r163, %r127, %r10;
	setp.lt.s32 	%p28, %r163, 1;
	mov.b32 	%r164, 0;
	@%p28 bra 	$L__BB1_26;
	mov.b32 	%r164, 0;
$L__BB1_25:
	add.s32 	%r129, %r164, %r163;
	shr.s32 	%r130, %r129, 1;
	mul.wide.s32 	%rd60, %r130, 4;
	add.s64 	%rd61, %rd3, %rd60;
	ld.global.u32 	%r131, [%rd61];
	setp.lt.s32 	%p29, %r11, %r131;
	add.s32 	%r132, %r130, 1;
	selp.b32 	%r163, %r130, %r163, %p29;
	selp.b32 	%r164, %r164, %r132, %p29;
	setp.lt.s32 	%p30, %r164, %r163;
	@%p30 bra 	$L__BB1_25;
$L__BB1_26:
	add.s32 	%r133, %r52, %r164;
	min.s32 	%r134, %r133, %r54;
	sub.s32 	%r135, %r53, %r134;
	add.s32 	%r136, %r134, 1;
	setp.eq.s32 	%p31, %r135, %r136;
	setp.lt.s32 	%p32, %r54, %r133;
	and.pred  	%p33, %p31, %p32;
	add.s32 	%r141, %r135, %r150;
	selp.u32 	%r166, 1, 0, %p33;
$L__BB1_27:
	sub.s32 	%r137, %r2, %r141;
	add.s32 	%r138, %r137, %r166;
	cvta.to.global.u64 	%rd62, %rd6;
	mul.wide.s32 	%rd63, %r1, 8;
	add.s64 	%rd64, %rd62, %rd63;
	st.global.u32 	[%rd64], %r141;
	st.global.u32 	[%rd64+4], %r138;
$L__BB1_28:
	ret;

}
	// .globl	_ZN6thrust24THRUST_300001_SM_1000_NS8cuda_cub4core6detail13_kernel_agentINS1_16__set_operations10SetOpAgentINS0_6detail15normal_iteratorINS0_10device_ptrIiEEEESB_PiSC_SB_SC_iN4cuda3std3__44lessIiEENS5_31serial_set_symmetric_differenceENSF_17integral_constantIbLb0EEEEEJSB_SB_SC_SC_iiSB_SC_SH_SI_PNSF_4pairIiiEEPmN3cub18CUB_300001_SM_100013ScanTileStateIiLb1EEEEEEvDpT0_
.visible .entry _ZN6thrust24THRUST_300001_SM_1000_NS8cuda_cub4core6detail13_kernel_agentINS1_16__set_operations10SetOpAgentINS0_6detail15normal_iteratorINS0_10device_ptrIiEEEESB_PiSC_SB_SC_iN4cuda3std3__44lessIiEENS5_31serial_set_symmetric_differenceENSF_17integral_constantIbLb0EEEEEJSB_SB_SC_SC_iiSB_SC_SH_SI_PNSF_4pairIiiEEPmN3cub18CUB_300001_SM_100013ScanTileStateIiLb1EEEEEEvDpT0_(
	.param .align 8 .b8 _ZN6thrust24THRUST_300001_SM_1000_NS8cuda_cub4core6detail13_kernel_agentINS1_16__set_operations10SetOpAgentINS0_6detail15normal_iteratorINS0_10device_ptrIiEEEESB_PiSC_SB_SC_iN4cuda3std3__44lessIiEENS5_31serial_set_symmetric_differenceENSF_17integral_constantIbLb0EEEEEJSB_SB_SC_SC_iiSB_SC_SH_SI_PNSF_4pairIiiEEPmN3cub18CUB_300001_SM_100013ScanTileStateIiLb1EEEEEEvDpT0__param_0[8],
	.param .align 8 .b8 _ZN6thrust24THRUST_300001_SM_1000_NS8cuda_cub4core6detail13_kernel_agentINS1_16__set_operations10SetOpAgentINS0_6detail15normal_iteratorINS0_10device_ptrIiEEEESB_PiSC_SB_SC_iN4cuda3std3__44lessIiEENS5_31serial_set_symmetric_differenceENSF_17integral_constantIbLb0EEEEEJSB_SB_SC_SC_iiSB_SC_SH_SI_PNSF_4pairIiiEEPmN3cub18CUB_300001_SM_100013ScanTileStateIiLb1EEEEEEvDpT0__param_1[8],
	.param .u64 .ptr .align 1 _ZN6thrust24THRUST_300001_SM_1000_NS8cuda_cub4core6detail13_kernel_agentINS1_16__set_operations10SetOpAgentINS0_6detail15normal_iteratorINS0_10device_ptrIiEEEESB_PiSC_SB_SC_iN4cuda3std3__44lessIiEENS5_31serial_set_symmetric_differenceENSF_17integral_constantIbLb0EEEEEJSB_SB_SC_SC_iiSB_SC_SH_SI_PNSF_4pairIiiEEPmN3cub18CUB_300001_SM_100013ScanTileStateIiLb1EEEEEEvDpT0__param_2,
	.param .u64 .ptr .align 1 _ZN6thrust24THRUST_300001_SM_1000_NS8cuda_cub4core6detail13_kernel_agentINS1_16__set_operations10SetOpAgentINS0_6detail15normal_iteratorINS0_10device_ptrIiEEEESB_PiSC_SB_SC_iN4cuda3std3__44lessIiEENS5_31serial_set_symmetric_differenceENSF_17integral_constantIbLb0EEEEEJSB_SB_SC_SC_iiSB_SC_SH_SI_PNSF_4pairIiiEEPmN3cub18CUB_300001_SM_100013ScanTileStateIiLb1EEEEEEvDpT0__param_3,
	.param .u32 _ZN6thrust24THRUST_300001_SM_1000_NS8cuda_cub4core6detail13_kernel_agentINS1_16__set_operations10SetOpAgentINS0_6detail15normal_iteratorINS0_10device_ptrIiEEEESB_PiSC_SB_SC_iN4cuda3std3__44lessIiEENS5_31serial_set_symmetric_differenceENSF_17integral_constantIbLb0EEEEEJSB_SB_SC_SC_iiSB_SC_SH_SI_PNSF_4pairIiiEEPmN3cub18CUB_300001_SM_100013ScanTileStateIiLb1EEEEEEvDpT0__param_4,
	.param .u32 _ZN6thrust24THRUST_300001_SM_1000_NS8cuda_cub4core6detail13_kernel_agentINS1_16__set_operations10SetOpAgentINS0_6detail15normal_iteratorINS0_10device_ptrIiEEEESB_PiSC_SB_SC_iN4cuda3std3__44lessIiEENS5_31serial_set_symmetric_differenceENSF_17integral_constantIbLb0EEEEEJSB_SB_SC_SC_iiSB_SC_SH_SI_PNSF_4pairIiiEEPmN3cub18CUB_300001_SM_100013ScanTileStateIiLb1EEEEEEvDpT0__param_5,
	.param .align 8 .b8 _ZN6thrust24THRUST_300001_SM_1000_NS8cuda_cub4core6detail13_kernel_agentINS1_16__set_operations10SetOpAgentINS0_6detail15normal_iteratorINS0_10device_ptrIiEEEESB_PiSC_SB_SC_iN4cuda3std3__44lessIiEENS5_31serial_set_symmetric_differenceENSF_17integral_constantIbLb0EEEEEJSB_SB_SC_SC_iiSB_SC_SH_SI_PNSF_4pairIiiEEPmN3cub18CUB_300001_SM_100013ScanTileStateIiLb1EEEEEEvDpT0__param_6[8],
	.param .u64 .ptr .align 1 _ZN6thrust24THRUST_300001_SM_1000_NS8cuda_cub4core6detail13_kernel_agentINS1_16__set_operations10SetOpAgentINS0_6detail15normal_iteratorINS0_10device_ptrIiEEEESB_PiSC_SB_SC_iN4cuda3std3__44lessIiEENS5_31serial_set_symmetric_differenceENSF_17integral_constantIbLb0EEEEEJSB_SB_SC_SC_iiSB_SC_SH_SI_PNSF_4pairIiiEEPmN3cub18CUB_300001_SM_100013ScanTileStateIiLb1EEEEEEvDpT0__param_7,
	.param .align 1 .b8 _ZN6thrust24THRUST_300001_SM_1000_NS8cuda_cub4core6detail13_kernel_agentINS1_16__set_operations10SetOpAgentINS0_6detail15normal_iteratorINS0_10device_ptrIiEEEESB_PiSC_SB_SC_iN4cuda3std3__44lessIiEENS5_31serial_set_symmetric_differenceENSF_17integral_constantIbLb0EEEEEJSB_SB_SC_SC_iiSB_SC_SH_SI_PNSF_4pairIiiEEPmN3cub18CUB_300001_SM_100013ScanTileStateIiLb1EEEEEEvDpT0__param_8[1],
	.param .align 1 .b8 _ZN6thrust24THRUST_300001_SM_1000_NS8cuda_cub4core6detail13_kernel_agentINS1_16__set_operations10SetOpAgentINS0_6detail15normal_iteratorINS0_10device_ptrIiEEEESB_PiSC_SB_SC_iN4cuda3std3__44lessIiEENS5_31serial_set_symmetric_differenceENSF_17integral_constantIbLb0EEEEEJSB_SB_SC_SC_iiSB_SC_SH_SI_PNSF_4pairIiiEEPmN3cub18CUB_300001_SM_100013ScanTileStateIiLb1EEEEEEvDpT0__param_9[1],
	.param .u64 .ptr .align 1 _ZN6thrust24THRUST_300001_SM_1000_NS8cuda_cub4core6detail13_kernel_agentINS1_16__set_operations10SetOpAgentINS0_6detail15normal_iteratorINS0_10device_ptrIiEEEESB_PiSC_SB_SC_iN4cuda3std3__44lessIiEENS5_31serial_set_symmetric_differenceENSF_17integral_constantIbLb0EEEEEJSB_SB_SC_SC_iiSB_SC_SH_SI_PNSF_4pairIiiEEPmN3cub18CUB_300001_SM_100013ScanTileStateIiLb1EEEEEEvDpT0__param_10,
	.param .u64 .ptr .align 1 _ZN6thrust24THRUST_300001_SM_1000_NS8cuda_cub4core6detail13_kernel_agentINS1_16__set_operations10SetOpAgentINS0_6detail15normal_iteratorINS0_10device_ptrIiEEEESB_PiSC_SB_SC_iN4cuda3std3__44lessIiEENS5_31serial_set_symmetric_differenceENSF_17integral_constantIbLb0EEEEEJSB_SB_SC_SC_iiSB_SC_SH_SI_PNSF_4pairIiiEEPmN3cub18CUB_300001_SM_100013ScanTileStateIiLb1EEEEEEvDpT0__param_11,
	.param .align 8 .b8 _ZN6thrust24THRUST_300001_SM_1000_NS8cuda_cub4core6detail13_kernel_agentINS1_16__set_operations10SetOpAgentINS0_6detail15normal_iteratorINS0_10device_ptrIiEEEESB_PiSC_SB_SC_iN4cuda3std3__44lessIiEENS5_31serial_set_symmetric_differenceENSF_17integral_constantIbLb0EEEEEJSB_SB_SC_SC_iiSB_SC_SH_SI_PNSF_4pairIiiEEPmN3cub18CUB_300001_SM_100013ScanTileStateIiLb1EEEEEEvDpT0__param_12[8]
)
.maxntid 512
{
	.reg .pred 	%p<812>;
	.reg .b32 	%r<2550>;
	.reg .b64 	%rd<95>;

	ld.param.u64 	%rd2, [_ZN6thrust24THRUST_300001_SM_1000_NS8cuda_cub4core6detail13_kernel_agentINS1_16__set_operations10SetOpAgentINS0_6detail15normal_iteratorINS0_10device_ptrIiEEEESB_PiSC_SB_SC_iN4cuda3std3__44lessIiEENS5_31serial_set_symmetric_differenceENSF_17integral_constantIbLb0EEEEEJSB_SB_SC_SC_iiSB_SC_SH_SI_PNSF_4pairIiiEEPmN3cub18CUB_300001_SM_100013ScanTileStateIiLb1EEEEEEvDpT0__param_12];
	ld.param.u64 	%rd21, [_ZN6thrust24THRUST_300001_SM_1000_NS8cuda_cub4core6detail13_kernel_agentINS1_16__set_operations10SetOpAgentINS0_6detail15normal_iteratorINS0_10device_ptrIiEEEESB_PiSC_SB_SC_iN4cuda3std3__44lessIiEENS5_31serial_set_symmetric_differenceENSF_17integral_constantIbLb0EEEEEJSB_SB_SC_SC_iiSB_SC_SH_SI_PNSF_4pairIiiEEPmN3cub18CUB_300001_SM_100013ScanTileStateIiLb1EEEEEEvDpT0__param_6];
	ld.param.u64 	%rd22, [_ZN6thrust24THRUST_300001_SM_1000_NS8cuda_cub4core6detail13_kernel_agentINS1_16__set_operations10SetOpAgentINS0_6detail15normal_iteratorINS0_10device_ptrIiEEEESB_PiSC_SB_SC_iN4cuda3std3__44lessIiEENS5_31serial_set_symmetric_differenceENSF_17integral_constantIbLb0EEEEEJSB_SB_SC_SC_iiSB_SC_SH_SI_PNSF_4pairIiiEEPmN3cub18CUB_300001_SM_100013ScanTileStateIiLb1EEEEEEvDpT0__param_1];
	ld.param.u64 	%rd23, [_ZN6thrust24THRUST_300001_SM_1000_NS8cuda_cub4core6detail13_kernel_agentINS1_16__set_operations10SetOpAgentINS0_6detail15normal_iteratorINS0_10device_ptrIiEEEESB_PiSC_SB_SC_iN4cuda3std3__44lessIiEENS5_31serial_set_symmetric_differenceENSF_17integral_constantIbLb0EEEEEJSB_SB_SC_SC_iiSB_SC_SH_SI_PNSF_4pairIiiEEPmN3cub18CUB_300001_SM_100013ScanTileStateIiLb1EEEEEEvDpT0__param_0];
	ld.param.u64 	%rd24, [_ZN6thrust24THRUST_300001_SM_1000_NS8cuda_cub4core6detail13_kernel_agentINS1_16__set_operations10SetOpAgentINS0_6detail15normal_iteratorINS0_10device_ptrIiEEEESB_PiSC_SB_SC_iN4cuda3std3__44lessIiEENS5_31serial_set_symmetric_differenceENSF_17integral_constantIbLb0EEEEEJSB_SB_SC_SC_iiSB_SC_SH_SI_PNSF_4pairIiiEEPmN3cub18CUB_300001_SM_100013ScanTileStateIiLb1EEEEEEvDpT0__param_10];
	cvta.to.global.u64 	%rd1, %rd24;
	cvta.to.global.u64 	%rd3, %rd23;
	cvta.to.global.u64 	%rd4, %rd22;
	cvta.to.global.u64 	%rd5, %rd21;
	mov.u32 	%r1, %ctaid.x;
	mov.u32 	%r831, %nctaid.x;
	add.s32 	%r832, %r831, -1;
	setp.ge.u32 	%p239, %r1, %r832;
	@%p239 bra 	$L__BB2_276;
	mul.wide.u32 	%rd61, %r1, 8;
	add.s64 	%rd62, %rd1, %rd61;
	ld.global.u32 	%r1533, [%rd62];
	ld.global.u32 	%r1534, [%rd62+4];
	ld.global.u32 	%r1535, [%rd62+8];
	ld.global.u32 	%r1536, [%rd62+12];
	sub.s32 	%r2, %r1535, %r1533;
	sub.s32 	%r1537, %r1536, %r1534;
	cvt.s64.s32 	%rd63, %r1533;
	mul.wide.s32 	%rd64, %r1534, 4;
	add.s64 	%rd6, %rd4, %rd64;
	mov.u32 	%r4, %tid.x;
	setp.ge.s32 	%p497, %r4, %r2;
	cvt.u64.u32 	%rd7, %r4;
	add.s64 	%rd65, %rd63, %rd7;
	shl.b64 	%rd66, %rd65, 2;
	add.s64 	%rd8, %rd3, %rd66;
	@%p497 bra 	$L__BB2_3;
	ld.global.u32 	%r2234, [%rd8];
	bra.uni 	$L__BB2_4;
$L__BB2_3:
	sub.s32 	%r1538, %r4, %r2;
	mul.wide.s32 	%rd67, %r1538, 4;
	add.s64 	%rd68, %rd6, %rd67;
	ld.global.u32 	%r2234, [%rd68];
$L__BB2_4:
	add.s32 	%r1539, %r4, 512;
	setp.lt.s32 	%p498, %r1539, %r2;
	cvt.s64.s32 	%rd69, %r2;
	sub.s64 	%rd70, %rd7, %rd69;
	shl.b64 	%rd71, %rd70, 2;
	add.s64 	%rd9, %rd6, %rd71;
	@%p498 bra 	$L__BB2_6;
	ld.global.u32 	%r2235, [%rd9+2048];
	bra.uni 	$L__BB2_7;
$L__BB2_6:
	ld.global.u32 	%r2235, [%rd8+2048];
$L__BB2_7:
	or.b32  	%r1540, %r4, 1024;
	setp.lt.s32 	%p499, %r1540, %r2;
	@%p499 bra 	$L__BB2_9;
	ld.global.u32 	%r2236, [%rd9+4096];
	bra.uni 	$L__BB2_10;
$L__BB2_9:
	ld.global.u32 	%r2236, [%rd8+4096];
$L__BB2_10:
	add.s32 	%r1541, %r4, 1536;
	setp.lt.s32 	%p500, %r1541, %r2;
	@%p500 bra 	$L__BB2_12;
	ld.global.u32 	%r2237, [%rd9+6144];
	bra.uni 	$L__BB2_13;
$L__BB2_12:
	ld.global.u32 	%r2237, [%rd8+6144];
$L__BB2_13:
	or.b32  	%r1542, %r4, 2048;
	setp.lt.s32 	%p501, %r1542, %r2;
	@%p501 bra 	$L__BB2_15;
	ld.global.u32 	%r2238, [%rd9+8192];
	bra.uni 	$L__BB2_16;
$L__BB2_15:
	ld.global.u32 	%r2238, [%rd8+8192];
$L__BB2_16:
	add.s32 	%r1543, %r4, 2560;
	setp.lt.s32 	%p502, %r1543, %r2;
	@%p502 bra 	$L__BB2_18;
	ld.global.u32 	%r2239, [%rd9+10240];
	bra.uni 	$L__BB2_19;
$L__BB2_18:
	ld.global.u32 	%r2239, [%rd8+10240];
$L__BB2_19:
	or.b32  	%r1544, %r4, 3072;
	setp.lt.s32 	%p503, %r1544, %r2;
	@%p503 bra 	$L__BB2_21;
	ld.global.u32 	%r2240, [%rd9+12288];
	bra.uni 	$L__BB2_22;
$L__BB2_21:
	ld.global.u32 	%r2240, [%rd8+12288];
$L__BB2_22:
	add.s32 	%r1545, %r4, 3584;
	setp.lt.s32 	%p504, %r1545, %r2;
	@%p504 bra 	$L__BB2_24;
	ld.global.u32 	%r2241, [%rd9+14336];
	bra.uni 	$L__BB2_25;
$L__BB2_24:
	ld.global.u32 	%r2241, [%rd8+14336];
$L__BB2_25:
	or.b32  	%r1546, %r4, 4096;
	setp.lt.s32 	%p505, %r1546, %r2;
	@%p505 bra 	$L__BB2_27;
	ld.global.u32 	%r2242, [%rd9+16384];
	bra.uni 	$L__BB2_28;
$L__BB2_27:
	ld.global.u32 	%r2242, [%rd8+16384];
$L__BB2_28:
	add.s32 	%r1547, %r4, 4608;
	setp.lt.s32 	%p506, %r1547, %r2;
	@%p506 bra 	$L__BB2_30;
	ld.global.u32 	%r2243, [%rd9+18432];
	bra.uni 	$L__BB2_31;
$L__BB2_30:
	ld.global.u32 	%r2243, [%rd8+18432];
$L__BB2_31:
	or.b32  	%r1548, %r4, 5120;
	setp.lt.s32 	%p507, %r1548, %r2;
	@%p507 bra 	$L__BB2_33;
	ld.global.u32 	%r2244, [%rd9+20480];
	bra.uni 	$L__BB2_34;
$L__BB2_33:
	ld.global.u32 	%r2244, [%rd8+20480];
$L__BB2_34:
	add.s32 	%r1549, %r4, 5632;
	setp.lt.s32 	%p508, %r1549, %r2;
	@%p508 bra 	$L__BB2_36;
	ld.global.u32 	%r2245, [%rd9+22528];
	bra.uni 	$L__BB2_37;
$L__BB2_36:
	ld.global.u32 	%r2245, [%rd8+22528];
$L__BB2_37:
	or.b32  	%r1550, %r4, 6144;
	setp.lt.s32 	%p509, %r1550, %r2;
	@%p509 bra 	$L__BB2_39;
	ld.global.u32 	%r2246, [%rd9+24576];
	bra.uni 	$L__BB2_40;
$L__BB2_39:
	ld.global.u32 	%r2246, [%rd8+24576];
$L__BB2_40:
	add.s32 	%r1551, %r4, 6656;
	setp.lt.s32 	%p510, %r1551, %r2;
	@%p510 bra 	$L__BB2_42;
	ld.global.u32 	%r2247, [%rd9+26624];
	bra.uni 	$L__BB2_43;
$L__BB2_42:
	ld.global.u32 	%r2247, [%rd8+26624];
$L__BB2_43:
	or.b32  	%r1552, %r4, 7168;
	setp.lt.s32 	%p511, %r1552, %r2;
	@%p511 bra 	$L__BB2_45;
	ld.global.u32 	%r2248, [%rd9+28672];
	bra.uni 	$L__BB2_46;
$L__BB2_45:
	ld.global.u32 	%r2248, [%rd8+28672];
$L__BB2_46:
	add.s32 	%r1553, %r4, 7680;
	setp.lt.s32 	%p512, %r1553, %r2;
	@%p512 bra 	$L__BB2_48;
	ld.global.u32 	%r2249, [%rd9+30720];
	bra.uni 	$L__BB2_49;
$L__BB2_48:
	ld.global.u32 	%r2249, [%rd8+30720];
$L__BB2_49:
	or.b32  	%r1554, %r4, 8192;
	setp.lt.s32 	%p513, %r1554, %r2;
	@%p513 bra 	$L__BB2_51;
	ld.global.u32 	%r2250, [%rd9+32768];
	bra.uni 	$L__BB2_52;
$L__BB2_51:
	ld.global.u32 	%r2250, [%rd8+32768];
$L__BB2_52:
	add.s32 	%r1555, %r4, 8704;
	setp.lt.s32 	%p514, %r1555, %r2;
	@%p514 bra 	$L__BB2_54;
	ld.global.u32 	%r2251, [%rd9+34816];
	bra.uni 	$L__BB2_55;
$L__BB2_54:
	ld.global.u32 	%r2251, [%rd8+34816];
$L__BB2_55:
	or.b32  	%r59, %r4, 9216;
	add.s32 	%r60, %r1537, %r2;
	setp.ge.s32 	%p515, %r59, %r60;
	@%p515 bra 	$L__BB2_59;
	setp.ge.s32 	%p516, %r59, %r2;
	@%p516 bra 	$L__BB2_58;
	ld.global.u32 	%r2252, [%rd8+36864];
	bra.uni 	$L__BB2_59;
$L__BB2_58:
	ld.global.u32 	%r2252, [%rd9+36864];
$L__BB2_59:
	mov.u32 	%r1557, _ZN6thrust24THRUST_300001_SM_1000_NS8cuda_cub4core6detail5shmemE;
	add.s32 	%r1558, %r1557, 2048;
	shl.b32 	%r1560, %r4, 2;
	add.s32 	%r64, %r1558, %r1560;
	st.shared.u32 	[%r64], %r2234;
	st.shared.u32 	[%r64+2048], %r2235;
	st.shared.u32 	[%r64+4096], %r2236;
	st.shared.u32 	[%r64+6144], %r2237;
	st.shared.u32 	[%r64+8192], %r2238;
	st.shared.u32 	[%r64+10240], %r2239;
	st.shared.u32 	[%r64+12288], %r2240;
	st.shared.u32 	[%r64+14336], %r2241;
	st.shared.u32 	[%r64+16384], %r2242;
	st.shared.u32 	[%r64+18432], %r2243;
	st.shared.u32 	[%r64+20480], %r2244;
	st.shared.u32 	[%r64+22528], %r2245;
	st.shared.u32 	[%r64+24576], %r2246;
	st.shared.u32 	[%r64+26624], %r2247;
	st.shared.u32 	[%r64+28672], %r2248;
	st.shared.u32 	[%r64+30720], %r2249;
	st.shared.u32 	[%r64+32768], %r2250;
	st.shared.u32 	[%r64+34816], %r2251;
	st.shared.u32 	[%r64+36864], %r2252;
	bar.sync 	0;
	mul.lo.s32 	%r1561, %r4, 19;
	min.s32 	%r65, %r60, %r1561;
	shl.b32 	%r1562, %r2, 2;
	add.s32 	%r66, %r1558, %r1562;
	sub.s32 	%r1563, %r65, %r1537;
	max.s32 	%r2255, %r1563, 0;
	min.s32 	%r2254, %r2, %r65;
	setp.ge.s32 	%p517, %r2255, %r2254;
	@%p517 bra 	$L__BB2_61;
$L__BB2_60:
	add.s32 	%r1564, %r2255, %r2254;
	shr.s32 	%r1565, %r1564, 1;
	shl.b32 	%r1566, %r1565, 2;
	add.s32 	%r1568, %r1557, %r1566;
	ld.shared.u32 	%r1569, [%r1568+2048];
	not.b32 	%r1570, %r1565;
	add.s32 	%r1571, %r65, %r1570;
	shl.b32 	%r1572, %r1571, 2;
	add.s32 	%r1573, %r66, %r1572;
	ld.shared.u32 	%r1574, [%r1573];
	setp.lt.s32 	%p518, %r1574, %r1569;
	add.s32 	%r1575, %r1565, 1;
	selp.b32 	%r2255, %r2255, %r1575, %p518;
	selp.b32 	%r2254, %r1565, %r2254, %p518;
	setp.lt.s32 	%p519, %r2255, %r2254;
	@%p519 bra 	$L__BB2_60;
$L__BB2_61:
	sub.s32 	%r74, %r65, %r2255;
	setp.ge.s32 	%p520, %r74, %r1537;
	mov.b32 	%r2282, 0;
	@%p520 bra 	$L__BB2_86;
	shl.b32 	%r1579, %r74, 2;
	add.s32 	%r75, %r66, %r1579;
	ld.shared.u32 	%r76, [%r75];
	setp.lt.s32 	%p521, %r2255, 1;
	mov.b32 	%r2259, 0;
	mov.u32 	%r2258, %r2255;
	@%p521 bra 	$L__BB2_64;
	mul.lo.s32 	%r1580, %r2255, 511;
	shr.s32 	%r1581, %r1580, 9;
	shl.b32 	%r1582, %r1581, 2;
	add.s32 	%r1584, %r1557, %r1582;
	ld.shared.u32 	%r1585, [%r1584+2048];
	setp.lt.s32 	%p522, %r1585, %r76;
	add.s32 	%r1586, %r1581, 1;
	selp.b32 	%r2258, %r2255, %r1581, %p522;
	selp.b32 	%r2259, %r1586, 0, %p522;
$L__BB2_64:
	setp.ge.s32 	%p523, %r2259, %r2258;
	@%p523 bra 	$L__BB2_66;
	mad.lo.s32 	%r1587, %r2258, 127, %r2259;
	shr.s32 	%r1588, %r1587, 7;
	shl.b32 	%r1589, %r1588, 2;
	add.s32 	%r1591, %r1557, %r1589;
	ld.shared.u32 	%r1592, [%r1591+2048];
	setp.lt.s32 	%p524, %r1592, %r76;
	add.s32 	%r1593, %r1588, 1;
	selp.b32 	%r2258, %r2258, %r1588, %p524;
	selp.b32 	%r2259, %r1593, %r2259, %p524;
$L__BB2_66:
	setp.ge.s32 	%p525, %r2259, %r2258;
	@%p525 bra 	$L__BB2_68;
	mad.lo.s32 	%r1594, %r2258, 31, %r2259;
	shr.s32 	%r1595, %r1594, 5;
	shl.b32 	%r1596, %r1595, 2;
	add.s32 	%r1598, %r1557, %r1596;
	ld.shared.u32 	%r1599, [%r1598+2048];
	setp.lt.s32 	%p526, %r1599, %r76;
	add.s32 	%r1600, %r1595, 1;
	selp.b32 	%r2258, %r2258, %r1595, %p526;
	selp.b32 	%r2259, %r1600, %r2259, %p526;
$L__BB2_68:
	setp.ge.s32 	%p527, %r2259, %r2258;
	@%p527 bra 	$L__BB2_70;
	mad.lo.s32 	%r1601, %r2258, 15, %r2259;
	shr.s32 	%r1602, %r1601, 4;
	shl.b32 	%r1603, %r1602, 2;
	add.s32 	%r1605, %r1557, %r1603;
	ld.shared.u32 	%r1606, [%r1605+2048];
	setp.lt.s32 	%p528, %r1606, %r76;
	add.s32 	%r1607, %r1602, 1;
	selp.b32 	%r2258, %r2258, %r1602, %p528;
	selp.b32 	%r2259, %r1607, %r2259, %p528;
$L__BB2_70:
	setp.ge.s32 	%p529, %r2259, %r2258;
	@%p529 bra 	$L__BB2_72;
$L__BB2_71:
	add.s32 	%r1609, %r2259, %r2258;
	shr.s32 	%r1610, %r1609, 1;
	shl.b32 	%r1611, %r1610, 2;
	add.s32 	%r1613, %r1557, %r1611;
	ld.shared.u32 	%r1614, [%r1613+2048];
	setp.lt.s32 	%p530, %r1614, %r76;
	add.s32 	%r1615, %r1610, 1;
	selp.b32 	%r2258, %r2258, %r1610, %p530;
	selp.b32 	%r2259, %r1615, %r2259, %p530;
	setp.lt.s32 	%p531, %r2259, %r2258;
	@%p531 bra 	$L__BB2_71;
$L__BB2_72:
	setp.lt.s32 	%p532, %r74, 1;
	mov.b32 	%r2270, 0;
	mov.u32 	%r2269, %r74;
	@%p532 bra 	$L__BB2_74;
	mul.lo.s32 	%r1618, %r74, 511;
	shr.s32 	%r1619, %r1618, 9;
	shl.b32 	%r1620, %r1619, 2;
	add.s32 	%r1621, %r66, %r1620;
	ld.shared.u32 	%r1622, [%r1621];
	setp.lt.s32 	%p533, %r1622, %r76;
	add.s32 	%r1623, %r1619, 1;
	selp.b32 	%r2269, %r74, %r1619, %p533;
	selp.b32 	%r2270, %r1623, 0, %p533;
$L__BB2_74:
	setp.ge.s32 	%p534, %r2270, %r2269;
	@%p534 bra 	$L__BB2_76;
	mad.lo.s32 	%r1625, %r2269, 127, %r2270;
	shr.s32 	%r1626, %r1625, 7;
	shl.b32 	%r1627, %r1626, 2;
	add.s32 	%r1628, %r66, %r1627;
	ld.shared.u32 	%r1629, [%r1628];
	setp.lt.s32 	%p535, %r1629, %r76;
	add.s32 	%r1630, %r1626, 1;
	selp.b32 	%r2269, %r2269, %r1626, %p535;
	selp.b32 	%r2270, %r1630, %r2270, %p535;
$L__BB2_76:
	setp.ge.s32 	%p536, %r2270, %r2269;
	@%p536 bra 	$L__BB2_78;
	mad.lo.s32 	%r1631, %r2269, 31, %r2270;
	shr.s32 	%r1632, %r1631, 5;
	shl.b32 	%r1633, %r1632, 2;
	add.s32 	%r1634, %r66, %r1633;
	ld.shared.u32 	%r1635, [%r1634];
	setp.lt.s32 	%p537, %r1635, %r76;
	add.s32 	%r1636, %r1632, 1;
	selp.b32 	%r2269, %r2269, %r1632, %p537;
	selp.b32 	%r2270, %r1636, %r2270, %p537;
$L__BB2_78:
	setp.ge.s32 	%p538, %r2270, %r2269;
	@%p538 bra 	$L__BB2_80;
	mad.lo.s32 	%r1637, %r2269, 15, %r2270;
	shr.s32 	%r1638, %r1637, 4;
	shl.b32 	%r1639, %r1638, 2;
	add.s32 	%r1640, %r66, %r1639;
	ld.shared.u32 	%r1641, [%r1640];
	setp.lt.s32 	%p539, %r1641, %r76;
	add.s32 	%r1642, %r1638, 1;
	selp.b32 	%r2269, %r2269, %r1638, %p539;
	selp.b32 	%r2270, %r1642, %r2270, %p539;
$L__BB2_80:
	setp.ge.s32 	%p540, %r2270, %r2269;
	@%p540 bra 	$L__BB2_82;
$L__BB2_81:
	add.s32 	%r1644, %r2270, %r2269;
	shr.s32 	%r1645, %r1644, 1;
	shl.b32 	%r1646, %r1645, 2;
	add.s32 	%r1647, %r66, %r1646;
	ld.shared.u32 	%r1648, [%r1647];
	setp.lt.s32 	%p541, %r1648, %r76;
	add.s32 	%r1649, %r1645, 1;
	selp.b32 	%r2269, %r2269, %r1645, %p541;
	selp.b32 	%r2270, %r1649, %r2270, %p541;
	setp.lt.s32 	%p542, %r2270, %r2269;
	@%p542 bra 	$L__BB2_81;
$L__BB2_82:
	sub.s32 	%r1652, %r2255, %r2259;
	sub.s32 	%r121, %r74, %r2270;
	add.s32 	%r122, %r121, %r1652;
	shr.s32 	%r1653, %r122, 1;
	max.s32 	%r123, %r1653, %r121;
	add.s32 	%r1655, %r2270, %r123;
	add.s32 	%r1656, %r1655, 1;
	min.s32 	%r1657, %r1656, %r1537;
	sub.s32 	%r2279, %r1657, %r74;
	setp.lt.s32 	%p543, %r2279, 1;
	mov.b32 	%r2280, 0;
	@%p543 bra 	$L__BB2_85;
	mov.b32 	%r2280, 0;
$L__BB2_84:
	add.s32 	%r1659, %r2280, %r2279;
	shr.s32 	%r1660, %r1659, 1;
	shl.b32 	%r1661, %r1660, 2;
	add.s32 	%r1662, %r75, %r1661;
	ld.shared.u32 	%r1663, [%r1662];
	setp.lt.s32 	%p544, %r76, %r1663;
	add.s32 	%r1664, %r1660, 1;
	selp.b32 	%r2279, %r1660, %r2279, %p544;
	selp.b32 	%r2280, %r2280, %r1664, %p544;
	setp.lt.s32 	%p545, %r2280, %r2279;
	@%p545 bra 	$L__BB2_84;
$L__BB2_85:
	add.s32 	%r1665, %r121, %r2280;
	min.s32 	%r1666, %r1665, %r123;
	sub.s32 	%r1667, %r122, %r1666;
	add.s32 	%r1668, %r1666, 1;
	setp.eq.s32 	%p546, %r1667, %r1668;
	setp.lt.s32 	%p547, %r123, %r1665;
	and.pred  	%p548, %p546, %p547;
	add.s32 	%r2255, %r1667, %r2259;
	selp.u32 	%r2282, 1, 0, %p548;
$L__BB2_86:
	sub.s32 	%r1669, %r65, %r2255;
	add.s32 	%r1670, %r1669, %r2282;
	setp.eq.s32 	%p549, %r4, 0;
	shl.b32 	%r1671, %r2, 16;
	or.b32  	%r1672, %r1671, %r1537;
	shl.b32 	%r1673, %r2255, 16;
	or.b32  	%r1674, %r1670, %r1673;
	selp.b32 	%r1675, %r1672, %r1674, %p549;
	add.s32 	%r1676, %r4, -1;
	selp.b32 	%r1677, 511, %r1676, %p549;
	shl.b32 	%r1678, %r1677, 2;
	add.s32 	%r1680, %r1557, %r1678;
	st.shared.u32 	[%r1680], %r1675;
	bar.sync 	0;
	ld.shared.u32 	%r1681, [%r64+-2048];
	shr.s32 	%r134, %r1681, 16;
	and.b32  	%r1682, %r1681, 65535;
	add.s32 	%r2290, %r1670, %r2;
	add.s32 	%r136, %r1682, %r2;
	add.s32 	%r137, %r136, %r134;
	shl.b32 	%r1683, %r1670, 2;
	add.s32 	%r138, %r66, %r1683;
	ld.shared.u32 	%r139, [%r138];
	shl.b32 	%r1684, %r2255, 2;
	add.s32 	%r1685, %r1557, %r1684;
	add.s32 	%r140, %r1685, 2048;
	ld.shared.u32 	%r141, [%r1685+2048];
	setp.ge.s32 	%p736, %r2255, %r134;
	setp.lt.s32 	%p550, %r2255, %r134;
	setp.ge.s32 	%p551, %r2290, %r136;
	and.pred  	%p737, %p551, %p550;
	or.pred  	%p552, %p736, %p551;
	@%p552 bra 	$L__BB2_88;
	setp.lt.s32 	%p737, %r141, %r139;
	setp.lt.s32 	%p736, %r139, %r141;
$L__BB2_88:
	add.s32 	%r1686, %r2290, %r2255;
	setp.lt.s32 	%p553, %r1686, %r137;
	xor.pred  	%p554, %p736, %p737;
	and.pred  	%p7, %p553, %p554;
	mov.u32 	%r2283, %r141;
	@%p736 bra 	$L__BB2_90;
	add.s32 	%r2255, %r2255, 1;
	ld.shared.u32 	%r2283, [%r140+4];
$L__BB2_90:
	mov.u32 	%r2285, %r139;
	@%p737 bra 	$L__BB2_92;
	add.s32 	%r2290, %r2290, 1;
	ld.shared.u32 	%r2285, [%r138+4];
$L__BB2_92:
	setp.ge.s32 	%p738, %r2255, %r134;
	setp.lt.s32 	%p555, %r2255, %r134;
	setp.ge.s32 	%p556, %r2290, %r136;
	and.pred  	%p739, %p556, %p555;
	or.pred  	%p557, %p738, %p556;
	@%p557 bra 	$L__BB2_94;
	setp.lt.s32 	%p739, %r2283, %r2285;
	setp.lt.s32 	%p738, %r2285, %r2283;
$L__BB2_94:
	add.s32 	%r1687, %r2290, %r2255;
	setp.lt.s32 	%p558, %r1687, %r137;
	xor.pred  	%p559, %p738, %p739;
	and.pred  	%p14, %p558, %p559;
	mov.u32 	%r2287, %r2283;
	@%p738 bra 	$L__BB2_96;
	add.s32 	%r150, %r2255, 1;
	shl.b32 	%r1688, %r2255, 2;
	add.s32 	%r1690, %r1557, %r1688;
	ld.shared.u32 	%r2287, [%r1690+2052];
	mov.u32 	%r2255, %r150;
$L__BB2_96:
	mov.u32 	%r2289, %r2285;
	@%p739 bra 	$L__BB2_98;
	add.s32 	%r154, %r2290, 1;
	shl.b32 	%r1691, %r2290, 2;
	add.s32 	%r1693, %r1557, %r1691;
	ld.shared.u32 	%r2289, [%r1693+2052];
	mov.u32 	%r2290, %r154;
$L__BB2_98:
	setp.ge.s32 	%p740, %r2255, %r134;
	setp.lt.s32 	%p560, %r2255, %r134;
	setp.ge.s32 	%p561, %r2290, %r136;
	and.pred  	%p741, %p561, %p560;
	or.pred  	%p562, %p740, %p561;
	@%p562 bra 	$L__BB2_100;
	setp.lt.s32 	%p741, %r2287, %r2289;
	setp.lt.s32 	%p740, %r2289, %r2287;
$L__BB2_100:
	add.s32 	%r1694, %r2290, %r2255;
	setp.lt.s32 	%p563, %r1694, %r137;
	xor.pred  	%p564, %p740, %p741;
	and.pred  	%p21, %p563, %p564;
	mov.u32 	%r2291, %r2287;
	@%p740 bra 	$L__BB2_102;
	add.s32 	%r158, %r2255, 1;
	shl.b32 	%r1695, %r2255, 2;
	mov.u32 	%r1696, _ZN6thrust24THRUST_300001_SM_1000_NS8cuda_cub4core6detail5shmemE;
	add.s32 	%r1697, %r1696, %r1695;
	ld.shared.u32 	%r2291, [%r1697+2052];
	mov.u32 	%r2255, %r158;
$L__BB2_102:
	mov.u32 	%r2293, %r2289;
	@%p741 bra 	$L__BB2_104;
	add.s32 	%r162, %r2290, 1;
	shl.b32 	%r1698, %r2290, 2;
	mov.u32 	%r1699, _ZN6thrust24THRUST_300001_SM_1000_NS8cuda_cub4core6detail5shmemE;
	add.s32 	%r1700, %r1699, %r1698;
	ld.shared.u32 	%r2293, [%r1700+2052];
	mov.u32 	%r2290, %r162;
$L__BB2_104:
	setp.ge.s32 	%p742, %r2255, %r134;
	setp.lt.s32 	%p565, %r2255, %r134;
	setp.ge.s32 	%p566, %r2290, %r136;
	and.pred  	%p743, %p566, %p565;
	or.pred  	%p567, %p742, %p566;
	@%p567 bra 	$L__BB2_106;
	setp.lt.s32 	%p743, %r2291, %r2293;
	setp.lt.s32 	%p742, %r2293, %r2291;
$L__BB2_106:
	add.s32 	%r1701, %r2290, %r2255;
	setp.lt.s32 	%p568, %r1701, %r137;
	xor.pred  	%p569, %p742, %p743;
	and.pred  	%p28, %p568, %p569;
	mov.u32 	%r2295, %r2291;
	@%p742 bra 	$L__BB2_108;
	add.s32 	%r166, %r2255, 1;
	shl.b32 	%r1702, %r2255, 2;
	mov.u32 	%r1703, _ZN6thrust24THRUST_300001_SM_1000_NS8cuda_cub4core6detail5shmemE;
	add.s32 	%r1704, %r1703, %r1702;
	ld.shared.u32 	%r2295, [%r1704+2052];
	mov.u32 	%r2255, %r166;
$L__BB2_108:
	mov.u32 	%r2297, %r2293;
	@%p743 bra 	$L__BB2_110;
	add.s32 	%r170, %r2290, 1;
	shl.b32 	%r1705, %r2290, 2;
	mov.u32 	%r1706, _ZN6thrust24THRUST_300001_SM_1000_NS8cuda_cub4core6detail5shmemE;
	add.s32 	%r1707, %r1706, %r1705;
	ld.shared.u32 	%r2297, [%r1707+2052];
	mov.u32 	%r2290, %r170;
$L__BB2_110:
	setp.ge.s32 	%p744, %r2255, %r134;
	setp.lt.s32 	%p570, %r2255, %r134;
	setp.ge.s32 	%p571, %r2290, %r136;
	and.pred  	%p745, %p571, %p570;
	or.pred  	%p572, %p744, %p571;
	@%p572 bra 	$L__BB2_112;
	setp.lt.s32 	%p745, %r2295, %r2297;
	setp.lt.s32 	%p744, %r2297, %r2295;
$L__BB2_112:
	add.s32 	%r1708, %r2290, %r2255;
	setp.lt.s32 	%p573, %r1708, %r137;
	xor.pred  	%p574, %p744, %p745;
	and.pred  	%p35, %p573, %p574;
	mov.u32 	%r2303, %r2295;
	@%p744 bra 	$L__BB2_114;
	add.s32 	%r174, %r2255, 1;
	shl.b32 	%r1709, %r2255, 2;
	mov.u32 	%r1710, _ZN6thrust24THRUST_300001_SM_1000_NS8cuda_cub4core6detail5shmemE;
	add.s32 	%r1711, %r1710, %r1709;
	ld.shared.u32 	%r2303, [%r1711+2052];
	mov.u32 	%r2255, %r174;
$L__BB2_114:
	mov.u32 	%r2305, %r2297;
	@%p745 bra 	$L__BB2_116;
	add.s32 	%r178, %r2290, 1;
	shl.b32 	%r1712, %r2290, 2;
	mov.u32 	%r1713, _ZN6thrust24THRUST_300001_SM_1000_NS8cuda_cub4core6detail5shmemE;
	add.s32 	%r1714, %r1713, %r1712;
	ld.shared.u32 	%r2305, [%r1714+2052];
	mov.u32 	%r2290, %r178;
$L__BB2_116:
	setp.ge.s32 	%p746, %r2255, %r134;
	setp.lt.s32 	%p575, %r2255, %r134;
	setp.ge.s32 	%p576, %r2290, %r136;
	and.pred  	%p747, %p576, %p575;
	or.pred  	%p577, %p746, %p576;
	@%p577 bra 	$L__BB2_118;
	setp.lt.s32 	%p747, %r2303, %r2305;
	setp.lt.s32 	%p746, %r2305, %r2303;
$L__BB2_118:
	selp.b32 	%r182, %r2303, %r2305, %p747;
	add.s32 	%r1715, %r2290, %r2255;
	setp.lt.s32 	%p578, %r1715, %r137;
	xor.pred  	%p579, %p746, %p747;
	selp.b32 	%r1716, 32, 0, %p579;
	selp.b32 	%r183, %r1716, 0, %p578;
	@%p746 bra 	$L__BB2_120;
	add.s32 	%r184, %r2255, 1;
	shl.b32 	%r1717, %r2255, 2;
	mov.u32 	%r1718, _ZN6thrust24THRUST_300001_SM_1000_NS8cuda_cub4core6detail5shmemE;
	add.s32 	%r1719, %r1718, %r1717;
	ld.shared.u32 	%r2303, [%r1719+2052];
	mov.u32 	%r2255, %r184;
$L__BB2_120:
	@%p747 bra 	$L__BB2_122;
	add.s32 	%r188, %r2290, 1;
	shl.b32 	%r1720, %r2290, 2;
	mov.u32 	%r1721, _ZN6thrust24THRUST_300001_SM_1000_NS8cuda_cub4core6detail5shmemE;
	add.s32 	%r1722, %r1721, %r1720;
	ld.shared.u32 	%r2305, [%r1722+2052];
	mov.u32 	%r2290, %r188;
$L__BB2_122:
	setp.ge.s32 	%p748, %r2255, %r134;
	setp.lt.s32 	%p580, %r2255, %r134;
	setp.ge.s32 	%p581, %r2290, %r136;
	and.pred  	%p749, %p581, %p580;
	or.pred  	%p582, %p748, %p581;
	@%p582 bra 	$L__BB2_124;
	setp.lt.s32 	%p749, %r2303, %r2305;
	setp.lt.s32 	%p748, %r2305, %r2303;
$L__BB2_124:
	add.s32 	%r1723, %r2290, %r2255;
	setp.lt.s32 	%p583, %r1723, %r137;
	xor.pred  	%p584, %p748, %p749;
	selp.b32 	%r1724, 64, 0, %p584;
	selp.b32 	%r1725, %r1724, 0, %p583;
	or.b32  	%r1726, %r183, %r1725;
	selp.b32 	%r1727, 8, 0, %p28;
	selp.b32 	%r1728, 4, 0, %p21;
	selp.u32 	%r1729, 1, 0, %p7;
	selp.b32 	%r1730, 2, 0, %p14;
	or.b32  	%r1731, %r1730, %r1729;
	or.b32  	%r1732, %r1731, %r1728;
	or.b32  	%r1733, %r1732, %r1727;
	selp.b32 	%r1734, 16, 0, %p35;
	or.b32  	%r1735, %r1733, %r1734;
	or.b32  	%r192, %r1726, %r1735;
	mov.u32 	%r2311, %r2303;
	@%p748 bra 	$L__BB2_126;
	add.s32 	%r193, %r2255, 1;
	shl.b32 	%r1736, %r2255, 2;
	mov.u32 	%r1737, _ZN6thrust24THRUST_300001_SM_1000_NS8cuda_cub4core6detail5shmemE;
	add.s32 	%r1738, %r1737, %r1736;
	ld.shared.u32 	%r2311, [%r1738+2052];
	mov.u32 	%r2255, %r193;
$L__BB2_126:
	mov.u32 	%r2313, %r2305;
	@%p749 bra 	$L__BB2_128;
	add.s32 	%r197, %r2290, 1;
	shl.b32 	%r1739, %r2290, 2;
	mov.u32 	%r1740, _ZN6thrust24THRUST_300001_SM_1000_NS8cuda_cub4core6detail5shmemE;
	add.s32 	%r1741, %r1740, %r1739;
	ld.shared.u32 	%r2313, [%r1741+2052];
	mov.u32 	%r2290, %r197;
$L__BB2_128:
	setp.ge.s32 	%p750, %r2255, %r134;
	setp.lt.s32 	%p585, %r2255, %r134;
	setp.ge.s32 	%p586, %r2290, %r136;
	and.pred  	%p751, %p586, %p585;
	or.pred  	%p587, %p750, %p586;
	@%p587 bra 	$L__BB2_130;
	setp.lt.s32 	%p751, %r2311, %r2313;
	setp.lt.s32 	%p750, %r2313, %r2311;
$L__BB2_130:
	selp.b32 	%r201, %r2311, %r2313, %p751;
	add.s32 	%r1742, %r2290, %r2255;
	setp.lt.s32 	%p588, %r1742, %r137;
	xor.pred  	%p589, %p750, %p751;
	selp.b32 	%r1743, 128, 0, %p589;
	selp.b32 	%r202, %r1743, 0, %p588;
	@%p750 bra 	$L__BB2_132;
	add.s32 	%r203, %r2255, 1;
	shl.b32 	%r1744, %r2255, 2;
	mov.u32 	%r1745, _ZN6thrust24THRUST_300001_SM_1000_NS8cuda_cub4core6detail5shmemE;
	add.s32 	%r1746, %r1745, %r1744;
	ld.shared.u32 	%r2311, [%r1746+2052];
	mov.u32 	%r2255, %r203;
$L__BB2_132:
	@%p751 bra 	$L__BB2_134;
	add.s32 	%r207, %r2290, 1;
	shl.b32 	%r1747, %r2290, 2;
	mov.u32 	%r1748, _ZN6thrust24THRUST_300001_SM_1000_NS8cuda_cub4core6detail5shmemE;
	add.s32 	%r1749, %r1748, %r1747;
	ld.shared.u32 	%r2313, [%r1749+2052];
	mov.u32 	%r2290, %r207;
$L__BB2_134:
	setp.ge.s32 	%p752, %r2255, %r134;
	setp.lt.s32 	%p590, %r2255, %r134;
	setp.ge.s32 	%p591, %r2290, %r136;
	and.pred  	%p753, %p591, %p590;
	or.pred  	%p592, %p752, %p591;
	@%p592 bra 	$L__BB2_136;
	setp.lt.s32 	%p753, %r2311, %r2313;
	setp.lt.s32 	%p752, %r2313, %r2311;
$L__BB2_136:
	add.s32 	%r1750, %r2290, %r2255;
	setp.lt.s32 	%p593, %r1750, %r137;
	xor.pred  	%p594, %p752, %p753;
	selp.b32 	%r1751, 256, 0, %p594;
	selp.b32 	%r1752, %r1751, 0, %p593;
	or.b32  	%r1753, %r202, %r1752;
	or.b32  	%r211, %r1753, %r192;
	mov.u32 	%r2319, %r2311;
	@%p752 bra 	$L__BB2_138;
	add.s32 	%r212, %r2255, 1;
	shl.b32 	%r1754, %r2255, 2;
	mov.u32 	%r1755, _ZN6thrust24THRUST_300001_SM_1000_NS8cuda_cub4core6detail5shmemE;
	add.s32 	%r1756, %r1755, %r1754;
	ld.shared.u32 	%r2319, [%r1756+2052];
	mov.u32 	%r2255, %r212;
$L__BB2_138:
	mov.u32 	%r2321, %r2313;
	@%p753 bra 	$L__BB2_140;
	add.s32 	%r216, %r2290, 1;
	shl.b32 	%r1757, %r2290, 2;
	mov.u32 	%r1758, _ZN6thrust24THRUST_300001_SM_1000_NS8cuda_cub4core6detail5shmemE;
	add.s32 	%r1759, %r1758, %r1757;
	ld.shared.u32 	%r2321, [%r1759+2052];
	mov.u32 	%r2290, %r216;
$L__BB2_140:
	setp.ge.s32 	%p754, %r2255, %r134;
	setp.lt.s32 	%p595, %r2255, %r134;
	setp.ge.s32 	%p596, %r2290, %r136;
	and.pred  	%p755, %p596, %p595;
	or.pred  	%p597, %p754, %p596;
	@%p597 bra 	$L__BB2_142;
	setp.lt.s32 	%p755, %r2319, %r2321;
	setp.lt.s32 	%p754, %r2321, %r2319;
$L__BB2_142:
	selp.b32 	%r220, %r2319, %r2321, %p755;
	add.s32 	%r1760, %r2290, %r2255;
	setp.lt.s32 	%p598, %r1760, %r137;
	xor.pred  	%p599, %p754, %p755;
	selp.b32 	%r1761, 512, 0, %p599;
	selp.b32 	%r221, %r1761, 0, %p598;
	@%p754 bra 	$L__BB2_144;
	add.s32 	%r222, %r2255, 1;
	shl.b32 	%r1762, %r2255, 2;
	mov.u32 	%r1763, _ZN6thrust24THRUST_300001_SM_1000_NS8cuda_cub4core6detail5shmemE;
	add.s32 	%r1764, %r1763, %r1762;
	ld.shared.u32 	%r2319, [%r1764+2052];
	mov.u32 	%r2255, %r222;
$L__BB2_144:
	@%p755 bra 	$L__BB2_146;
	add.s32 	%r226, %r2290, 1;
	shl.b32 	%r1765, %r2290, 2;
	mov.u32 	%r1766, _ZN6thrust24THRUST_300001_SM_1000_NS8cuda_cub4core6detail5shmemE;
	add.s32 	%r1767, %r1766, %r1765;
	ld.shared.u32 	%r2321, [%r1767+2052];
	mov.u32 	%r2290, %r226;
$L__BB2_146:
	setp.ge.s32 	%p756, %r2255, %r134;
	setp.lt.s32 	%p600, %r2255, %r134;
	setp.ge.s32 	%p601, %r2290, %r136;
	and.pred  	%p757, %p601, %p600;
	or.pred  	%p602, %p756, %p601;
	@%p602 bra 	$L__BB2_148;
	setp.lt.s32 	%p757, %r2319, %r2321;
	setp.lt.s32 	%p756, %r2321, %r2319;
$L__BB2_148:
	add.s32 	%r1768, %r2290, %r2255;
	setp.lt.s32 	%p603, %r1768, %r137;
	xor.pred  	%p604, %p756, %p757;
	selp.b32 	%r1769, 1024, 0, %p604;
	selp.b32 	%r1770, %r1769, 0, %p603;
	or.b32  	%r1771, %r221, %r1770;
	or.b32  	%r230, %r1771, %r211;
	mov.u32 	%r2327, %r2319;
	@%p756 bra 	$L__BB2_150;
	add.s32 	%r231, %r2255, 1;
	shl.b32 	%r1772, %r2255, 2;
	mov.u32 	%r1773, _ZN6thrust24THRUST_300001_SM_1000_NS8cuda_cub4core6detail5shmemE;
	add.s32 	%r1774, %r1773, %r1772;
	ld.shared.u32 	%r2327, [%r1774+2052];
	mov.u32 	%r2255, %r231;
$L__BB2_150:
	mov.u32 	%r2329, %r2321;
	@%p757 bra 	$L__BB2_152;
	add.s32 	%r235, %r2290, 1;
	shl.b32 	%r1775, %r2290, 2;
	mov.u32 	%r1776, _ZN6thrust24THRUST_300001_SM_1000_NS8cuda_cub4core6detail5shmemE;
	add.s32 	%r1777, %r1776, %r1775;
	ld.shared.u32 	%r2329, [%r1777+2052];
	mov.u32 	%r2290, %r235;
$L__BB2_152:
	setp.ge.s32 	%p758, %r2255, %r134;
	setp.lt.s32 	%p605, %r2255, %r134;
	setp.ge.s32 	%p606, %r2290, %r136;
	and.pred  	%p759, %p606, %p605;
	or.pred  	%p607, %p758, %p606;
	@%p607 bra 	$L__BB2_154;
	setp.lt.s32 	%p759, %r2327, %r2329;
	setp.lt.s32 	%p758, %r2329, %r2327;
$L__BB2_154:
	selp.b32 	%r239, %r2327, %r2329, %p759;
	add.s32 	%r1778, %r2290, %r2255;
	setp.lt.s32 	%p608, %r1778, %r137;
	xor.pred  	%p609, %p758, %p759;
	selp.b32 	%r1779, 2048, 0, %p609;
	selp.b32 	%r240, %r1779, 0, %p608;
	@%p758 bra 	$L__BB2_156;
	add.s32 	%r241, %r2255, 1;
	shl.b32 	%r1780, %r2255, 2;
	mov.u32 	%r1781, _ZN6thrust24THRUST_300001_SM_1000_NS8cuda_cub4core6detail5shmemE;
	add.s32 	%r1782, %r1781, %r1780;
	ld.shared.u32 	%r2327, [%r1782+2052];
	mov.u32 	%r2255, %r241;
$L__BB2_156:
	@%p759 bra 	$L__BB2_158;
	add.s32 	%r245, %r2290, 1;
	shl.b32 	%r1783, %r2290, 2;
	mov.u32 	%r1784, _ZN6thrust24THRUST_300001_SM_1000_NS8cuda_cub4core6detail5shmemE;
	add.s32 	%r1785, %r1784, %r1783;
	ld.shared.u32 	%r2329, [%r1785+2052];
	mov.u32 	%r2290, %r245;
$L__BB2_158:
	setp.ge.s32 	%p760, %r2255, %r134;
	setp.lt.s32 	%p610, %r2255, %r134;
	setp.ge.s32 	%p611, %r2290, %r136;
	and.pred  	%p761, %p611, %p610;
	or.pred  	%p612, %p760, %p611;
	@%p612 bra 	$L__BB2_160;
	setp.lt.s32 	%p761, %r2327, %r2329;
	setp.lt.s32 	%p760, %r2329, %r2327;
$L__BB2_160:
	add.s32 	%r1786, %r2290, %r2255;
	setp.lt.s32 	%p613, %r1786, %r137;
	xor.pred  	%p614, %p760, %p761;
	selp.b32 	%r1787, 4096, 0, %p614;
	selp.b32 	%r1788, %r1787, 0, %p613;
	or.b32  	%r1789, %r240, %r1788;
	or.b32  	%r249, %r1789, %r230;
	mov.u32 	%r2335, %r2327;
	@%p760 bra 	$L__BB2_162;
	add.s32 	%r250, %r2255, 1;
	shl.b32 	%r1790, %r2255, 2;
	mov.u32 	%r1791, _ZN6thrust24THRUST_300001_SM_1000_NS8cuda_cub4core6detail5shmemE;
	add.s32 	%r1792, %r1791, %r1790;
	ld.shared.u32 	%r2335, [%r1792+2052];
	mov.u32 	%r2255, %r250;
$L__BB2_162:
	mov.u32 	%r2337, %r2329;
	@%p761 bra 	$L__BB2_164;
	add.s32 	%r254, %r2290, 1;
	shl.b32 	%r1793, %r2290, 2;
	mov.u32 	%r1794, _ZN6thrust24THRUST_300001_SM_1000_NS8cuda_cub4core6detail5shmemE;
	add.s32 	%r1795, %r1794, %r1793;
	ld.shared.u32 	%r2337, [%r1795+2052];
	mov.u32 	%r2290, %r254;
$L__BB2_164:
	setp.ge.s32 	%p762, %r2255, %r134;
	setp.lt.s32 	%p615, %r2255, %r134;
	setp.ge.s32 	%p616, %r2290, %r136;
	and.pred  	%p763, %p616, %p615;
	or.pred  	%p617, %p762, %p616;
	@%p617 bra 	$L__BB2_166;
	setp.lt.s32 	%p763, %r2335, %r2337;
	setp.lt.s32 	%p762, %r2337, %r2335;
$L__BB2_166:
	selp.b32 	%r258, %r2335, %r2337, %p763;
	add.s32 	%r1796, %r2290, %r2255;
	setp.lt.s32 	%p618, %r1796, %r137;
	xor.pred  	%p619, %p762, %p763;
	selp.b32 	%r1797, 8192, 0, %p619;
	selp.b32 	%r259, %r1797, 0, %p618;
	@%p762 bra 	$L__BB2_168;
	add.s32 	%r260, %r2255, 1;
	shl.b32 	%r1798, %r2255, 2;
	mov.u32 	%r1799, _ZN6thrust24THRUST_300001_SM_1000_NS8cuda_cub4core6detail5shmemE;
	add.s32 	%r1800, %r1799, %r1798;
	ld.shared.u32 	%r2335, [%r1800+2052];
	mov.u32 	%r2255, %r260;
$L__BB2_168:
	@%p763 bra 	$L__BB2_170;
	add.s32 	%r264, %r2290, 1;
	shl.b32 	%r1801, %r2290, 2;
	mov.u32 	%r1802, _ZN6thrust24THRUST_300001_SM_1000_NS8cuda_cub4core6detail5shmemE;
	add.s32 	%r1803, %r1802, %r1801;
	ld.shared.u32 	%r2337, [%r1803+2052];
	mov.u32 	%r2290, %r264;
$L__BB2_170:
	setp.ge.s32 	%p764, %r2255, %r134;
	setp.lt.s32 	%p620, %r2255, %r134;
	setp.ge.s32 	%p621, %r2290, %r136;
	and.pred  	%p765, %p621, %p620;
	or.pred  	%p622, %p764, %p621;
	@%p622 bra 	$L__BB2_172;
	setp.lt.s32 	%p765, %r2335, %r2337;
	setp.lt.s32 	%p764, %r2337, %r2335;
$L__BB2_172:
	add.s32 	%r1804, %r2290, %r2255;
	setp.lt.s32 	%p623, %r1804, %r137;
	xor.pred  	%p624, %p764, %p765;
	selp.b32 	%r1805, 16384, 0, %p624;
	selp.b32 	%r1806, %r1805, 0, %p623;
	or.b32  	%r1807, %r259, %r1806;
	or.b32  	%r268, %r1807, %r249;
	mov.u32 	%r2343, %r2335;
	@%p764 bra 	$L__BB2_174;
	add.s32 	%r269, %r2255, 1;
	shl.b32 	%r1808, %r2255, 2;
	mov.u32 	%r1809, _ZN6thrust24THRUST_300001_SM_1000_NS8cuda_cub4core6detail5shmemE;
	add.s32 	%r1810, %r1809, %r1808;
	ld.shared.u32 	%r2343, [%r1810+2052];
	mov.u32 	%r2255, %r269;
$L__BB2_174:
	mov.u32 	%r2345, %r2337;
	@%p765 bra 	$L__BB2_176;
	add.s32 	%r273, %r2290, 1;
	shl.b32 	%r1811, %r2290, 2;
	mov.u32 	%r1812, _ZN6thrust24THRUST_300001_SM_1000_NS8cuda_cub4core6detail5shmemE;
	add.s32 	%r1813, %r1812, %r1811;
	ld.shared.u32 	%r2345, [%r1813+2052];
	mov.u32 	%r2290, %r273;
$L__BB2_176:
	setp.ge.s32 	%p766, %r2255, %r134;
	setp.lt.s32 	%p625, %r2255, %r134;
	setp.ge.s32 	%p626, %r2290, %r136;
	and.pred  	%p767, %p626, %p625;
	or.pred  	%p627, %p766, %p626;
	@%p627 bra 	$L__BB2_178;
	setp.lt.s32 	%p767, %r2343, %r2345;
	setp.lt.s32 	%p766, %r2345, %r2343;
$L__BB2_178:
	selp.b32 	%r277, %r2343, %r2345, %p767;
	add.s32 	%r1814, %r2290, %r2255;
	setp.lt.s32 	%p628, %r1814, %r137;
	xor.pred  	%p629, %p766, %p767;
	selp.b32 	%r1815, 32768, 0, %p629;
	selp.b32 	%r278, %r1815, 0, %p628;
	@%p766 bra 	$L__BB2_180;
	add.s32 	%r279, %r2255, 1;
	shl.b32 	%r1816, %r2255, 2;
	mov.u32 	%r1817, _ZN6thrust24THRUST_300001_SM_1000_NS8cuda_cub4core6detail5shmemE;
	add.s32 	%r1818, %r1817, %r1816;
	ld.shared.u32 	%r2343, [%r1818+2052];
	mov.u32 	%r2255, %r279;
$L__BB2_180:
	@%p767 bra 	$L__BB2_182;
	add.s32 	%r283, %r2290, 1;
	shl.b32 	%r1819, %r2290, 2;
	mov.u32 	%r1820, _ZN6thrust24THRUST_300001_SM_1000_NS8cuda_cub4core6detail5shmemE;
	add.s32 	%r1821, %r1820, %r1819;
	ld.shared.u32 	%r2345, [%r1821+2052];
	mov.u32 	%r2290, %r283;
$L__BB2_182:
	setp.ge.s32 	%p768, %r2255, %r134;
	setp.lt.s32 	%p630, %r2255, %r134;
	setp.ge.s32 	%p631, %r2290, %r136;
	and.pred  	%p769, %p631, %p630;
	or.pred  	%p632, %p768, %p631;
	@%p632 bra 	$L__BB2_184;
	setp.lt.s32 	%p769, %r2343, %r2345;
	setp.lt.s32 	%p768, %r2345, %r2343;
$L__BB2_184:
	add.s32 	%r1822, %r2290, %r2255;
	setp.lt.s32 	%p633, %r1822, %r137;
	xor.pred  	%p634, %p768, %p769;
	selp.b32 	%r1823, 65536, 0, %p634;
	selp.b32 	%r1824, %r1823, 0, %p633;
	or.b32  	%r1825, %r278, %r1824;
	or.b32  	%r287, %r1825, %r268;
	mov.u32 	%r2351, %r2343;
	@%p768 bra 	$L__BB2_186;
	add.s32 	%r288, %r2255, 1;
	shl.b32 	%r1826, %r2255, 2;
	mov.u32 	%r1827, _ZN6thrust24THRUST_300001_SM_1000_NS8cuda_cub4core6detail5shmemE;
	add.s32 	%r1828, %r1827, %r1826;
	ld.shared.u32 	%r2351, [%r1828+2052];
	mov.u32 	%r2255, %r288;
$L__BB2_186:
	mov.u32 	%r2353, %r2345;
	@%p769 bra 	$L__BB2_188;
	add.s32 	%r292, %r2290, 1;
	shl.b32 	%r1829, %r2290, 2;
	mov.u32 	%r1830, _ZN6thrust24THRUST_300001_SM_1000_NS8cuda_cub4core6detail5shmemE;
	add.s32 	%r1831, %r1830, %r1829;
	ld.shared.u32 	%r2353, [%r1831+2052];
	mov.u32 	%r2290, %r292;
$L__BB2_188:
	setp.ge.s32 	%p770, %r2255, %r134;
	setp.lt.s32 	%p635, %r2255, %r134;
	setp.ge.s32 	%p636, %r2290, %r136;
	and.pred  	%p771, %p636, %p635;
	or.pred  	%p637, %p770, %p636;
	@%p637 bra 	$L__BB2_190;
	setp.lt.s32 	%p771, %r2351, %r2353;
	setp.lt.s32 	%p770, %r2353, %r2351;
$L__BB2_190:
	selp.b32 	%r296, %r2351, %r2353, %p771;
	add.s32 	%r1832, %r2290, %r2255;
	setp.lt.s32 	%p638, %r1832, %r137;
	xor.pred  	%p639, %p770, %p771;
	selp.b32 	%r1833, 131072, 0, %p639;
	selp.b32 	%r297, %r1833, 0, %p638;
	@%p770 bra 	$L__BB2_192;
	add.s32 	%r298, %r2255, 1;
	shl.b32 	%r1834, %r2255, 2;
	mov.u32 	%r1835, _ZN6thrust24THRUST_300001_SM_1000_NS8cuda_cub4core6detail5shmemE;
	add.s32 	%r1836, %r1835, %r1834;
	ld.shared.u32 	%r2351, [%r1836+2052];
	mov.u32 	%r2255, %r298;
$L__BB2_192:
	@%p771 bra 	$L__BB2_194;
	add.s32 	%r302, %r2290, 1;
	shl.b32 	%r1837, %r2290, 2;
	mov.u32 	%r1838, _ZN6thrust24THRUST_300001_SM_1000_NS8cuda_cub4core6detail5shmemE;
	add.s32 	%r1839, %r1838, %r1837;
	ld.shared.u32 	%r2353, [%r1839+2052];
	mov.u32 	%r2290, %r302;
$L__BB2_194:
	setp.ge.s32 	%p772, %r2255, %r134;
	setp.lt.s32 	%p640, %r2255, %r134;
	setp.ge.s32 	%p641, %r2290, %r136;
	and.pred  	%p773, %p641, %p640;
	or.pred  	%p642, %p772, %p641;
	@%p642 bra 	$L__BB2_196;
	setp.lt.s32 	%p773, %r2351, %r2353;
	setp.lt.s32 	%p772, %r2353, %r2351;
$L__BB2_196:
	selp.b32 	%r306, %r2351, %r2353, %p773;
	add.s32 	%r1840, %r2290, %r2255;
	setp.lt.s32 	%p643, %r1840, %r137;
	xor.pred  	%p644, %p772, %p773;
	selp.b32 	%r1841, 262144, 0, %p644;
	selp.b32 	%r1842, %r1841, 0, %p643;
	or.b32  	%r1843, %r297, %r1842;
	or.b32  	%r307, %r1843, %r287;
	bar.sync 	0;
	popc.b32 	%r308, %r307;
	mov.u32 	%r1844, %ctaid.x;
	setp.ne.s32 	%p645, %r1844, 0;
	@%p645 bra 	$L__BB2_201;
	// begin inline asm
	mov.u32 %r2045, %laneid;
	// end inline asm
	mov.b32 	%r2048, 1;
	mov.b32 	%r2073, 0;
	mov.b32 	%r2075, -1;
	// begin inline asm
	{  .reg .s32 r0;  .reg .pred p;  shfl.sync.up.b32 r0|p, %r308, %r2048, %r2073, %r2075;  @p add.s32 r0, r0, %r308;  mov.s32 %r2046, r0;}
	// end inline asm
	mov.b32 	%r2054, 2;
	// begin inline asm
	{  .reg .s32 r0;  .reg .pred p;  shfl.sync.up.b32 r0|p, %r2046, %r2054, %r2073, %r2075;  @p add.s32 r0, r0, %r2046;  mov.s32 %r2052, r0;}
	// end inline asm
	mov.b32 	%r2060, 4;
	// begin inline asm
	{  .reg .s32 r0;  .reg .pred p;  shfl.sync.up.b32 r0|p, %r2052, %r2060, %r2073, %r2075;  @p add.s32 r0, r0, %r2052;  mov.s32 %r2058, r0;}
	// end inline asm
	mov.b32 	%r2066, 8;
	// begin inline asm
	{  .reg .s32 r0;  .reg .pred p;  shfl.sync.up.b32 r0|p, %r2058, %r2066, %r2073, %r2075;  @p add.s32 r0, r0, %r2058;  mov.s32 %r2064, r0;}
	// end inline asm
	mov.b32 	%r2072, 16;
	// begin inline asm
	{  .reg .s32 r0;  .reg .pred p;  shfl.sync.up.b32 r0|p, %r2064, %r2072, %r2073, %r2075;  @p add.s32 r0, r0, %r2064;  mov.s32 %r2070, r0;}
	// end inline asm
	setp.ne.s32 	%p694, %r2045, 31;
	@%p694 bra 	$L__BB2_199;
	mov.u32 	%r2076, %tid.x;
	shr.u32 	%r2077, %r2076, 3;
	and.b32  	%r2078, %r2077, 124;
	mov.u32 	%r2079, _ZN6thrust24THRUST_300001_SM_1000_NS8cuda_cub4core6detail5shmemE;
	add.s32 	%r2080, %r2079, %r2078;
	st.shared.u32 	[%r2080], %r2070;
$L__BB2_199:
	mov.u32 	%r2082, %tid.x;
	setp.ne.s32 	%p695, %r2082, 0;
	bar.sync 	0;
	ld.shared.v4.u32 	{%r2083, %r2084, %r2085, %r2086}, [_ZN6thrust24THRUST_300001_SM_1000_NS8cuda_cub4core6detail5shmemE];
	shr.u32 	%r2087, %r2082, 5;
	add.s32 	%r2088, %r2084, %r2083;
	setp.eq.s32 	%p696, %r2087, 2;
	selp.b32 	%r2089, %r2088, %r2083, %p696;
	add.s32 	%r2090, %r2088, %r2085;
	setp.eq.s32 	%p697, %r2087, 3;
	selp.b32 	%r2091, %r2090, %r2089, %p697;
	add.s32 	%r2092, %r2090, %r2086;
	setp.eq.s32 	%p698, %r2087, 4;
	selp.b32 	%r2093, %r2092, %r2091, %p698;
	ld.shared.v4.u32 	{%r2094, %r2095, %r2096, %r2097}, [_ZN6thrust24THRUST_300001_SM_1000_NS8cuda_cub4core6detail5shmemE+16];
	add.s32 	%r2098, %r2092, %r2094;
	setp.eq.s32 	%p699, %r2087, 5;
	selp.b32 	%r2099, %r2098, %r2093, %p699;
	add.s32 	%r2100, %r2098, %r2095;
	setp.eq.s32 	%p700, %r2087, 6;
	selp.b32 	%r2101, %r2100, %r2099, %p700;
	add.s32 	%r2102, %r2100, %r2096;
	setp.eq.s32 	%p701, %r2087, 7;
	selp.b32 	%r2103, %r2102, %r2101, %p701;
	add.s32 	%r2104, %r2102, %r2097;
	setp.eq.s32 	%p702, %r2087, 8;
	selp.b32 	%r2105, %r2104, %r2103, %p702;
	ld.shared.v4.u32 	{%r2106, %r2107, %r2108, %r2109}, [_ZN6thrust24THRUST_300001_SM_1000_NS8cuda_cub4core6detail5shmemE+32];
	add.s32 	%r2110, %r2104, %r2106;
	setp.eq.s32 	%p703, %r2087, 9;
	selp.b32 	%r2111, %r2110, %r2105, %p703;
	add.s32 	%r2112, %r2110, %r2107;
	setp.eq.s32 	%p704, %r2087, 10;
	selp.b32 	%r2113, %r2112, %r2111, %p704;
	add.s32 	%r2114, %r2112, %r2108;
	setp.eq.s32 	%p705, %r2087, 11;
	selp.b32 	%r2115, %r2114, %r2113, %p705;
	add.s32 	%r2116, %r2114, %r2109;
	setp.eq.s32 	%p706, %r2087, 12;
	selp.b32 	%r2117, %r2116, %r2115, %p706;
	ld.shared.v4.u32 	{%r2118, %r2119, %r2120, %r2121}, [_ZN6thrust24THRUST_300001_SM_1000_NS8cuda_cub4core6detail5shmemE+48];
	add.s32 	%r2122, %r2116, %r2118;
	setp.eq.s32 	%p707, %r2087, 13;
	selp.b32 	%r2123, %r2122, %r2117, %p707;
	add.s32 	%r2124, %r2122, %r2119;
	setp.eq.s32 	%p708, %r2087, 14;
	selp.b32 	%r2125, %r2124, %r2123, %p708;
	add.s32 	%r2126, %r2124, %r2120;
	setp.eq.s32 	%p709, %r2087, 15;
	selp.b32 	%r2127, %r2126, %r2125, %p709;
	add.s32 	%r2364, %r2126, %r2121;
	setp.lt.u32 	%p710, %r2082, 32;
	selp.b32 	%r2128, 0, %r2127, %p710;
	setp.eq.s32 	%p711, %r2045, 0;
	sub.s32 	%r2129, %r2070, %r308;
	selp.b32 	%r2130, 0, %r2129, %p711;
	add.s32 	%r2362, %r2128, %r2130;
	mov.b32 	%r2366, 0;
	@%p695 bra 	$L__BB2_231;
	add.s64 	%rd89, %rd2, 256;
	mov.b32 	%r2131, 101;
	// begin inline asm
	st.relaxed.gpu.v2.u32 [%rd89], {%r2131, %r2364};
	// end inline asm
	bra.uni 	$L__BB2_231;
$L__BB2_201:
	// begin inline asm
	mov.u32 %r1845, %laneid;
	// end inline asm
	mov.b32 	%r1848, 1;
	mov.b32 	%r1873, 0;
	mov.b32 	%r1875, -1;
	// begin inline asm
	{  .reg .s32 r0;  .reg .pred p;  shfl.sync.up.b32 r0|p, %r308, %r1848, %r1873, %r1875;  @p add.s32 r0, r0, %r308;  mov.s32 %r1846, r0;}
	// end inline asm
	mov.b32 	%r1854, 2;
	// begin inline asm
	{  .reg .s32 r0;  .reg .pred p;  shfl.sync.up.b32 r0|p, %r1846, %r1854, %r1873, %r1875;  @p add.s32 r0, r0, %r1846;  mov.s32 %r1852, r0;}
	// end inline asm
	mov.b32 	%r1860, 4;
	// begin inline asm
	{  .reg .s32 r0;  .reg .pred p;  shfl.sync.up.b32 r0|p, %r1852, %r1860, %r1873, %r1875;  @p add.s32 r0, r0, %r1852;  mov.s32 %r1858, r0;}
	// end inline asm
	mov.b32 	%r1866, 8;
	// begin inline asm
	{  .reg .s32 r0;  .reg .pred p;  shfl.sync.up.b32 r0|p, %r1858, %r1866, %r1873, %r1875;  @p add.s32 r0, r0, %r1858;  mov.s32 %r1864, r0;}
	// end inline asm
	mov.b32 	%r1872, 16;
	// begin inline asm
	{  .reg .s32 r0;  .reg .pred p;  shfl.sync.up.b32 r0|p, %r1864, %r1872, %r1873, %r1875;  @p add.s32 r0, r0, %r1864;  mov.s32 %r1870, r0;}
	// end inline asm
	setp.ne.s32 	%p646, %r1845, 31;
	@%p646 bra 	$L__BB2_203;
	mov.u32 	%r1876, %tid.x;
	shr.u32 	%r1877, %r1876, 3;
	and.b32  	%r1878, %r1877, 124;
	mov.u32 	%r1879, _ZN6thrust24THRUST_300001_SM_1000_NS8cuda_cub4core6detail5shmemE;
	add.s32 	%r1880, %r1879, %r1878;
	st.shared.u32 	[%r1880], %r1870;
$L__BB2_203:
	sub.s32 	%r1881, %r1870, %r308;
	bar.sync 	0;
	ld.shared.v4.u32 	{%r1882, %r1883, %r1884, %r1885}, [_ZN6thrust24THRUST_300001_SM_1000_NS8cuda_cub4core6detail5shmemE];
	mov.u32 	%r1886, %tid.x;
	shr.u32 	%r1887, %r1886, 5;
	add.s32 	%r1888, %r1883, %r1882;
	setp.eq.s32 	%p647, %r1887, 2;
	selp.b32 	%r1889, %r1888, %r1882, %p647;
	add.s32 	%r1890, %r1888, %r1884;
	setp.eq.s32 	%p648, %r1887, 3;
	selp.b32 	%r1891, %r1890, %r1889, %p648;
	add.s32 	%r1892, %r1890, %r1885;
	setp.eq.s32 	%p649, %r1887, 4;
	selp.b32 	%r1893, %r1892, %r1891, %p649;
	ld.shared.v4.u32 	{%r1894, %r1895, %r1896, %r1897}, [_ZN6thrust24THRUST_300001_SM_1000_NS8cuda_cub4core6detail5shmemE+16];
	add.s32 	%r1898, %r1892, %r1894;
	setp.eq.s32 	%p650, %r1887, 5;
	selp.b32 	%r1899, %r1898, %r1893, %p650;
	add.s32 	%r1900, %r1898, %r1895;
	setp.eq.s32 	%p651, %r1887, 6;
	selp.b32 	%r1901, %r1900, %r1899, %p651;
	add.s32 	%r1902, %r1900, %r1896;
	setp.eq.s32 	%p652, %r1887, 7;
	selp.b32 	%r1903, %r1902, %r1901, %p652;
	add.s32 	%r1904, %r1902, %r1897;
	setp.eq.s32 	%p653, %r1887, 8;
	selp.b32 	%r1905, %r1904, %r1903, %p653;
	ld.shared.v4.u32 	{%r1906, %r1907, %r1908, %r1909}, [_ZN6thrust24THRUST_300001_SM_1000_NS8cuda_cub4core6detail5shmemE+32];
	add.s32 	%r1910, %r1904, %r1906;
	setp.eq.s32 	%p654, %r1887, 9;
	selp.b32 	%r1911, %r1910, %r1905, %p654;
	add.s32 	%r1912, %r1910, %r1907;
	setp.eq.s32 	%p655, %r1887, 10;
	selp.b32 	%r1913, %r1912, %r1911, %p655;
	add.s32 	%r1914, %r1912, %r1908;
	setp.eq.s32 	%p656, %r1887, 11;
	selp.b32 	%r1915, %r1914, %r1913, %p656;
	add.s32 	%r1916, %r1914, %r1909;
	setp.eq.s32 	%p657, %r1887, 12;
	selp.b32 	%r1917, %r1916, %r1915, %p657;
	ld.shared.v4.u32 	{%r1918, %r1919, %r1920, %r1921}, [_ZN6thrust24THRUST_300001_SM_1000_NS8cuda_cub4core6detail5shmemE+48];
	add.s32 	%r1922, %r1916, %r1918;
	setp.eq.s32 	%p658, %r1887, 13;
	selp.b32 	%r1923, %r1922, %r1917, %p658;
	add.s32 	%r1924, %r1922, %r1919;
	setp.eq.s32 	%p659, %r1887, 14;
	selp.b32 	%r1925, %r1924, %r1923, %p659;
	add.s32 	%r1926, %r1924, %r1920;
	setp.eq.s32 	%p660, %r1887, 15;
	selp.b32 	%r1927, %r1926, %r1925, %p660;
	add.s32 	%r315, %r1926, %r1921;
	setp.gt.u32 	%p661, %r1886, 31;
	setp.lt.u32 	%p662, %r1886, 32;
	setp.eq.s32 	%p663, %r1845, 0;
	selp.b32 	%r1928, 0, %r1881, %p663;
	add.s32 	%r2362, %r1927, %r1928;
	selp.b32 	%r317, %r1881, %r2362, %p662;
	@%p661 bra 	$L__BB2_228;
	mov.u32 	%r1929, %tid.x;
	setp.ne.s32 	%p664, %r1929, 0;
	mov.u32 	%r1930, %ctaid.x;
	mul.wide.u32 	%rd72, %r1930, 8;
	add.s64 	%rd10, %rd2, %rd72;
	@%p664 bra 	$L__BB2_206;
	st.shared.u32 	[_ZN6thrust24THRUST_300001_SM_1000_NS8cuda_cub4core6detail5shmemE+108], %r315;
	add.s64 	%rd73, %rd10, 256;
	mov.b32 	%r1931, 100;
	// begin inline asm
	st.relaxed.gpu.v2.u32 [%rd73], {%r1931, %r315};
	// end inline asm
$L__BB2_206:
	mov.u32 	%r1933, %nctaid.x;
	setp.gt.u32 	%p665, %r1933, 499;
	@%p665 bra 	$L__BB2_208;
	membar.cta;
	bra.uni 	$L__BB2_209;
$L__BB2_208:
	mov.b32 	%r1934, 450;
	// begin inline asm
	nanosleep.u32 %r1934;
	// end inline asm
$L__BB2_209:
	mov.u32 	%r1937, %tid.x;
	mul.wide.u32 	%rd75, %r1937, 8;
	xor.b64  	%rd76, %rd75, -8;
	add.s64 	%rd77, %rd10, %rd76;
	add.s64 	%rd74, %rd77, 256;
	// begin inline asm
	ld.relaxed.gpu.v2.u32 {%r2360, %r2356}, [%rd74];
	// end inline asm
	mov.u32 	%r2040, %nctaid.x;
$L__BB2_210:
	setp.eq.s32 	%p666, %r2360, 99;
	mov.b32 	%r1938, -1;
	vote.sync.any.pred 	%p667, %p666, %r1938;
	not.pred 	%p668, %p667;
	@%p668 bra 	$L__BB2_215;
	setp.gt.u32 	%p693, %r2040, 499;
	@%p693 bra 	$L__BB2_213;
	membar.cta;
	bra.uni 	$L__BB2_214;
$L__BB2_213:
	mov.b32 	%r2041, 350;
	// begin inline asm
	nanosleep.u32 %r2041;
	// end inline asm
$L__BB2_214:
	// begin inline asm
	ld.relaxed.gpu.v2.u32 {%r2360, %r2356}, [%rd74];
	// end inline asm
	bra.uni 	$L__BB2_210;
$L__BB2_215:
	setp.eq.s32 	%p669, %r2360, 101;
	mov.b32 	%r1965, -1;
	vote.sync.ballot.b32 	%r1966, %p669, %r1965;
	// begin inline asm
	mov.u32 %r1940, %lanemask_ge;
	// end inline asm
	and.b32  	%r1967, %r1966, %r1940;
	or.b32  	%r1968, %r1967, -2147483648;
	add.s32 	%r1969, %r1968, -1;
	not.b32 	%r1970, %r1968;
	and.b32  	%r1971, %r1970, %r1969;
	popc.b32 	%r1944, %r1971;
	mov.b32 	%r1943, 1;
	// begin inline asm
	shfl.sync.down.b32 %r1941, %r2356, %r1943, %r1944, %r1965;
	// end inline asm
	setp.lt.s32 	%p671, %r1845, %r1944;
	selp.b32 	%r1972, %r1941, 0, %p671;
	add.s32 	%r1947, %r1972, %r2356;
	mov.b32 	%r1948, 2;
	// begin inline asm
	shfl.sync.down.b32 %r1946, %r1947, %r1948, %r1944, %r1965;
	// end inline asm
	add.s32 	%r1973, %r1845, 2;
	setp.gt.s32 	%p672, %r1973, %r1944;
	selp.b32 	%r1974, 0, %r1946, %p672;
	add.s32 	%r1952, %r1947, %r1974;
	mov.b32 	%r1953, 4;
	// begin inline asm
	shfl.sync.down.b32 %r1951, %r1952, %r1953, %r1944, %r1965;
	// end inline asm
	add.s32 	%r1975, %r1845, 4;
	setp.gt.s32 	%p673, %r1975, %r1944;
	selp.b32 	%r1976, 0, %r1951, %p673;
	add.s32 	%r1957, %r1952, %r1976;
	mov.b32 	%r1958, 8;
	// begin inline asm
	shfl.sync.down.b32 %r1956, %r1957, %r1958, %r1944, %r1965;
	// end inline asm
	add.s32 	%r1977, %r1845, 8;
	setp.gt.s32 	%p674, %r1977, %r1944;
	selp.b32 	%r1978, 0, %r1956, %p674;
	add.s32 	%r1962, %r1957, %r1978;
	mov.b32 	%r1963, 16;
	// begin inline asm
	shfl.sync.down.b32 %r1961, %r1962, %r1963, %r1944, %r1965;
	// end inline asm
	add.s32 	%r1979, %r1845, 16;
	setp.gt.s32 	%p675, %r1979, %r1944;
	selp.b32 	%r1980, 0, %r1961, %p675;
	add.s32 	%r2358, %r1962, %r1980;
	mov.u32 	%r1981, %tid.x;
	not.b32 	%r1982, %r1981;
	mov.u32 	%r1983, %ctaid.x;
	add.s32 	%r2359, %r1983, %r1982;
	add.s64 	%rd11, %rd2, 256;
$L__BB2_216:
	setp.ne.s32 	%p676, %r2360, 101;
	mov.b32 	%r1984, -1;
	vote.sync.all.pred 	%p677, %p676, %r1984;
	not.pred 	%p678, %p677;
	@%p678 bra 	$L__BB2_224;
	mul.wide.s32 	%rd80, %r2359, 8;
	add.s64 	%rd81, %rd11, %rd80;
	add.s64 	%rd79, %rd81, -256;
	// begin inline asm
	ld.relaxed.gpu.v2.u32 {%r2360, %r2361}, [%rd79];
	// end inline asm
$L__BB2_218:
	setp.eq.s32 	%p682, %r2360, 99;
	mov.b32 	%r1993, -1;
	vote.sync.any.pred 	%p683, %p682, %r1993;
	not.pred 	%p684, %p683;
	@%p684 bra 	$L__BB2_223;
	mov.u32 	%r2036, %nctaid.x;
	setp.gt.u32 	%p692, %r2036, 499;
	@%p692 bra 	$L__BB2_221;
	membar.cta;
	bra.uni 	$L__BB2_222;
$L__BB2_221:
	mov.b32 	%r2037, 350;
	// begin inline asm
	nanosleep.u32 %r2037;
	// end inline asm
$L__BB2_222:
	// begin inline asm
	ld.relaxed.gpu.v2.u32 {%r2360, %r2361}, [%rd79];
	// end inline asm
	bra.uni 	$L__BB2_218;
$L__BB2_223:
	setp.eq.s32 	%p685, %r2360, 101;
	mov.b32 	%r2019, -1;
	vote.sync.ballot.b32 	%r2020, %p685, %r2019;
	and.b32  	%r2021, %r2020, %r1940;
	or.b32  	%r2022, %r2021, -2147483648;
	add.s32 	%r2023, %r2022, -1;
	not.b32 	%r2024, %r2022;
	and.b32  	%r2025, %r2024, %r2023;
	popc.b32 	%r1998, %r2025;
	mov.b32 	%r1997, 1;
	// begin inline asm
	shfl.sync.down.b32 %r1995, %r2361, %r1997, %r1998, %r2019;
	// end inline asm
	setp.lt.s32 	%p687, %r1845, %r1998;
	selp.b32 	%r2026, %r1995, 0, %p687;
	add.s32 	%r2001, %r2026, %r2361;
	mov.b32 	%r2002, 2;
	// begin inline asm
	shfl.sync.down.b32 %r2000, %r2001, %r2002, %r1998, %r2019;
	// end inline asm
	add.s32 	%r2027, %r1845, 2;
	setp.gt.s32 	%p688, %r2027, %r1998;
	selp.b32 	%r2028, 0, %r2000, %p688;
	add.s32 	%r2006, %r2001, %r2028;
	mov.b32 	%r2007, 4;
	// begin inline asm
	shfl.sync.down.b32 %r2005, %r2006, %r2007, %r1998, %r2019;
	// end inline asm
	add.s32 	%r2029, %r1845, 4;
	setp.gt.s32 	%p689, %r2029, %r1998;
	selp.b32 	%r2030, 0, %r2005, %p689;
	add.s32 	%r2011, %r2006, %r2030;
	mov.b32 	%r2012, 8;
	// begin inline asm
	shfl.sync.down.b32 %r2010, %r2011, %r2012, %r1998, %r2019;
	// end inline asm
	add.s32 	%r2031, %r1845, 8;
	setp.gt.s32 	%p690, %r2031, %r1998;
	selp.b32 	%r2032, 0, %r2010, %p690;
	add.s32 	%r2016, %r2011, %r2032;
	mov.b32 	%r2017, 16;
	// begin inline asm
	shfl.sync.down.b32 %r2015, %r2016, %r2017, %r1998, %r2019;
	// end inline asm
	add.s32 	%r2033, %r1845, 16;
	setp.gt.s32 	%p691, %r2033, %r1998;
	selp.b32 	%r2034, 0, %r2015, %p691;
	add.s32 	%r2035, %r2034, %r2358;
	add.s32 	%r2358, %r2035, %r2016;
	add.s32 	%r2359, %r2359, -32;
	bra.uni 	$L__BB2_216;
$L__BB2_224:
	mov.u32 	%r1986, %tid.x;
	setp.ne.s32 	%p679, %r1986, 0;
	@%p679 bra 	$L__BB2_226;
	add.s32 	%r1988, %r2358, %r315;
	add.s64 	%rd78, %rd10, 256;
	mov.b32 	%r1987, 101;
	// begin inline asm
	st.relaxed.gpu.v2.u32 [%rd78], {%r1987, %r1988};
	// end inline asm
	st.shared.u32 	[_ZN6thrust24THRUST_300001_SM_1000_NS8cuda_cub4core6detail5shmemE+100], %r2358;
	st.shared.u32 	[_ZN6thrust24THRUST_300001_SM_1000_NS8cuda_cub4core6detail5shmemE+104], %r1988;
$L__BB2_226:
	setp.ne.s32 	%p680, %r1845, 0;
	mov.u32 	%r2362, %r317;
	@%p680 bra 	$L__BB2_228;
	st.shared.u32 	[_ZN6thrust24THRUST_300001_SM_1000_NS8cuda_cub4core6detail5shmemE+80], %r2358;
	mov.u32 	%r2362, %r2358;
$L__BB2_228:
	mov.u32 	%r1989, %tid.x;
	setp.eq.s32 	%p681, %r1989, 0;
	bar.sync 	0;
	@%p681 bra 	$L__BB2_230;
	ld.shared.u32 	%r1990, [_ZN6thrust24THRUST_300001_SM_1000_NS8cuda_cub4core6detail5shmemE+80];
	add.s32 	%r2362, %r1990, %r2362;
$L__BB2_230:
	ld.shared.u32 	%r2364, [_ZN6thrust24THRUST_300001_SM_1000_NS8cuda_cub4core6detail5shmemE+108];
	ld.shared.u32 	%r2366, [_ZN6thrust24THRUST_300001_SM_1000_NS8cuda_cub4core6detail5shmemE+100];
$L__BB2_231:
	bar.sync 	0;
	sub.s32 	%r2368, %r2362, %r2366;
	not.pred 	%p712, %p7;
	@%p712 bra 	$L__BB2_233;
	add.s32 	%r351, %r2368, 1;
	shl.b32 	%r2134, %r2368, 2;
	mov.u32 	%r2135, _ZN6thrust24THRUST_300001_SM_1000_NS8cuda_cub4core6detail5shmemE;
	add.s32 	%r2136, %r2135, %r2134;
	selp.b32 	%r2137, %r141, %r139, %p737;
	st.shared.u32 	[%r2136+2048], %r2137;
	mov.u32 	%r2368, %r351;
$L__BB2_233:
	not.pred 	%p713, %p14;
	@%p713 bra 	$L__BB2_235;
	add.s32 	%r353, %r2368, 1;
	shl.b32 	%r2138, %r2368, 2;
	mov.u32 	%r2139, _ZN6thrust24THRUST_300001_SM_1000_NS8cuda_cub4core6detail5shmemE;
	add.s32 	%r2140, %r2139, %r2138;
	selp.b32 	%r2141, %r2283, %r2285, %p739;
	st.shared.u32 	[%r2140+2048], %r2141;
	mov.u32 	%r2368, %r353;
$L__BB2_235:
	not.pred 	%p714, %p21;
	@%p714 bra 	$L__BB2_237;
	add.s32 	%r355, %r2368, 1;
	shl.b32 	%r2142, %r2368, 2;
	mov.u32 	%r2143, _ZN6thrust24THRUST_300001_SM_1000_NS8cuda_cub4core6detail5shmemE;
	add.s32 	%r2144, %r2143, %r2142;
	selp.b32 	%r2145, %r2287, %r2289, %p741;
	st.shared.u32 	[%r2144+2048], %r2145;
	mov.u32 	%r2368, %r355;
$L__BB2_237:
	not.pred 	%p715, %p28;
	@%p715 bra 	$L__BB2_239;
	add.s32 	%r357, %r2368, 1;
	shl.b32 	%r2146, %r2368, 2;
	mov.u32 	%r2147, _ZN6thrust24THRUST_300001_SM_1000_NS8cuda_cub4core6detail5shmemE;
	add.s32 	%r2148, %r2147, %r2146;
	selp.b32 	%r2149, %r2291, %r2293, %p743;
	st.shared.u32 	[%r2148+2048], %r2149;
	mov.u32 	%r2368, %r357;
$L__BB2_239:
	not.pred 	%p716, %p35;
	@%p716 bra 	$L__BB2_241;
	add.s32 	%r359, %r2368, 1;
	shl.b32 	%r2150, %r2368, 2;
	mov.u32 	%r2151, _ZN6thrust24THRUST_300001_SM_1000_NS8cuda_cub4core6detail5shmemE;
	add.s32 	%r2152, %r2151, %r2150;
	selp.b32 	%r2153, %r2295, %r2297, %p745;
	st.shared.u32 	[%r2152+2048], %r2153;
	mov.u32 	%r2368, %r359;
$L__BB2_241:
	and.b32  	%r2154, %r192, 32;
	setp.eq.s32 	%p717, %r2154, 0;
	@%p717 bra 	$L__BB2_243;
	add.s32 	%r361, %r2368, 1;
	shl.b32 	%r2155, %r2368, 2;
	mov.u32 	%r2156, _ZN6thrust24THRUST_300001_SM_1000_NS8cuda_cub4core6detail5shmemE;
	add.s32 	%r2157, %r2156, %r2155;
	st.shared.u32 	[%r2157+2048], %r182;
	mov.u32 	%r2368, %r361;
$L__BB2_243:
	and.b32  	%r2158, %r192, 64;
	setp.eq.s32 	%p718, %r2158, 0;
	@%p718 bra 	$L__BB2_245;
	add.s32 	%r363, %r2368, 1;
	shl.b32 	%r2159, %r2368, 2;
	mov.u32 	%r2160, _ZN6thrust24THRUST_300001_SM_1000_NS8cuda_cub4core6detail5shmemE;
	add.s32 	%r2161, %r2160, %r2159;
	selp.b32 	%r2162, %r2303, %r2305, %p749;
	st.shared.u32 	[%r2161+2048], %r2162;
	mov.u32 	%r2368, %r363;
$L__BB2_245:
	and.b32  	%r2163, %r211, 128;
	setp.eq.s32 	%p719, %r2163, 0;
	@%p719 bra 	$L__BB2_247;
	add.s32 	%r365, %r2368, 1;
	shl.b32 	%r2164, %r2368, 2;
	mov.u32 	%r2165, _ZN6thrust24THRUST_300001_SM_1000_NS8cuda_cub4core6detail5shmemE;
	add.s32 	%r2166, %r2165, %r2164;
	st.shared.u32 	[%r2166+2048], %r201;
	mov.u32 	%r2368, %r365;
$L__BB2_247:
	and.b32  	%r2167, %r211, 256;
	setp.eq.s32 	%p720, %r2167, 0;
	@%p720 bra 	$L__BB2_249;
	add.s32 	%r367, %r2368, 1;
	shl.b32 	%r2168, %r2368, 2;
	mov.u32 	%r2169, _ZN6thrust24THRUST_300001_SM_1000_NS8cuda_cub4core6detail5shmemE;
	add.s32 	%r2170, %r2169, %r2168;
	selp.b32 	%r2171, %r2311, %r2313, %p753;
	st.shared.u32 	[%r2170+2048], %r2171;
	mov.u32 	%r2368, %r367;
$L__BB2_249:
	and.b32  	%r2172, %r230, 512;
	setp.eq.s32 	%p721, %r2172, 0;
	@%p721 bra 	$L__BB2_251;
	add.s32 	%r369, %r2368, 1;
	shl.b32 	%r2173, %r2368, 2;
	mov.u32 	%r2174, _ZN6thrust24THRUST_300001_SM_1000_NS8cuda_cub4core6detail5shmemE;
	add.s32 	%r2175, %r2174, %r2173;
	st.shared.u32 	[%r2175+2048], %r220;
	mov.u32 	%r2368, %r369;
$L__BB2_251:
	and.b32  	%r2176, %r230, 1024;
	setp.eq.s32 	%p722, %r2176, 0;
	@%p722 bra 	$L__BB2_253;
	add.s32 	%r371, %r2368, 1;
	shl.b32 	%r2177, %r2368, 2;
	mov.u32 	%r2178, _ZN6thrust24THRUST_300001_SM_1000_NS8cuda_cub4core6detail5shmemE;
	add.s32 	%r2179, %r2178, %r2177;
	selp.b32 	%r2180, %r2319, %r2321, %p757;
	st.shared.u32 	[%r2179+2048], %r2180;
	mov.u32 	%r2368, %r371;
$L__BB2_253:
	and.b32  	%r2181, %r249, 2048;
	setp.eq.s32 	%p723, %r2181, 0;
	@%p723 bra 	$L__BB2_255;
	add.s32 	%r373, %r2368, 1;
	shl.b32 	%r2182, %r2368, 2;
	mov.u32 	%r2183, _ZN6thrust24THRUST_300001_SM_1000_NS8cuda_cub4core6detail5shmemE;
	add.s32 	%r2184, %r2183, %r2182;
	st.shared.u32 	[%r2184+2048], %r239;
	mov.u32 	%r2368, %r373;
$L__BB2_255:
	and.b32  	%r2185, %r249, 4096;
	setp.eq.s32 	%p724, %r2185, 0;
	@%p724 bra 	$L__BB2_257;
	add.s32 	%r375, %r2368, 1;
	shl.b32 	%r2186, %r2368, 2;
	mov.u32 	%r2187, _ZN6thrust24THRUST_300001_SM_1000_NS8cuda_cub4core6detail5shmemE;
	add.s32 	%r2188, %r2187, %r2186;
	selp.b32 	%r2189, %r2327, %r2329, %p761;
	st.shared.u32 	[%r2188+2048], %r2189;
	mov.u32 	%r2368, %r375;
$L__BB2_257:
	and.b32  	%r2190, %r268, 8192;
	setp.eq.s32 	%p725, %r2190, 0;
	@%p725 bra 	$L__BB2_259;
	add.s32 	%r377, %r2368, 1;
	shl.b32 	%r2191, %r2368, 2;
	mov.u32 	%r2192, _ZN6thrust24THRUST_300001_SM_1000_NS8cuda_cub4core6detail5shmemE;
	add.s32 	%r2193, %r2192, %r2191;
	st.shared.u32 	[%r2193+2048], %r258;
	mov.u32 	%r2368, %r377;
$L__BB2_259:
	and.b32  	%r2194, %r268, 16384;
	setp.eq.s32 	%p726, %r2194, 0;
	@%p726 bra 	$L__BB2_261;
	add.s32 	%r379, %r2368, 1;
	shl.b32 	%r2195, %r2368, 2;
	mov.u32 	%r2196, _ZN6thrust24THRUST_300001_SM_1000_NS8cuda_cub4core6detail5shmemE;
	add.s32 	%r2197, %r2196, %r2195;
	selp.b32 	%r2198, %r2335, %r2337, %p765;
	st.shared.u32 	[%r2197+2048], %r2198;
	mov.u32 	%r2368, %r379;
$L__BB2_261:
	and.b32  	%r2199, %r287, 32768;
	setp.eq.s32 	%p727, %r2199, 0;
	@%p727 bra 	$L__BB2_263;
	add.s32 	%r381, %r2368, 1;
	shl.b32 	%r2200, %r2368, 2;
	mov.u32 	%r2201, _ZN6thrust24THRUST_300001_SM_1000_NS8cuda_cub4core6detail5shmemE;
	add.s32 	%r2202, %r2201, %r2200;
	st.shared.u32 	[%r2202+2048], %r277;
	mov.u32 	%r2368, %r381;
$L__BB2_263:
	and.b32  	%r2203, %r287, 65536;
	setp.eq.s32 	%p728, %r2203, 0;
	@%p728 bra 	$L__BB2_265;
	add.s32 	%r383, %r2368, 1;
	shl.b32 	%r2204, %r2368, 2;
	mov.u32 	%r2205, _ZN6thrust24THRUST_300001_SM_1000_NS8cuda_cub4core6detail5shmemE;
	add.s32 	%r2206, %r2205, %r2204;
	selp.b32 	%r2207, %r2343, %r2345, %p769;
	st.shared.u32 	[%r2206+2048], %r2207;
	mov.u32 	%r2368, %r383;
$L__BB2_265:
	and.b32  	%r2208, %r307, 131072;
	setp.eq.s32 	%p729, %r2208, 0;
	@%p729 bra 	$L__BB2_267;
	add.s32 	%r385, %r2368, 1;
	shl.b32 	%r2209, %r2368, 2;
	mov.u32 	%r2210, _ZN6thrust24THRUST_300001_SM_1000_NS8cuda_cub4core6detail5shmemE;
	add.s32 	%r2211, %r2210, %r2209;
	st.shared.u32 	[%r2211+2048], %r296;
	mov.u32 	%r2368, %r385;
$L__BB2_267:
	and.b32  	%r2212, %r307, 262144;
	setp.eq.s32 	%p730, %r2212, 0;
	@%p730 bra 	$L__BB2_269;
	shl.b32 	%r2213, %r2368, 2;
	mov.u32 	%r2214, _ZN6thrust24THRUST_300001_SM_1000_NS8cuda_cub4core6detail5shmemE;
	add.s32 	%r2215, %r2214, %r2213;
	st.shared.u32 	[%r2215+2048], %r306;
$L__BB2_269:
	bar.sync 	0;
	mov.u32 	%r2391, %tid.x;
	setp.ge.s32 	%p731, %r2391, %r2364;
	@%p731 bra 	$L__BB2_570;
	not.b32 	%r2216, %r2391;
	add.s32 	%r388, %r2364, %r2216;
	and.b32  	%r2217, %r388, 1536;
	setp.eq.s32 	%p732, %r2217, 1536;
	@%p732 bra 	$L__BB2_273;
	shr.u32 	%r2218, %r388, 9;
	add.s32 	%r2219, %r2218, 1;
	and.b32  	%r2220, %r2219, 3;
	add.s32 	%r2387, %r2391, %r2366;
	shl.b32 	%r2221, %r2391, 2;
	mov.u32 	%r2222, _ZN6thrust24THRUST_300001_SM_1000_NS8cuda_cub4core6detail5shmemE;
	add.s32 	%r2223, %r2221, %r2222;
	add.s32 	%r2386, %r2223, 2048;
	neg.s32 	%r2385, %r2220;
	shl.b32 	%r2224, %r2219, 9;
	and.b32  	%r2225, %r2224, 1536;
	add.s32 	%r2391, %r2391, %r2225;
$L__BB2_272:
	.pragma "nounroll";
	mul.wide.s32 	%rd90, %r2387, 4;
	add.s64 	%rd91, %rd5, %rd90;
	ld.shared.u32 	%r2226, [%r2386];
	st.global.u32 	[%rd91], %r2226;
	add.s32 	%r2387, %r2387, 512;
	add.s32 	%r2386, %r2386, 2048;
	add.s32 	%r2385, %r2385, 1;
	setp.ne.s32 	%p733, %r2385, 0;
	@%p733 bra 	$L__BB2_272;
$L__BB2_273:
	setp.lt.u32 	%p734, %r388, 1536;
	@%p734 bra 	$L__BB2_570;
	add.s64 	%rd12, %rd5, 4096;
	add.s32 	%r2390, %r2366, %r2391;
	shl.b32 	%r2227, %r2391, 2;
	mov.u32 	%r2228, _ZN6thrust24THRUST_300001_SM_1000_NS8cuda_cub4core6detail5shmemE;
	add.s32 	%r2229, %r2227, %r2228;
	add.s32 	%r2389, %r2229, 8192;
$L__BB2_275:
	mul.wide.s32 	%rd92, %r2390, 4;
	add.s64 	%rd93, %rd12, %rd92;
	ld.shared.u32 	%r2230, [%r2389+-6144];
	st.global.u32 	[%rd93+-4096], %r2230;
	ld.shared.u32 	%r2231, [%r2389+-4096];
	st.global.u32 	[%rd93+-2048], %r2231;
	ld.shared.u32 	%r2232, [%r2389+-2048];
	st.global.u32 	[%rd93], %r2232;
	ld.shared.u32 	%r2233, [%r2389];
	st.global.u32 	[%rd93+2048], %r2233;
	add.s32 	%r2391, %r2391, 2048;
	add.s32 	%r2390, %r2390, 2048;
	add.s32 	%r2389, %r2389, 8192;
	setp.lt.s32 	%p735, %r2391, %r2364;
	@%p735 bra 	$L__BB2_275;
	bra.uni 	$L__BB2_570;
$L__BB2_276:
	mul.wide.u32 	%rd25, %r1, 8;
	add.s64 	%rd26, %rd1, %rd25;
	ld.global.u32 	%r834, [%rd26];
	ld.global.u32 	%r835, [%rd26+4];
	ld.global.u32 	%r836, [%rd26+8];
	ld.global.u32 	%r837, [%rd26+12];
	sub.s32 	%r408, %r836, %r834;
	sub.s32 	%r838, %r837, %r835;
	cvt.s64.s32 	%rd27, %r834;
	cvt.s64.s32 	%rd13, %r835;
	mov.u32 	%r410, %tid.x;
	add.s32 	%r411, %r838, %r408;
	setp.ge.s32 	%p240, %r410, %r411;
	cvt.u64.u32 	%rd14, %r410;
	add.s64 	%rd28, %rd14, %rd27;
	shl.b64 	%rd29, %rd28, 2;
	add.s64 	%rd15, %rd3, %rd29;
	@%p240 bra 	$L__BB2_280;
	setp.ge.s32 	%p241, %r410, %r408;
	@%p241 bra 	$L__BB2_279;
	ld.global.u32 	%r2392, [%rd15];
	bra.uni 	$L__BB2_280;
$L__BB2_279:
	sub.s32 	%r839, %r410, %r408;
	cvt.s64.s32 	%rd30, %r839;
	add.s64 	%rd31, %rd30, %rd13;
	shl.b64 	%rd32, %rd31, 2;
	add.s64 	%rd33, %rd4, %rd32;
	ld.global.u32 	%r2392, [%rd33];
$L__BB2_280:
	add.s32 	%r415, %r410, 512;
	setp.ge.s32 	%p242, %r415, %r411;
	cvt.s64.s32 	%rd34, %r408;
	sub.s64 	%rd35, %rd14, %rd34;
	add.s64 	%rd36, %rd35, %rd13;
	shl.b64 	%rd37, %rd36, 2;
	add.s64 	%rd16, %rd4, %rd37;
	@%p242 bra 	$L__BB2_284;
	setp.lt.s32 	%p243, %r415, %r408;
	@%p243 bra 	$L__BB2_283;
	ld.global.u32 	%r2393, [%rd16+2048];
	bra.uni 	$L__BB2_284;
$L__BB2_283:
	ld.global.u32 	%r2393, [%rd15+2048];
$L__BB2_284:
	or.b32  	%r419, %r410, 1024;
	setp.ge.s32 	%p244, %r419, %r411;
	@%p244 bra 	$L__BB2_288;
	setp.lt.s32 	%p245, %r419, %r408;
	@%p245 bra 	$L__BB2_287;
	ld.global.u32 	%r2394, [%rd16+4096];
	bra.uni 	$L__BB2_288;
$L__BB2_287:
	ld.global.u32 	%r2394, [%rd15+4096];
$L__BB2_288:
	add.s32 	%r423, %r410, 1536;
	setp.ge.s32 	%p246, %r423, %r411;
	@%p246 bra 	$L__BB2_292;
	setp.lt.s32 	%p247, %r423, %r408;
	@%p247 bra 	$L__BB2_291;
	ld.global.u32 	%r2395, [%rd16+6144];
	bra.uni 	$L__BB2_292;
$L__BB2_291:
	ld.global.u32 	%r2395, [%rd15+6144];
$L__BB2_292:
	or.b32  	%r427, %r410, 2048;
	setp.ge.s32 	%p248, %r427, %r411;
	@%p248 bra 	$L__BB2_296;
	setp.lt.s32 	%p249, %r427, %r408;
	@%p249 bra 	$L__BB2_295;
	ld.global.u32 	%r2396, [%rd16+8192];
	bra.uni 	$L__BB2_296;
$L__BB2_295:
	ld.global.u32 	%r2396, [%rd15+8192];
$L__BB2_296:
	add.s32 	%r431, %r410, 2560;
	setp.ge.s32 	%p250, %r431, %r411;
	@%p250 bra 	$L__BB2_300;
	setp.lt.s32 	%p251, %r431, %r408;
	@%p251 bra 	$L__BB2_299;
	ld.global.u32 	%r2397, [%rd16+10240];
	bra.uni 	$L__BB2_300;
$L__BB2_299:
	ld.global.u32 	%r2397, [%rd15+10240];
$L__BB2_300:
	or.b32  	%r435, %r410, 3072;
	setp.ge.s32 	%p252, %r435, %r411;
	@%p252 bra 	$L__BB2_304;
	setp.lt.s32 	%p253, %r435, %r408;
	@%p253 bra 	$L__BB2_303;
	ld.global.u32 	%r2398, [%rd16+12288];
	bra.uni 	$L__BB2_304;
$L__BB2_303:
	ld.global.u32 	%r2398, [%rd15+12288];
$L__BB2_304:
	add.s32 	%r439, %r410, 3584;
	setp.ge.s32 	%p254, %r439, %r411;
	@%p254 bra 	$L__BB2_308;
	setp.lt.s32 	%p255, %r439, %r408;
	@%p255 bra 	$L__BB2_307;
	ld.global.u32 	%r2399, [%rd16+14336];
	bra.uni 	$L__BB2_308;
$L__BB2_307:
	ld.global.u32 	%r2399, [%rd15+14336];
$L__BB2_308:
	or.b32  	%r443, %r410, 4096;
	setp.ge.s32 	%p256, %r443, %r411;
	@%p256 bra 	$L__BB2_312;
	setp.lt.s32 	%p257, %r443, %r408;
	@%p257 bra 	$L__BB2_311;
	ld.global.u32 	%r2400, [%rd16+16384];
	bra.uni 	$L__BB2_312;
$L__BB2_311:
	ld.global.u32 	%r2400, [%rd15+16384];
$L__BB2_312:
	add.s32 	%r447, %r410, 4608;
	setp.ge.s32 	%p258, %r447, %r411;
	@%p258 bra 	$L__BB2_316;
	setp.lt.s32 	%p259, %r447, %r408;
	@%p259 bra 	$L__BB2_315;
	ld.global.u32 	%r2401, [%rd16+18432];
	bra.uni 	$L__BB2_316;
$L__BB2_315:
	ld.global.u32 	%r2401, [%rd15+18432];
$L__BB2_316:
	or.b32  	%r451, %r410, 5120;
	setp.ge.s32 	%p260, %r451, %r411;
	@%p260 bra 	$L__BB2_320;
	setp.lt.s32 	%p261, %r451, %r408;
	@%p261 bra 	$L__BB2_319;
	ld.global.u32 	%r2402, [%rd16+20480];
	bra.uni 	$L__BB2_320;
$L__BB2_319:
	ld.global.u32 	%r2402, [%rd15+20480];
$L__BB2_320:
	add.s32 	%r455, %r410, 5632;
	setp.ge.s32 	%p262, %r455, %r411;
	@%p262 bra 	$L__BB2_324;
	setp.lt.s32 	%p263, %r455, %r408;
	@%p263 bra 	$L__BB2_323;
	ld.global.u32 	%r2403, [%rd16+22528];
	bra.uni 	$L__BB2_324;
$L__BB2_323:
	ld.global.u32 	%r2403, [%rd15+22528];
$L__BB2_324:
	or.b32  	%r459, %r410, 6144;
	setp.ge.s32 	%p264, %r459, %r411;
	@%p264 bra 	$L__BB2_328;
	setp.lt.s32 	%p265, %r459, %r408;
	@%p265 bra 	$L__BB2_327;
	ld.global.u32 	%r2404, [%rd16+24576];
	bra.uni 	$L__BB2_328;
$L__BB2_327:
	ld.global.u32 	%r2404, [%rd15+24576];
$L__BB2_328:
	add.s32 	%r463, %r410, 6656;
	setp.ge.s32 	%p266, %r463, %r411;
	@%p266 bra 	$L__BB2_332;
	setp.lt.s32 	%p267, %r463, %r408;
	@%p267 bra 	$L__BB2_331;
	ld.global.u32 	%r2405, [%rd16+26624];
	bra.uni 	$L__BB2_332;
$L__BB2_331:
	ld.global.u32 	%r2405, [%rd15+26624];
$L__BB2_332:
	or.b32  	%r467, %r410, 7168;
	setp.ge.s32 	%p268, %r467, %r411;
	@%p268 bra 	$L__BB2_336;
	setp.lt.s32 	%p269, %r467, %r408;
	@%p269 bra 	$L__BB2_335;
	ld.global.u32 	%r2406, [%rd16+28672];
	bra.uni 	$L__BB2_336;
$L__BB2_335:
	ld.global.u32 	%r2406, [%rd15+28672];
$L__BB2_336:
	add.s32 	%r471, %r410, 7680;
	setp.ge.s32 	%p270, %r471, %r411;
	@%p270 bra 	$L__BB2_340;
	setp.lt.s32 	%p271, %r471, %r408;
	@%p271 bra 	$L__BB2_339;
	ld.global.u32 	%r2407, [%rd16+30720];
	bra.uni 	$L__BB2_340;
$L__BB2_339:
	ld.global.u32 	%r2407, [%rd15+30720];
$L__BB2_340:
	or.b32  	%r475, %r410, 8192;
	setp.ge.s32 	%p272, %r475, %r411;
	@%p272 bra 	$L__BB2_344;
	setp.lt.s32 	%p273, %r475, %r408;
	@%p273 bra 	$L__BB2_343;
	ld.global.u32 	%r2408, [%rd16+32768];
	bra.uni 	$L__BB2_344;
$L__BB2_343:
	ld.global.u32 	%r2408, [%rd15+32768];
$L__BB2_344:
	add.s32 	%r479, %r410, 8704;
	setp.ge.s32 	%p274, %r479, %r411;
	@%p274 bra 	$L__BB2_348;
	setp.lt.s32 	%p275, %r479, %r408;
	@%p275 bra 	$L__BB2_347;
	ld.global.u32 	%r2409, [%rd16+34816];
	bra.uni 	$L__BB2_348;
$L__BB2_347:
	ld.global.u32 	%r2409, [%rd15+34816];
$L__BB2_348:
	or.b32  	%r483, %r410, 9216;
	setp.ge.s32 	%p276, %r483, %r411;
	@%p276 bra 	$L__BB2_352;
	setp.lt.s32 	%p277, %r483, %r408;
	@%p277 bra 	$L__BB2_351;
	ld.global.u32 	%r2410, [%rd16+36864];
	bra.uni 	$L__BB2_352;
$L__BB2_351:
	ld.global.u32 	%r2410, [%rd15+36864];
$L__BB2_352:
	mov.u32 	%r858, _ZN6thrust24THRUST_300001_SM_1000_NS8cuda_cub4core6detail5shmemE;
	add.s32 	%r859, %r858, 2048;
	shl.b32 	%r861, %r410, 2;
	add.s32 	%r487, %r859, %r861;
	st.shared.u32 	[%r487], %r2392;
	st.shared.u32 	[%r487+2048], %r2393;
	st.shared.u32 	[%r487+4096], %r2394;
	st.shared.u32 	[%r487+6144], %r2395;
	st.shared.u32 	[%r487+8192], %r2396;
	st.shared.u32 	[%r487+10240], %r2397;
	st.shared.u32 	[%r487+12288], %r2398;
	st.shared.u32 	[%r487+14336], %r2399;
	st.shared.u32 	[%r487+16384], %r2400;
	st.shared.u32 	[%r487+18432], %r2401;
	st.shared.u32 	[%r487+20480], %r2402;
	st.shared.u32 	[%r487+22528], %r2403;
	st.shared.u32 	[%r487+24576], %r2404;
	st.shared.u32 	[%r487+26624], %r2405;
	st.shared.u32 	[%r487+28672], %r2406;
	st.shared.u32 	[%r487+30720], %r2407;
	st.shared.u32 	[%r487+32768], %r2408;
	st.shared.u32 	[%r487+34816], %r2409;
	st.shared.u32 	[%r487+36864], %r2410;
	bar.sync 	0;
	mul.lo.s32 	%r862, %r410, 19;
	min.s32 	%r488, %r411, %r862;
	shl.b32 	%r863, %r408, 2;
	add.s32 	%r489, %r859, %r863;
	sub.s32 	%r864, %r488, %r838;
	max.s32 	%r2413, %r864, 0;
	min.s32 	%r2412, %r408, %r488;
	setp.ge.s32 	%p278, %r2413, %r2412;
	@%p278 bra 	$L__BB2_354;
$L__BB2_353:
	add.s32 	%r865, %r2413, %r2412;
	shr.s32 	%r866, %r865, 1;
	shl.b32 	%r867, %r866, 2;
	add.s32 	%r869, %r858, %r867;
	ld.shared.u32 	%r870, [%r869+2048];
	not.b32 	%r871, %r866;
	add.s32 	%r872, %r488, %r871;
	shl.b32 	%r873, %r872, 2;
	add.s32 	%r874, %r489, %r873;
	ld.shared.u32 	%r875, [%r874];
	setp.lt.s32 	%p279, %r875, %r870;
	add.s32 	%r876, %r866, 1;
	selp.b32 	%r2413, %r2413, %r876, %p279;
	selp.b32 	%r2412, %r866, %r2412, %p279;
	setp.lt.s32 	%p280, %r2413, %r2412;
	@%p280 bra 	$L__BB2_353;
$L__BB2_354:
	sub.s32 	%r497, %r488, %r2413;
	setp.ge.s32 	%p281, %r497, %r838;
	mov.b32 	%r2440, 0;
	@%p281 bra 	$L__BB2_379;
	shl.b32 	%r880, %r497, 2;
	add.s32 	%r498, %r489, %r880;
	ld.shared.u32 	%r499, [%r498];
	setp.lt.s32 	%p282, %r2413, 1;
	mov.b32 	%r2417, 0;
	mov.u32 	%r2416, %r2413;
	@%p282 bra 	$L__BB2_357;
	mul.lo.s32 	%r881, %r2413, 511;
	shr.s32 	%r882, %r881, 9;
	shl.b32 	%r883, %r882, 2;
	add.s32 	%r885, %r858, %r883;
	ld.shared.u32 	%r886, [%r885+2048];
	setp.lt.s32 	%p283, %r886, %r499;
	add.s32 	%r887, %r882, 1;
	selp.b32 	%r2416, %r2413, %r882, %p283;
	selp.b32 	%r2417, %r887, 0, %p283;
$L__BB2_357:
	setp.ge.s32 	%p284, %r2417, %r2416;
	@%p284 bra 	$L__BB2_359;
	mad.lo.s32 	%r888, %r2416, 127, %r2417;
	shr.s32 	%r889, %r888, 7;
	shl.b32 	%r890, %r889, 2;
	add.s32 	%r892, %r858, %r890;
	ld.shared.u32 	%r893, [%r892+2048];
	setp.lt.s32 	%p285, %r893, %r499;
	add.s32 	%r894, %r889, 1;
	selp.b32 	%r2416, %r2416, %r889, %p285;
	selp.b32 	%r2417, %r894, %r2417, %p285;
$L__BB2_359:
	setp.ge.s32 	%p286, %r2417, %r2416;
	@%p286 bra 	$L__BB2_361;
	mad.lo.s32 	%r895, %r2416, 31, %r2417;
	shr.s32 	%r896, %r895, 5;
	shl.b32 	%r897, %r896, 2;
	add.s32 	%r899, %r858, %r897;
	ld.shared.u32 	%r900, [%r899+2048];
	setp.lt.s32 	%p287, %r900, %r499;
	add.s32 	%r901, %r896, 1;
	selp.b32 	%r2416, %r2416, %r896, %p287;
	selp.b32 	%r2417, %r901, %r2417, %p287;
$L__BB2_361:
	setp.ge.s32 	%p288, %r2417, %r2416;
	@%p288 bra 	$L__BB2_363;
	mad.lo.s32 	%r902, %r2416, 15, %r2417;
	shr.s32 	%r903, %r902, 4;
	shl.b32 	%r904, %r903, 2;
	add.s32 	%r906, %r858, %r904;
	ld.shared.u32 	%r907, [%r906+2048];
	setp.lt.s32 	%p289, %r907, %r499;
	add.s32 	%r908, %r903, 1;
	selp.b32 	%r2416, %r2416, %r903, %p289;
	selp.b32 	%r2417, %r908, %r2417, %p289;
$L__BB2_363:
	setp.ge.s32 	%p290, %r2417, %r2416;
	@%p290 bra 	$L__BB2_365;
$L__BB2_364:
	add.s32 	%r910, %r2417, %r2416;
	shr.s32 	%r911, %r910, 1;
	shl.b32 	%r912, %r911, 2;
	add.s32 	%r914, %r858, %r912;
	ld.shared.u32 	%r915, [%r914+2048];
	setp.lt.s32 	%p291, %r915, %r499;
	add.s32 	%r916, %r911, 1;
	selp.b32 	%r2416, %r2416, %r911, %p291;
	selp.b32 	%r2417, %r916, %r2417, %p291;
	setp.lt.s32 	%p292, %r2417, %r2416;
	@%p292 bra 	$L__BB2_364;
$L__BB2_365:
	setp.lt.s32 	%p293, %r497, 1;
	mov.b32 	%r2428, 0;
	mov.u32 	%r2427, %r497;
	@%p293 bra 	$L__BB2_367;
	mul.lo.s32 	%r919, %r497, 511;
	shr.s32 	%r920, %r919, 9;
	shl.b32 	%r921, %r920, 2;
	add.s32 	%r922, %r489, %r921;
	ld.shared.u32 	%r923, [%r922];
	setp.lt.s32 	%p294, %r923, %r499;
	add.s32 	%r924, %r920, 1;
	selp.b32 	%r2427, %r497, %r920, %p294;
	selp.b32 	%r2428, %r924, 0, %p294;
$L__BB2_367:
	setp.ge.s32 	%p295, %r2428, %r2427;
	@%p295 bra 	$L__BB2_369;
	mad.lo.s32 	%r926, %r2427, 127, %r2428;
	shr.s32 	%r927, %r926, 7;
	shl.b32 	%r928, %r927, 2;
	add.s32 	%r929, %r489, %r928;
	ld.shared.u32 	%r930, [%r929];
	setp.lt.s32 	%p296, %r930, %r499;
	add.s32 	%r931, %r927, 1;
	selp.b32 	%r2427, %r2427, %r927, %p296;
	selp.b32 	%r2428, %r931, %r2428, %p296;
$L__BB2_369:
	setp.ge.s32 	%p297, %r2428, %r2427;
	@%p297 bra 	$L__BB2_371;
	mad.lo.s32 	%r932, %r2427, 31, %r2428;
	shr.s32 	%r933, %r932, 5;
	shl.b32 	%r934, %r933, 2;
	add.s32 	%r935, %r489, %r934;
	ld.shared.u32 	%r936, [%r935];
	setp.lt.s32 	%p298, %r936, %r499;
	add.s32 	%r937, %r933, 1;
	selp.b32 	%r2427, %r2427, %r933, %p298;
	selp.b32 	%r2428, %r937, %r2428, %p298;
$L__BB2_371:
	setp.ge.s32 	%p299, %r2428, %r2427;
	@%p299 bra 	$L__BB2_373;
	mad.lo.s32 	%r938, %r2427, 15, %r2428;
	shr.s32 	%r939, %r938, 4;
	shl.b32 	%r940, %r939, 2;
	add.s32 	%r941, %r489, %r940;
	ld.shared.u32 	%r942, [%r941];
	setp.lt.s32 	%p300, %r942, %r499;
	add.s32 	%r943, %r939, 1;
	selp.b32 	%r2427, %r2427, %r939, %p300;
	selp.b32 	%r2428, %r943, %r2428, %p300;
$L__BB2_373:
	setp.ge.s32 	%p301, %r2428, %r2427;
	@%p301 bra 	$L__BB2_375;
$L__BB2_374:
	add.s32 	%r945, %r2428, %r2427;
	shr.s32 	%r946, %r945, 1;
	shl.b32 	%r947, %r946, 2;
	add.s32 	%r948, %r489, %r947;
	ld.shared.u32 	%r949, [%r948];
	setp.lt.s32 	%p302, %r949, %r499;
	add.s32 	%r950, %r946, 1;
	selp.b32 	%r2427, %r2427, %r946, %p302;
	selp.b32 	%r2428, %r950, %r2428, %p302;
	setp.lt.s32 	%p303, %r2428, %r2427;
	@%p303 bra 	$L__BB2_374;
$L__BB2_375:
	sub.s32 	%r953, %r2413, %r2417;
	sub.s32 	%r544, %r497, %r2428;
	add.s32 	%r545, %r544, %r953;
	shr.s32 	%r954, %r545, 1;
	max.s32 	%r546, %r954, %r544;
	add.s32 	%r956, %r2428, %r546;
	add.s32 	%r957, %r956, 1;
	min.s32 	%r958, %r957, %r838;
	sub.s32 	%r2437, %r958, %r497;
	setp.lt.s32 	%p304, %r2437, 1;
	mov.b32 	%r2438, 0;
	@%p304 bra 	$L__BB2_378;
	mov.b32 	%r2438, 0;
$L__BB2_377:
	add.s32 	%r960, %r2438, %r2437;
	shr.s32 	%r961, %r960, 1;
	shl.b32 	%r962, %r961, 2;
	add.s32 	%r963, %r498, %r962;
	ld.shared.u32 	%r964, [%r963];
	setp.lt.s32 	%p305, %r499, %r964;
	add.s32 	%r965, %r961, 1;
	selp.b32 	%r2437, %r961, %r2437, %p305;
	selp.b32 	%r2438, %r2438, %r965, %p305;
	setp.lt.s32 	%p306, %r2438, %r2437;
	@%p306 bra 	$L__BB2_377;
$L__BB2_378:
	add.s32 	%r966, %r544, %r2438;
	min.s32 	%r967, %r966, %r546;
	sub.s32 	%r968, %r545, %r967;
	add.s32 	%r969, %r967, 1;
	setp.eq.s32 	%p307, %r968, %r969;
	setp.lt.s32 	%p308, %r546, %r966;
	and.pred  	%p309, %p307, %p308;
	add.s32 	%r2413, %r968, %r2417;
	selp.u32 	%r2440, 1, 0, %p309;
$L__BB2_379:
	sub.s32 	%r970, %r488, %r2413;
	add.s32 	%r971, %r970, %r2440;
	setp.eq.s32 	%p310, %r410, 0;
	shl.b32 	%r972, %r408, 16;
	or.b32  	%r973, %r972, %r838;
	shl.b32 	%r974, %r2413, 16;
	or.b32  	%r975, %r971, %r974;
	selp.b32 	%r976, %r973, %r975, %p310;
	add.s32 	%r977, %r410, -1;
	selp.b32 	%r978, 511, %r977, %p310;
	shl.b32 	%r979, %r978, 2;
	add.s32 	%r981, %r858, %r979;
	st.shared.u32 	[%r981], %r976;
	bar.sync 	0;
	ld.shared.u32 	%r982, [%r487+-2048];
	shr.s32 	%r557, %r982, 16;
	and.b32  	%r983, %r982, 65535;
	add.s32 	%r2448, %r971, %r408;
	add.s32 	%r559, %r983, %r408;
	add.s32 	%r560, %r559, %r557;
	shl.b32 	%r984, %r971, 2;
	add.s32 	%r561, %r489, %r984;
	ld.shared.u32 	%r562, [%r561];
	shl.b32 	%r985, %r2413, 2;
	add.s32 	%r986, %r858, %r985;
	add.s32 	%r563, %r986, 2048;
	ld.shared.u32 	%r564, [%r986+2048];
	setp.ge.s32 	%p774, %r2413, %r557;
	setp.lt.s32 	%p311, %r2413, %r557;
	setp.ge.s32 	%p312, %r2448, %r559;
	and.pred  	%p775, %p312, %p311;
	or.pred  	%p313, %p774, %p312;
	@%p313 bra 	$L__BB2_381;
	setp.lt.s32 	%p775, %r564, %r562;
	setp.lt.s32 	%p774, %r562, %r564;
$L__BB2_381:
	add.s32 	%r987, %r2448, %r2413;
	setp.lt.s32 	%p314, %r987, %r560;
	xor.pred  	%p315, %p774, %p775;
	and.pred  	%p126, %p314, %p315;
	mov.u32 	%r2441, %r564;
	@%p774 bra 	$L__BB2_383;
	add.s32 	%r2413, %r2413, 1;
	ld.shared.u32 	%r2441, [%r563+4];
$L__BB2_383:
	mov.u32 	%r2443, %r562;
	@%p775 bra 	$L__BB2_385;
	add.s32 	%r2448, %r2448, 1;
	ld.shared.u32 	%r2443, [%r561+4];
$L__BB2_385:
	setp.ge.s32 	%p776, %r2413, %r557;
	setp.lt.s32 	%p316, %r2413, %r557;
	setp.ge.s32 	%p317, %r2448, %r559;
	and.pred  	%p777, %p317, %p316;
	or.pred  	%p318, %p776, %p317;
	@%p318 bra 	$L__BB2_387;
	setp.lt.s32 	%p777, %r2441, %r2443;
	setp.lt.s32 	%p776, %r2443, %r2441;
$L__BB2_387:
	add.s32 	%r988, %r2448, %r2413;
	setp.lt.s32 	%p319, %r988, %r560;
	xor.pred  	%p320, %p776, %p777;
	and.pred  	%p133, %p319, %p320;
	mov.u32 	%r2445, %r2441;
	@%p776 bra 	$L__BB2_389;
	add.s32 	%r573, %r2413, 1;
	shl.b32 	%r989, %r2413, 2;
	add.s32 	%r991, %r858, %r989;
	ld.shared.u32 	%r2445, [%r991+2052];
	mov.u32 	%r2413, %r573;
$L__BB2_389:
	mov.u32 	%r2447, %r2443;
	@%p777 bra 	$L__BB2_391;
	add.s32 	%r577, %r2448, 1;
	shl.b32 	%r992, %r2448, 2;
	add.s32 	%r994, %r858, %r992;
	ld.shared.u32 	%r2447, [%r994+2052];
	mov.u32 	%r2448, %r577;
$L__BB2_391:
	setp.ge.s32 	%p778, %r2413, %r557;
	setp.lt.s32 	%p321, %r2413, %r557;
	setp.ge.s32 	%p322, %r2448, %r559;
	and.pred  	%p779, %p322, %p321;
	or.pred  	%p323, %p778, %p322;
	@%p323 bra 	$L__BB2_393;
	setp.lt.s32 	%p779, %r2445, %r2447;
	setp.lt.s32 	%p778, %r2447, %r2445;
$L__BB2_393:
	add.s32 	%r995, %r2448, %r2413;
	setp.lt.s32 	%p324, %r995, %r560;
	xor.pred  	%p325, %p778, %p779;
	and.pred  	%p140, %p324, %p325;
	mov.u32 	%r2449, %r2445;
	@%p778 bra 	$L__BB2_395;
	add.s32 	%r581, %r2413, 1;
	shl.b32 	%r996, %r2413, 2;
	mov.u32 	%r997, _ZN6thrust24THRUST_300001_SM_1000_NS8cuda_cub4core6detail5shmemE;
	add.s32 	%r998, %r997, %r996;
	ld.shared.u32 	%r2449, [%r998+2052];
	mov.u32 	%r2413, %r581;
$L__BB2_395:
	mov.u32 	%r2451, %r2447;
	@%p779 bra 	$L__BB2_397;
	add.s32 	%r585, %r2448, 1;
	shl.b32 	%r999, %r2448, 2;
	mov.u32 	%r1000, _ZN6thrust24THRUST_300001_SM_1000_NS8cuda_cub4core6detail5shmemE;
	add.s32 	%r1001, %r1000, %r999;
	ld.shared.u32 	%r2451, [%r1001+2052];
	mov.u32 	%r2448, %r585;
$L__BB2_397:
	setp.ge.s32 	%p780, %r2413, %r557;
	setp.lt.s32 	%p326, %r2413, %r557;
	setp.ge.s32 	%p327, %r2448, %r559;
	and.pred  	%p781, %p327, %p326;
	or.pred  	%p328, %p780, %p327;
	@%p328 bra 	$L__BB2_399;
	setp.lt.s32 	%p781, %r2449, %r2451;
	setp.lt.s32 	%p780, %r2451, %r2449;
$L__BB2_399:
	add.s32 	%r1002, %r2448, %r2413;
	setp.lt.s32 	%p329, %r1002, %r560;
	xor.pred  	%p330, %p780, %p781;
	and.pred  	%p147, %p329, %p330;
	mov.u32 	%r2453, %r2449;
	@%p780 bra 	$L__BB2_401;
	add.s32 	%r589, %r2413, 1;
	shl.b32 	%r1003, %r2413, 2;
	mov.u32 	%r1004, _ZN6thrust24THRUST_300001_SM_1000_NS8cuda_cub4core6detail5shmemE;
	add.s32 	%r1005, %r1004, %r1003;
	ld.shared.u32 	%r2453, [%r1005+2052];
	mov.u32 	%r2413, %r589;
$L__BB2_401:
	mov.u32 	%r2455, %r2451;
	@%p781 bra 	$L__BB2_403;
	add.s32 	%r593, %r2448, 1;
	shl.b32 	%r1006, %r2448, 2;
	mov.u32 	%r1007, _ZN6thrust24THRUST_300001_SM_1000_NS8cuda_cub4core6detail5shmemE;
	add.s32 	%r1008, %r1007, %r1006;
	ld.shared.u32 	%r2455, [%r1008+2052];
	mov.u32 	%r2448, %r593;
$L__BB2_403:
	setp.ge.s32 	%p782, %r2413, %r557;
	setp.lt.s32 	%p331, %r2413, %r557;
	setp.ge.s32 	%p332, %r2448, %r559;
	and.pred  	%p783, %p332, %p331;
	or.pred  	%p333, %p782, %p332;
	@%p333 bra 	$L__BB2_405;
	setp.lt.s32 	%p783, %r2453, %r2455;
	setp.lt.s32 	%p782, %r2455, %r2453;
$L__BB2_405:
	add.s32 	%r1009, %r2448, %r2413;
	setp.lt.s32 	%p334, %r1009, %r560;
	xor.pred  	%p335, %p782, %p783;
	and.pred  	%p154, %p334, %p335;
	mov.u32 	%r2461, %r2453;
	@%p782 bra 	$L__BB2_407;
	add.s32 	%r597, %r2413, 1;
	shl.b32 	%r1010, %r2413, 2;
	mov.u32 	%r1011, _ZN6thrust24THRUST_300001_SM_1000_NS8cuda_cub4core6detail5shmemE;
	add.s32 	%r1012, %r1011, %r1010;
	ld.shared.u32 	%r2461, [%r1012+2052];
	mov.u32 	%r2413, %r597;
$L__BB2_407:
	mov.u32 	%r2463, %r2455;
	@%p783 bra 	$L__BB2_409;
	add.s32 	%r601, %r2448, 1;
	shl.b32 	%r1013, %r2448, 2;
	mov.u32 	%r1014, _ZN6thrust24THRUST_300001_SM_1000_NS8cuda_cub4core6detail5shmemE;
	add.s32 	%r1015, %r1014, %r1013;
	ld.shared.u32 	%r2463, [%r1015+2052];
	mov.u32 	%r2448, %r601;
$L__BB2_409:
	setp.ge.s32 	%p784, %r2413, %r557;
	setp.lt.s32 	%p336, %r2413, %r557;
	setp.ge.s32 	%p337, %r2448, %r559;
	and.pred  	%p785, %p337, %p336;
	or.pred  	%p338, %p784, %p337;
	@%p338 bra 	$L__BB2_411;
	setp.lt.s32 	%p785, %r2461, %r2463;
	setp.lt.s32 	%p784, %r2463, %r2461;
$L__BB2_411:
	selp.b32 	%r605, %r2461, %r2463, %p785;
	add.s32 	%r1016, %r2448, %r2413;
	setp.lt.s32 	%p339, %r1016, %r560;
	xor.pred  	%p340, %p784, %p785;
	selp.b32 	%r1017, 32, 0, %p340;
	selp.b32 	%r606, %r1017, 0, %p339;
	@%p784 bra 	$L__BB2_413;
	add.s32 	%r607, %r2413, 1;
	shl.b32 	%r1018, %r2413, 2;
	mov.u32 	%r1019, _ZN6thrust24THRUST_300001_SM_1000_NS8cuda_cub4core6detail5shmemE;
	add.s32 	%r1020, %r1019, %r1018;
	ld.shared.u32 	%r2461, [%r1020+2052];
	mov.u32 	%r2413, %r607;
$L__BB2_413:
	@%p785 bra 	$L__BB2_415;
	add.s32 	%r611, %r2448, 1;
	shl.b32 	%r1021, %r2448, 2;
	mov.u32 	%r1022, _ZN6thrust24THRUST_300001_SM_1000_NS8cuda_cub4core6detail5shmemE;
	add.s32 	%r1023, %r1022, %r1021;
	ld.shared.u32 	%r2463, [%r1023+2052];
	mov.u32 	%r2448, %r611;
$L__BB2_415:
	setp.ge.s32 	%p786, %r2413, %r557;
	setp.lt.s32 	%p341, %r2413, %r557;
	setp.ge.s32 	%p342, %r2448, %r559;
	and.pred  	%p787, %p342, %p341;
	or.pred  	%p343, %p786, %p342;
	@%p343 bra 	$L__BB2_417;
	setp.lt.s32 	%p787, %r2461, %r2463;
	setp.lt.s32 	%p786, %r2463, %r2461;
$L__BB2_417:
	add.s32 	%r1024, %r2448, %r2413;
	setp.lt.s32 	%p344, %r1024, %r560;
	xor.pred  	%p345, %p786, %p787;
	selp.b32 	%r1025, 64, 0, %p345;
	selp.b32 	%r1026, %r1025, 0, %p344;
	or.b32  	%r1027, %r606, %r1026;
	selp.b32 	%r1028, 8, 0, %p147;
	selp.b32 	%r1029, 4, 0, %p140;
	selp.u32 	%r1030, 1, 0, %p126;
	selp.b32 	%r1031, 2, 0, %p133;
	or.b32  	%r1032, %r1031, %r1030;
	or.b32  	%r1033, %r1032, %r1029;
	or.b32  	%r1034, %r1033, %r1028;
	selp.b32 	%r1035, 16, 0, %p154;
	or.b32  	%r1036, %r1034, %r1035;
	or.b32  	%r615, %r1027, %r1036;
	mov.u32 	%r2469, %r2461;
	@%p786 bra 	$L__BB2_419;
	add.s32 	%r616, %r2413, 1;
	shl.b32 	%r1037, %r2413, 2;
	mov.u32 	%r1038, _ZN6thrust24THRUST_300001_SM_1000_NS8cuda_cub4core6detail5shmemE;
	add.s32 	%r1039, %r1038, %r1037;
	ld.shared.u32 	%r2469, [%r1039+2052];
	mov.u32 	%r2413, %r616;
$L__BB2_419:
	mov.u32 	%r2471, %r2463;
	@%p787 bra 	$L__BB2_421;
	add.s32 	%r620, %r2448, 1;
	shl.b32 	%r1040, %r2448, 2;
	mov.u32 	%r1041, _ZN6thrust24THRUST_300001_SM_1000_NS8cuda_cub4core6detail5shmemE;
	add.s32 	%r1042, %r1041, %r1040;
	ld.shared.u32 	%r2471, [%r1042+2052];
	mov.u32 	%r2448, %r620;
$L__BB2_421:
	setp.ge.s32 	%p788, %r2413, %r557;
	setp.lt.s32 	%p346, %r2413, %r557;
	setp.ge.s32 	%p347, %r2448, %r559;
	and.pred  	%p789, %p347, %p346;
	or.pred  	%p348, %p788, %p347;
	@%p348 bra 	$L__BB2_423;
	setp.lt.s32 	%p789, %r2469, %r2471;
	setp.lt.s32 	%p788, %r2471, %r2469;
$L__BB2_423:
	selp.b32 	%r624, %r2469, %r2471, %p789;
	add.s32 	%r1043, %r2448, %r2413;
	setp.lt.s32 	%p349, %r1043, %r560;
	xor.pred  	%p350, %p788, %p789;
	selp.b32 	%r1044, 128, 0, %p350;
	selp.b32 	%r625, %r1044, 0, %p349;
	@%p788 bra 	$L__BB2_425;
	add.s32 	%r626, %r2413, 1;
	shl.b32 	%r1045, %r2413, 2;
	mov.u32 	%r1046, _ZN6thrust24THRUST_300001_SM_1000_NS8cuda_cub4core6detail5shmemE;
	add.s32 	%r1047, %r1046, %r1045;
	ld.shared.u32 	%r2469, [%r1047+2052];
	mov.u32 	%r2413, %r626;
$L__BB2_425:
	@%p789 bra 	$L__BB2_427;
	add.s32 	%r630, %r2448, 1;
	shl.b32 	%r1048, %r2448, 2;
	mov.u32 	%r1049, _ZN6thrust24THRUST_300001_SM_1000_NS8cuda_cub4core6detail5shmemE;
	add.s32 	%r1050, %r1049, %r1048;
	ld.shared.u32 	%r2471, [%r1050+2052];
	mov.u32 	%r2448, %r630;
$L__BB2_427:
	setp.ge.s32 	%p790, %r2413, %r557;
	setp.lt.s32 	%p351, %r2413, %r557;
	setp.ge.s32 	%p352, %r2448, %r559;
	and.pred  	%p791, %p352, %p351;
	or.pred  	%p353, %p790, %p352;
	@%p353 bra 	$L__BB2_429;
	setp.lt.s32 	%p791, %r2469, %r2471;
	setp.lt.s32 	%p790, %r2471, %r2469;
$L__BB2_429:
	add.s32 	%r1051, %r2448, %r2413;
	setp.lt.s32 	%p354, %r1051, %r560;
	xor.pred  	%p355, %p790, %p791;
	selp.b32 	%r1052, 256, 0, %p355;
	selp.b32 	%r1053, %r1052, 0, %p354;
	or.b32  	%r1054, %r625, %r1053;
	or.b32  	%r634, %r1054, %r615;
	mov.u32 	%r2477, %r2469;
	@%p790 bra 	$L__BB2_431;
	add.s32 	%r635, %r2413, 1;
	shl.b32 	%r1055, %r2413, 2;
	mov.u32 	%r1056, _ZN6thrust24THRUST_300001_SM_1000_NS8cuda_cub4core6detail5shmemE;
	add.s32 	%r1057, %r1056, %r1055;
	ld.shared.u32 	%r2477, [%r1057+2052];
	mov.u32 	%r2413, %r635;
$L__BB2_431:
	mov.u32 	%r2479, %r2471;
	@%p791 bra 	$L__BB2_433;
	add.s32 	%r639, %r2448, 1;
	shl.b32 	%r1058, %r2448, 2;
	mov.u32 	%r1059, _ZN6thrust24THRUST_300001_SM_1000_NS8cuda_cub4core6detail5shmemE;
	add.s32 	%r1060, %r1059, %r1058;
	ld.shared.u32 	%r2479, [%r1060+2052];
	mov.u32 	%r2448, %r639;
$L__BB2_433:
	setp.ge.s32 	%p792, %r2413, %r557;
	setp.lt.s32 	%p356, %r2413, %r557;
	setp.ge.s32 	%p357, %r2448, %r559;
	and.pred  	%p793, %p357, %p356;
	or.pred  	%p358, %p792, %p357;
	@%p358 bra 	$L__BB2_435;
	setp.lt.s32 	%p793, %r2477, %r2479;
	setp.lt.s32 	%p792, %r2479, %r2477;
$L__BB2_435:
	selp.b32 	%r643, %r2477, %r2479, %p793;
	add.s32 	%r1061, %r2448, %r2413;
	setp.lt.s32 	%p359, %r1061, %r560;
	xor.pred  	%p360, %p792, %p793;
	selp.b32 	%r1062, 512, 0, %p360;
	selp.b32 	%r644, %r1062, 0, %p359;
	@%p792 bra 	$L__BB2_437;
	add.s32 	%r645, %r2413, 1;
	shl.b32 	%r1063, %r2413, 2;
	mov.u32 	%r1064, _ZN6thrust24THRUST_300001_SM_1000_NS8cuda_cub4core6detail5shmemE;
	add.s32 	%r1065, %r1064, %r1063;
	ld.shared.u32 	%r2477, [%r1065+2052];
	mov.u32 	%r2413, %r645;
$L__BB2_437:
	@%p793 bra 	$L__BB2_439;
	add.s32 	%r649, %r2448, 1;
	shl.b32 	%r1066, %r2448, 2;
	mov.u32 	%r1067, _ZN6thrust24THRUST_300001_SM_1000_NS8cuda_cub4core6detail5shmemE;
	add.s32 	%r1068, %r1067, %r1066;
	ld.shared.u32 	%r2479, [%r1068+2052];
	mov.u32 	%r2448, %r649;
$L__BB2_439:
	setp.ge.s32 	%p794, %r2413, %r557;
	setp.lt.s32 	%p361, %r2413, %r557;
	setp.ge.s32 	%p362, %r2448, %r559;
	and.pred  	%p795, %p362, %p361;
	or.pred  	%p363, %p794, %p362;
	@%p363 bra 	$L__BB2_441;
	setp.lt.s32 	%p795, %r2477, %r2479;
	setp.lt.s32 	%p794, %r2479, %r2477;
$L__BB2_441:
	add.s32 	%r1069, %r2448, %r2413;
	setp.lt.s32 	%p364, %r1069, %r560;
	xor.pred  	%p365, %p794, %p795;
	selp.b32 	%r1070, 1024, 0, %p365;
	selp.b32 	%r1071, %r1070, 0, %p364;
	or.b32  	%r1072, %r644, %r1071;
	or.b32  	%r653, %r1072, %r634;
	mov.u32 	%r2485, %r2477;
	@%p794 bra 	$L__BB2_443;
	add.s32 	%r654, %r2413, 1;
	shl.b32 	%r1073, %r2413, 2;
	mov.u32 	%r1074, _ZN6thrust24THRUST_300001_SM_1000_NS8cuda_cub4core6detail5shmemE;
	add.s32 	%r1075, %r1074, %r1073;
	ld.shared.u32 	%r2485, [%r1075+2052];
	mov.u32 	%r2413, %r654;
$L__BB2_443:
	mov.u32 	%r2487, %r2479;
	@%p795 bra 	$L__BB2_445;
	add.s32 	%r658, %r2448, 1;
	shl.b32 	%r1076, %r2448, 2;
	mov.u32 	%r1077, _ZN6thrust24THRUST_300001_SM_1000_NS8cuda_cub4core6detail5shmemE;
	add.s32 	%r1078, %r1077, %r1076;
	ld.shared.u32 	%r2487, [%r1078+2052];
	mov.u32 	%r2448, %r658;
$L__BB2_445:
	setp.ge.s32 	%p796, %r2413, %r557;
	setp.lt.s32 	%p366, %r2413, %r557;
	setp.ge.s32 	%p367, %r2448, %r559;
	and.pred  	%p797, %p367, %p366;
	or.pred  	%p368, %p796, %p367;
	@%p368 bra 	$L__BB2_447;
	setp.lt.s32 	%p797, %r2485, %r2487;
	setp.lt.s32 	%p796, %r2487, %r2485;
$L__BB2_447:
	selp.b32 	%r662, %r2485, %r2487, %p797;
	add.s32 	%r1079, %r2448, %r2413;
	setp.lt.s32 	%p369, %r1079, %r560;
	xor.pred  	%p370, %p796, %p797;
	selp.b32 	%r1080, 2048, 0, %p370;
	selp.b32 	%r663, %r1080, 0, %p369;
	@%p796 bra 	$L__BB2_449;
	add.s32 	%r664, %r2413, 1;
	shl.b32 	%r1081, %r2413, 2;
	mov.u32 	%r1082, _ZN6thrust24THRUST_300001_SM_1000_NS8cuda_cub4core6detail5shmemE;
	add.s32 	%r1083, %r1082, %r1081;
	ld.shared.u32 	%r2485, [%r1083+2052];
	mov.u32 	%r2413, %r664;
$L__BB2_449:
	@%p797 bra 	$L__BB2_451;
	add.s32 	%r668, %r2448, 1;
	shl.b32 	%r1084, %r2448, 2;
	mov.u32 	%r1085, _ZN6thrust24THRUST_300001_SM_1000_NS8cuda_cub4core6detail5shmemE;
	add.s32 	%r1086, %r1085, %r1084;
	ld.shared.u32 	%r2487, [%r1086+2052];
	mov.u32 	%r2448, %r668;
$L__BB2_451:
	setp.ge.s32 	%p798, %r2413, %r557;
	setp.lt.s32 	%p371, %r2413, %r557;
	setp.ge.s32 	%p372, %r2448, %r559;
	and.pred  	%p799, %p372, %p371;
	or.pred  	%p373, %p798, %p372;
	@%p373 bra 	$L__BB2_453;
	setp.lt.s32 	%p799, %r2485, %r2487;
	setp.lt.s32 	%p798, %r2487, %r2485;
$L__BB2_453:
	add.s32 	%r1087, %r2448, %r2413;
	setp.lt.s32 	%p374, %r1087, %r560;
	xor.pred  	%p375, %p798, %p799;
	selp.b32 	%r1088, 4096, 0, %p375;
	selp.b32 	%r1089, %r1088, 0, %p374;
	or.b32  	%r1090, %r663, %r1089;
	or.b32  	%r672, %r1090, %r653;
	mov.u32 	%r2493, %r2485;
	@%p798 bra 	$L__BB2_455;
	add.s32 	%r673, %r2413, 1;
	shl.b32 	%r1091, %r2413, 2;
	mov.u32 	%r1092, _ZN6thrust24THRUST_300001_SM_1000_NS8cuda_cub4core6detail5shmemE;
	add.s32 	%r1093, %r1092, %r1091;
	ld.shared.u32 	%r2493, [%r1093+2052];
	mov.u32 	%r2413, %r673;
$L__BB2_455:
	mov.u32 	%r2495, %r2487;
	@%p799 bra 	$L__BB2_457;
	add.s32 	%r677, %r2448, 1;
	shl.b32 	%r1094, %r2448, 2;
	mov.u32 	%r1095, _ZN6thrust24THRUST_300001_SM_1000_NS8cuda_cub4core6detail5shmemE;
	add.s32 	%r1096, %r1095, %r1094;
	ld.shared.u32 	%r2495, [%r1096+2052];
	mov.u32 	%r2448, %r677;
$L__BB2_457:
	setp.ge.s32 	%p800, %r2413, %r557;
	setp.lt.s32 	%p376, %r2413, %r557;
	setp.ge.s32 	%p377, %r2448, %r559;
	and.pred  	%p801, %p377, %p376;
	or.pred  	%p378, %p800, %p377;
	@%p378 bra 	$L__BB2_459;
	setp.lt.s32 	%p801, %r2493, %r2495;
	setp.lt.s32 	%p800, %r2495, %r2493;
$L__BB2_459:
	selp.b32 	%r681, %r2493, %r2495, %p801;
	add.s32 	%r1097, %r2448, %r2413;
	setp.lt.s32 	%p379, %r1097, %r560;
	xor.pred  	%p380, %p800, %p801;
	selp.b32 	%r1098, 8192, 0, %p380;
	selp.b32 	%r682, %r1098, 0, %p379;
	@%p800 bra 	$L__BB2_461;
	add.s32 	%r683, %r2413, 1;
	shl.b32 	%r1099, %r2413, 2;
	mov.u32 	%r1100, _ZN6thrust24THRUST_300001_SM_1000_NS8cuda_cub4core6detail5shmemE;
	add.s32 	%r1101, %r1100, %r1099;
	ld.shared.u32 	%r2493, [%r1101+2052];
	mov.u32 	%r2413, %r683;
$L__BB2_461:
	@%p801 bra 	$L__BB2_463;
	add.s32 	%r687, %r2448, 1;
	shl.b32 	%r1102, %r2448, 2;
	mov.u32 	%r1103, _ZN6thrust24THRUST_300001_SM_1000_NS8cuda_cub4core6detail5shmemE;
	add.s32 	%r1104, %r1103, %r1102;
	ld.shared.u32 	%r2495, [%r1104+2052];
	mov.u32 	%r2448, %r687;
$L__BB2_463:
	setp.ge.s32 	%p802, %r2413, %r557;
	setp.lt.s32 	%p381, %r2413, %r557;
	setp.ge.s32 	%p382, %r2448, %r559;
	and.pred  	%p803, %p382, %p381;
	or.pred  	%p383, %p802, %p382;
	@%p383 bra 	$L__BB2_465;
	setp.lt.s32 	%p803, %r2493, %r2495;
	setp.lt.s32 	%p802, %r2495, %r2493;
$L__BB2_465:
	add.s32 	%r1105, %r2448, %r2413;
	setp.lt.s32 	%p384, %r1105, %r560;
	xor.pred  	%p385, %p802, %p803;
	selp.b32 	%r1106, 16384, 0, %p385;
	selp.b32 	%r1107, %r1106, 0, %p384;
	or.b32  	%r1108, %r682, %r1107;
	or.b32  	%r691, %r1108, %r672;
	mov.u32 	%r2501, %r2493;
	@%p802 bra 	$L__BB2_467;
	add.s32 	%r692, %r2413, 1;
	shl.b32 	%r1109, %r2413, 2;
	mov.u32 	%r1110, _ZN6thrust24THRUST_300001_SM_1000_NS8cuda_cub4core6detail5shmemE;
	add.s32 	%r1111, %r1110, %r1109;
	ld.shared.u32 	%r2501, [%r1111+2052];
	mov.u32 	%r2413, %r692;
$L__BB2_467:
	mov.u32 	%r2503, %r2495;
	@%p803 bra 	$L__BB2_469;
	add.s32 	%r696, %r2448, 1;
	shl.b32 	%r1112, %r2448, 2;
	mov.u32 	%r1113, _ZN6thrust24THRUST_300001_SM_1000_NS8cuda_cub4core6detail5shmemE;
	add.s32 	%r1114, %r1113, %r1112;
	ld.shared.u32 	%r2503, [%r1114+2052];
	mov.u32 	%r2448, %r696;
$L__BB2_469:
	setp.ge.s32 	%p804, %r2413, %r557;
	setp.lt.s32 	%p386, %r2413, %r557;
	setp.ge.s32 	%p387, %r2448, %r559;
	and.pred  	%p805, %p387, %p386;
	or.pred  	%p388, %p804, %p387;
	@%p388 bra 	$L__BB2_471;
	setp.lt.s32 	%p805, %r2501, %r2503;
	setp.lt.s32 	%p804, %r2503, %r2501;
$L__BB2_471:
	selp.b32 	%r700, %r2501, %r2503, %p805;
	add.s32 	%r1115, %r2448, %r2413;
	setp.lt.s32 	%p389, %r1115, %r560;
	xor.pred  	%p390, %p804, %p805;
	selp.b32 	%r1116, 32768, 0, %p390;
	selp.b32 	%r701, %r1116, 0, %p389;
	@%p804 bra 	$L__BB2_473;
	add.s32 	%r702, %r2413, 1;
	shl.b32 	%r1117, %r2413, 2;
	mov.u32 	%r1118, _ZN6thrust24THRUST_300001_SM_1000_NS8cuda_cub4core6detail5shmemE;
	add.s32 	%r1119, %r1118, %r1117;
	ld.shared.u32 	%r2501, [%r1119+2052];
	mov.u32 	%r2413, %r702;
$L__BB2_473:
	@%p805 bra 	$L__BB2_475;
	add.s32 	%r706, %r2448, 1;
	shl.b32 	%r1120, %r2448, 2;
	mov.u32 	%r1121, _ZN6thrust24THRUST_300001_SM_1000_NS8cuda_cub4core6detail5shmemE;
	add.s32 	%r1122, %r1121, %r1120;
	ld.shared.u32 	%r2503, [%r1122+2052];
	mov.u32 	%r2448, %r706;
$L__BB2_475:
	setp.ge.s32 	%p806, %r2413, %r557;
	setp.lt.s32 	%p391, %r2413, %r557;
	setp.ge.s32 	%p392, %r2448, %r559;
	and.pred  	%p807, %p392, %p391;
	or.pred  	%p393, %p806, %p392;
	@%p393 bra 	$L__BB2_477;
	setp.lt.s32 	%p807, %r2501, %r2503;
	setp.lt.s32 	%p806, %r2503, %r2501;
$L__BB2_477:
	add.s32 	%r1123, %r2448, %r2413;
	setp.lt.s32 	%p394, %r1123, %r560;
	xor.pred  	%p395, %p806, %p807;
	selp.b32 	%r1124, 65536, 0, %p395;
	selp.b32 	%r1125, %r1124, 0, %p394;
	or.b32  	%r1126, %r701, %r1125;
	or.b32  	%r710, %r1126, %r691;
	mov.u32 	%r2509, %r2501;
	@%p806 bra 	$L__BB2_479;
	add.s32 	%r711, %r2413, 1;
	shl.b32 	%r1127, %r2413, 2;
	mov.u32 	%r1128, _ZN6thrust24THRUST_300001_SM_1000_NS8cuda_cub4core6detail5shmemE;
	add.s32 	%r1129, %r1128, %r1127;
	ld.shared.u32 	%r2509, [%r1129+2052];
	mov.u32 	%r2413, %r711;
$L__BB2_479:
	mov.u32 	%r2511, %r2503;
	@%p807 bra 	$L__BB2_481;
	add.s32 	%r715, %r2448, 1;
	shl.b32 	%r1130, %r2448, 2;
	mov.u32 	%r1131, _ZN6thrust24THRUST_300001_SM_1000_NS8cuda_cub4core6detail5shmemE;
	add.s32 	%r1132, %r1131, %r1130;
	ld.shared.u32 	%r2511, [%r1132+2052];
	mov.u32 	%r2448, %r715;
$L__BB2_481:
	setp.ge.s32 	%p808, %r2413, %r557;
	setp.lt.s32 	%p396, %r2413, %r557;
	setp.ge.s32 	%p397, %r2448, %r559;
	and.pred  	%p809, %p397, %p396;
	or.pred  	%p398, %p808, %p397;
	@%p398 bra 	$L__BB2_483;
	setp.lt.s32 	%p809, %r2509, %r2511;
	setp.lt.s32 	%p808, %r2511, %r2509;
$L__BB2_483:
	selp.b32 	%r719, %r2509, %r2511, %p809;
	add.s32 	%r1133, %r2448, %r2413;
	setp.lt.s32 	%p399, %r1133, %r560;
	xor.pred  	%p400, %p808, %p809;
	selp.b32 	%r1134, 131072, 0, %p400;
	selp.b32 	%r720, %r1134, 0, %p399;
	@%p808 bra 	$L__BB2_485;
	add.s32 	%r721, %r2413, 1;
	shl.b32 	%r1135, %r2413, 2;
	mov.u32 	%r1136, _ZN6thrust24THRUST_300001_SM_1000_NS8cuda_cub4core6detail5shmemE;
	add.s32 	%r1137, %r1136, %r1135;
	ld.shared.u32 	%r2509, [%r1137+2052];
	mov.u32 	%r2413, %r721;
$L__BB2_485:
	@%p809 bra 	$L__BB2_487;
	add.s32 	%r725, %r2448, 1;
	shl.b32 	%r1138, %r2448, 2;
	mov.u32 	%r1139, _ZN6thrust24THRUST_300001_SM_1000_NS8cuda_cub4core6detail5shmemE;
	add.s32 	%r1140, %r1139, %r1138;
	ld.shared.u32 	%r2511, [%r1140+2052];
	mov.u32 	%r2448, %r725;
$L__BB2_487:
	setp.ge.s32 	%p810, %r2413, %r557;
	setp.lt.s32 	%p401, %r2413, %r557;
	setp.ge.s32 	%p402, %r2448, %r559;
	and.pred  	%p811, %p402, %p401;
	or.pred  	%p403, %p810, %p402;
	@%p403 bra 	$L__BB2_489;
	setp.lt.s32 	%p811, %r2509, %r2511;
	setp.lt.s32 	%p810, %r2511, %r2509;
$L__BB2_489:
	selp.b32 	%r729, %r2509, %r2511, %p811;
	add.s32 	%r1141, %r2448, %r2413;
	setp.lt.s32 	%p404, %r1141, %r560;
	xor.pred  	%p405, %p810, %p811;
	selp.b32 	%r1142, 262144, 0, %p405;
	selp.b32 	%r1143, %r1142, 0, %p404;
	or.b32  	%r1144, %r720, %r1143;
	or.b32  	%r730, %r1144, %r710;
	bar.sync 	0;
	popc.b32 	%r731, %r730;
	mov.u32 	%r1145, %ctaid.x;
	setp.ne.s32 	%p406, %r1145, 0;
	@%p406 bra 	$L__BB2_493;
	// begin inline asm
	mov.u32 %r1346, %laneid;
	// end inline asm
	mov.b32 	%r1349, 1;
	mov.b32 	%r1374, 0;
	mov.b32 	%r1376, -1;
	// begin inline asm
	{  .reg .s32 r0;  .reg .pred p;  shfl.sync.up.b32 r0|p, %r731, %r1349, %r1374, %r1376;  @p add.s32 r0, r0, %r731;  mov.s32 %r1347, r0;}
	// end inline asm
	mov.b32 	%r1355, 2;
	// begin inline asm
	{  .reg .s32 r0;  .reg .pred p;  shfl.sync.up.b32 r0|p, %r1347, %r1355, %r1374, %r1376;  @p add.s32 r0, r0, %r1347;  mov.s32 %r1353, r0;}
	// end inline asm
	mov.b32 	%r1361, 4;
	// begin inline asm
	{  .reg .s32 r0;  .reg .pred p;  shfl.sync.up.b32 r0|p, %r1353, %r1361, %r1374, %r1376;  @p add.s32 r0, r0, %r1353;  mov.s32 %r1359, r0;}
	// end inline asm
	mov.b32 	%r1367, 8;
	// begin inline asm
	{  .reg .s32 r0;  .reg .pred p;  shfl.sync.up.b32 r0|p, %r1359, %r1367, %r1374, %r1376;  @p add.s32 r0, r0, %r1359;  mov.s32 %r1365, r0;}
	// end inline asm
	mov.b32 	%r1373, 16;
	// begin inline asm
	{  .reg .s32 r0;  .reg .pred p;  shfl.sync.up.b32 r0|p, %r1365, %r1373, %r1374, %r1376;  @p add.s32 r0, r0, %r1365;  mov.s32 %r1371, r0;}
	// end inline asm
	setp.ne.s32 	%p455, %r1346, 31;
	@%p455 bra 	$L__BB2_492;
	mov.u32 	%r1377, %tid.x;
	shr.u32 	%r1378, %r1377, 3;
	and.b32  	%r1379, %r1378, 124;
	mov.u32 	%r1380, _ZN6thrust24THRUST_300001_SM_1000_NS8cuda_cub4core6detail5shmemE;
	add.s32 	%r1381, %r1380, %r1379;
	st.shared.u32 	[%r1381], %r1371;
$L__BB2_492:
	bar.sync 	0;
	ld.shared.v4.u32 	{%r1383, %r1384, %r1385, %r1386}, [_ZN6thrust24THRUST_300001_SM_1000_NS8cuda_cub4core6detail5shmemE];
	mov.u32 	%r1387, %tid.x;
	shr.u32 	%r1388, %r1387, 5;
	add.s32 	%r1389, %r1384, %r1383;
	setp.eq.s32 	%p456, %r1388, 2;
	selp.b32 	%r1390, %r1389, %r1383, %p456;
	add.s32 	%r1391, %r1389, %r1385;
	setp.eq.s32 	%p457, %r1388, 3;
	selp.b32 	%r1392, %r1391, %r1390, %p457;
	add.s32 	%r1393, %r1391, %r1386;
	setp.eq.s32 	%p458, %r1388, 4;
	selp.b32 	%r1394, %r1393, %r1392, %p458;
	ld.shared.v4.u32 	{%r1395, %r1396, %r1397, %r1398}, [_ZN6thrust24THRUST_300001_SM_1000_NS8cuda_cub4core6detail5shmemE+16];
	add.s32 	%r1399, %r1393, %r1395;
	setp.eq.s32 	%p459, %r1388, 5;
	selp.b32 	%r1400, %r1399, %r1394, %p459;
	add.s32 	%r1401, %r1399, %r1396;
	setp.eq.s32 	%p460, %r1388, 6;
	selp.b32 	%r1402, %r1401, %r1400, %p460;
	add.s32 	%r1403, %r1401, %r1397;
	setp.eq.s32 	%p461, %r1388, 7;
	selp.b32 	%r1404, %r1403, %r1402, %p461;
	add.s32 	%r1405, %r1403, %r1398;
	setp.eq.s32 	%p462, %r1388, 8;
	selp.b32 	%r1406, %r1405, %r1404, %p462;
	ld.shared.v4.u32 	{%r1407, %r1408, %r1409, %r1410}, [_ZN6thrust24THRUST_300001_SM_1000_NS8cuda_cub4core6detail5shmemE+32];
	add.s32 	%r1411, %r1405, %r1407;
	setp.eq.s32 	%p463, %r1388, 9;
	selp.b32 	%r1412, %r1411, %r1406, %p463;
	add.s32 	%r1413, %r1411, %r1408;
	setp.eq.s32 	%p464, %r1388, 10;
	selp.b32 	%r1414, %r1413, %r1412, %p464;
	add.s32 	%r1415, %r1413, %r1409;
	setp.eq.s32 	%p465, %r1388, 11;
	selp.b32 	%r1416, %r1415, %r1414, %p465;
	add.s32 	%r1417, %r1415, %r1410;
	setp.eq.s32 	%p466, %r1388, 12;
	selp.b32 	%r1418, %r1417, %r1416, %p466;
	ld.shared.v4.u32 	{%r1419, %r1420, %r1421, %r1422}, [_ZN6thrust24THRUST_300001_SM_1000_NS8cuda_cub4core6detail5shmemE+48];
	add.s32 	%r1423, %r1417, %r1419;
	setp.eq.s32 	%p467, %r1388, 13;
	selp.b32 	%r1424, %r1423, %r1418, %p467;
	add.s32 	%r1425, %r1423, %r1420;
	setp.eq.s32 	%p468, %r1388, 14;
	selp.b32 	%r1426, %r1425, %r1424, %p468;
	add.s32 	%r1427, %r1425, %r1421;
	setp.eq.s32 	%p469, %r1388, 15;
	selp.b32 	%r1428, %r1427, %r1426, %p469;
	add.s32 	%r2523, %r1427, %r1422;
	setp.lt.u32 	%p470, %r1387, 32;
	selp.b32 	%r1429, 0, %r1428, %p470;
	setp.eq.s32 	%p471, %r1346, 0;
	sub.s32 	%r1430, %r1371, %r731;
	selp.b32 	%r1431, 0, %r1430, %p471;
	add.s32 	%r2520, %r1429, %r1431;
	mov.b32 	%r2524, 0;
	bra.uni 	$L__BB2_523;
$L__BB2_493:
	// begin inline asm
	mov.u32 %r1146, %laneid;
	// end inline asm
	mov.b32 	%r1149, 1;
	mov.b32 	%r1174, 0;
	mov.b32 	%r1176, -1;
	// begin inline asm
	{  .reg .s32 r0;  .reg .pred p;  shfl.sync.up.b32 r0|p, %r731, %r1149, %r1174, %r1176;  @p add.s32 r0, r0, %r731;  mov.s32 %r1147, r0;}
	// end inline asm
	mov.b32 	%r1155, 2;
	// begin inline asm
	{  .reg .s32 r0;  .reg .pred p;  shfl.sync.up.b32 r0|p, %r1147, %r1155, %r1174, %r1176;  @p add.s32 r0, r0, %r1147;  mov.s32 %r1153, r0;}
	// end inline asm
	mov.b32 	%r1161, 4;
	// begin inline asm
	{  .reg .s32 r0;  .reg .pred p;  shfl.sync.up.b32 r0|p, %r1153, %r1161, %r1174, %r1176;  @p add.s32 r0, r0, %r1153;  mov.s32 %r1159, r0;}
	// end inline asm
	mov.b32 	%r1167, 8;
	// begin inline asm
	{  .reg .s32 r0;  .reg .pred p;  shfl.sync.up.b32 r0|p, %r1159, %r1167, %r1174, %r1176;  @p add.s32 r0, r0, %r1159;  mov.s32 %r1165, r0;}
	// end inline asm
	mov.b32 	%r1173, 16;
	// begin inline asm
	{  .reg .s32 r0;  .reg .pred p;  shfl.sync.up.b32 r0|p, %r1165, %r1173, %r1174, %r1176;  @p add.s32 r0, r0, %r1165;  mov.s32 %r1171, r0;}
	// end inline asm
	setp.ne.s32 	%p407, %r1146, 31;
	@%p407 bra 	$L__BB2_495;
	mov.u32 	%r1177, %tid.x;
	shr.u32 	%r1178, %r1177, 3;
	and.b32  	%r1179, %r1178, 124;
	mov.u32 	%r1180, _ZN6thrust24THRUST_300001_SM_1000_NS8cuda_cub4core6detail5shmemE;
	add.s32 	%r1181, %r1180, %r1179;
	st.shared.u32 	[%r1181], %r1171;
$L__BB2_495:
	sub.s32 	%r1182, %r1171, %r731;
	bar.sync 	0;
	ld.shared.v4.u32 	{%r1183, %r1184, %r1185, %r1186}, [_ZN6thrust24THRUST_300001_SM_1000_NS8cuda_cub4core6detail5shmemE];
	mov.u32 	%r1187, %tid.x;
	shr.u32 	%r1188, %r1187, 5;
	add.s32 	%r1189, %r1184, %r1183;
	setp.eq.s32 	%p408, %r1188, 2;
	selp.b32 	%r1190, %r1189, %r1183, %p408;
	add.s32 	%r1191, %r1189, %r1185;
	setp.eq.s32 	%p409, %r1188, 3;
	selp.b32 	%r1192, %r1191, %r1190, %p409;
	add.s32 	%r1193, %r1191, %r1186;
	setp.eq.s32 	%p410, %r1188, 4;
	selp.b32 	%r1194, %r1193, %r1192, %p410;
	ld.shared.v4.u32 	{%r1195, %r1196, %r1197, %r1198}, [_ZN6thrust24THRUST_300001_SM_1000_NS8cuda_cub4core6detail5shmemE+16];
	add.s32 	%r1199, %r1193, %r1195;
	setp.eq.s32 	%p411, %r1188, 5;
	selp.b32 	%r1200, %r1199, %r1194, %p411;
	add.s32 	%r1201, %r1199, %r1196;
	setp.eq.s32 	%p412, %r1188, 6;
	selp.b32 	%r1202, %r1201, %r1200, %p412;
	add.s32 	%r1203, %r1201, %r1197;
	setp.eq.s32 	%p413, %r1188, 7;
	selp.b32 	%r1204, %r1203, %r1202, %p413;
	add.s32 	%r1205, %r1203, %r1198;
	setp.eq.s32 	%p414, %r1188, 8;
	selp.b32 	%r1206, %r1205, %r1204, %p414;
	ld.shared.v4.u32 	{%r1207, %r1208, %r1209, %r1210}, [_ZN6thrust24THRUST_300001_SM_1000_NS8cuda_cub4core6detail5shmemE+32];
	add.s32 	%r1211, %r1205, %r1207;
	setp.eq.s32 	%p415, %r1188, 9;
	selp.b32 	%r1212, %r1211, %r1206, %p415;
	add.s32 	%r1213, %r1211, %r1208;
	setp.eq.s32 	%p416, %r1188, 10;
	selp.b32 	%r1214, %r1213, %r1212, %p416;
	add.s32 	%r1215, %r1213, %r1209;
	setp.eq.s32 	%p417, %r1188, 11;
	selp.b32 	%r1216, %r1215, %r1214, %p417;
	add.s32 	%r1217, %r1215, %r1210;
	setp.eq.s32 	%p418, %r1188, 12;
	selp.b32 	%r1218, %r1217, %r1216, %p418;
	ld.shared.v4.u32 	{%r1219, %r1220, %r1221, %r1222}, [_ZN6thrust24THRUST_300001_SM_1000_NS8cuda_cub4core6detail5shmemE+48];
	add.s32 	%r1223, %r1217, %r1219;
	setp.eq.s32 	%p419, %r1188, 13;
	selp.b32 	%r1224, %r1223, %r1218, %p419;
	add.s32 	%r1225, %r1223, %r1220;
	setp.eq.s32 	%p420, %r1188, 14;
	selp.b32 	%r1226, %r1225, %r1224, %p420;
	add.s32 	%r1227, %r1225, %r1221;
	setp.eq.s32 	%p421, %r1188, 15;
	selp.b32 	%r1228, %r1227, %r1226, %p421;
	add.s32 	%r738, %r1227, %r1222;
	setp.gt.u32 	%p422, %r1187, 31;
	setp.lt.u32 	%p423, %r1187, 32;
	setp.eq.s32 	%p424, %r1146, 0;
	selp.b32 	%r1229, 0, %r1182, %p424;
	add.s32 	%r2520, %r1228, %r1229;
	selp.b32 	%r740, %r1182, %r2520, %p423;
	@%p422 bra 	$L__BB2_520;
	mov.u32 	%r1230, %tid.x;
	setp.ne.s32 	%p425, %r1230, 0;
	mov.u32 	%r1231, %ctaid.x;
	mul.wide.u32 	%rd38, %r1231, 8;
	add.s64 	%rd17, %rd2, %rd38;
	@%p425 bra 	$L__BB2_498;
	st.shared.u32 	[_ZN6thrust24THRUST_300001_SM_1000_NS8cuda_cub4core6detail5shmemE+108], %r738;
	add.s64 	%rd39, %rd17, 256;
	mov.b32 	%r1232, 100;
	// begin inline asm
	st.relaxed.gpu.v2.u32 [%rd39], {%r1232, %r738};
	// end inline asm
$L__BB2_498:
	mov.u32 	%r1234, %nctaid.x;
	setp.gt.u32 	%p426, %r1234, 499;
	@%p426 bra 	$L__BB2_500;
	membar.cta;
	bra.uni 	$L__BB2_501;
$L__BB2_500:
	mov.b32 	%r1235, 450;
	// begin inline asm
	nanosleep.u32 %r1235;
	// end inline asm
$L__BB2_501:
	mov.u32 	%r1238, %tid.x;
	mul.wide.u32 	%rd41, %r1238, 8;
	xor.b64  	%rd42, %rd41, -8;
	add.s64 	%rd43, %rd17, %rd42;
	add.s64 	%rd40, %rd43, 256;
	// begin inline asm
	ld.relaxed.gpu.v2.u32 {%r2518, %r2514}, [%rd40];
	// end inline asm
	mov.u32 	%r1341, %nctaid.x;
$L__BB2_502:
	setp.eq.s32 	%p427, %r2518, 99;
	mov.b32 	%r1239, -1;
	vote.sync.any.pred 	%p428, %p427, %r1239;
	not.pred 	%p429, %p428;
	@%p429 bra 	$L__BB2_507;
	setp.gt.u32 	%p454, %r1341, 499;
	@%p454 bra 	$L__BB2_505;
	membar.cta;
	bra.uni 	$L__BB2_506;
$L__BB2_505:
	mov.b32 	%r1342, 350;
	// begin inline asm
	nanosleep.u32 %r1342;
	// end inline asm
$L__BB2_506:
	// begin inline asm
	ld.relaxed.gpu.v2.u32 {%r2518, %r2514}, [%rd40];
	// end inline asm
	bra.uni 	$L__BB2_502;
$L__BB2_507:
	setp.eq.s32 	%p430, %r2518, 101;
	mov.b32 	%r1266, -1;
	vote.sync.ballot.b32 	%r1267, %p430, %r1266;
	// begin inline asm
	mov.u32 %r1241, %lanemask_ge;
	// end inline asm
	and.b32  	%r1268, %r1267, %r1241;
	or.b32  	%r1269, %r1268, -2147483648;
	add.s32 	%r1270, %r1269, -1;
	not.b32 	%r1271, %r1269;
	and.b32  	%r1272, %r1271, %r1270;
	popc.b32 	%r1245, %r1272;
	mov.b32 	%r1244, 1;
	// begin inline asm
	shfl.sync.down.b32 %r1242, %r2514, %r1244, %r1245, %r1266;
	// end inline asm
	setp.lt.s32 	%p432, %r1146, %r1245;
	selp.b32 	%r1273, %r1242, 0, %p432;
	add.s32 	%r1248, %r1273, %r2514;
	mov.b32 	%r1249, 2;
	// begin inline asm
	shfl.sync.down.b32 %r1247, %r1248, %r1249, %r1245, %r1266;
	// end inline asm
	add.s32 	%r1274, %r1146, 2;
	setp.gt.s32 	%p433, %r1274, %r1245;
	selp.b32 	%r1275, 0, %r1247, %p433;
	add.s32 	%r1253, %r1248, %r1275;
	mov.b32 	%r1254, 4;
	// begin inline asm
	shfl.sync.down.b32 %r1252, %r1253, %r1254, %r1245, %r1266;
	// end inline asm
	add.s32 	%r1276, %r1146, 4;
	setp.gt.s32 	%p434, %r1276, %r1245;
	selp.b32 	%r1277, 0, %r1252, %p434;
	add.s32 	%r1258, %r1253, %r1277;
	mov.b32 	%r1259, 8;
	// begin inline asm
	shfl.sync.down.b32 %r1257, %r1258, %r1259, %r1245, %r1266;
	// end inline asm
	add.s32 	%r1278, %r1146, 8;
	setp.gt.s32 	%p435, %r1278, %r1245;
	selp.b32 	%r1279, 0, %r1257, %p435;
	add.s32 	%r1263, %r1258, %r1279;
	mov.b32 	%r1264, 16;
	// begin inline asm
	shfl.sync.down.b32 %r1262, %r1263, %r1264, %r1245, %r1266;
	// end inline asm
	add.s32 	%r1280, %r1146, 16;
	setp.gt.s32 	%p436, %r1280, %r1245;
	selp.b32 	%r1281, 0, %r1262, %p436;
	add.s32 	%r2515, %r1263, %r1281;
	mov.u32 	%r1282, %tid.x;
	not.b32 	%r1283, %r1282;
	mov.u32 	%r1284, %ctaid.x;
	add.s32 	%r2517, %r1284, %r1283;
	add.s64 	%rd18, %rd2, 256;
$L__BB2_508:
	setp.ne.s32 	%p437, %r2518, 101;
	mov.b32 	%r1285, -1;
	vote.sync.all.pred 	%p438, %p437, %r1285;
	not.pred 	%p439, %p438;
	@%p439 bra 	$L__BB2_516;
	mul.wide.s32 	%rd46, %r2517, 8;
	add.s64 	%rd47, %rd18, %rd46;
	add.s64 	%rd45, %rd47, -256;
	// begin inline asm
	ld.relaxed.gpu.v2.u32 {%r2518, %r2519}, [%rd45];
	// end inline asm
$L__BB2_510:
	setp.eq.s32 	%p443, %r2518, 99;
	mov.b32 	%r1294, -1;
	vote.sync.any.pred 	%p444, %p443, %r1294;
	not.pred 	%p445, %p444;
	@%p445 bra 	$L__BB2_515;
	mov.u32 	%r1337, %nctaid.x;
	setp.gt.u32 	%p453, %r1337, 499;
	@%p453 bra 	$L__BB2_513;
	membar.cta;
	bra.uni 	$L__BB2_514;
$L__BB2_513:
	mov.b32 	%r1338, 350;
	// begin inline asm
	nanosleep.u32 %r1338;
	// end inline asm
$L__BB2_514:
	// begin inline asm
	ld.relaxed.gpu.v2.u32 {%r2518, %r2519}, [%rd45];
	// end inline asm
	bra.uni 	$L__BB2_510;
$L__BB2_515:
	setp.eq.s32 	%p446, %r2518, 101;
	mov.b32 	%r1320, -1;
	vote.sync.ballot.b32 	%r1321, %p446, %r1320;
	and.b32  	%r1322, %r1321, %r1241;
	or.b32  	%r1323, %r1322, -2147483648;
	add.s32 	%r1324, %r1323, -1;
	not.b32 	%r1325, %r1323;
	and.b32  	%r1326, %r1325, %r1324;
	popc.b32 	%r1299, %r1326;
	mov.b32 	%r1298, 1;
	// begin inline asm
	shfl.sync.down.b32 %r1296, %r2519, %r1298, %r1299, %r1320;
	// end inline asm
	setp.lt.s32 	%p448, %r1146, %r1299;
	selp.b32 	%r1327, %r1296, 0, %p448;
	add.s32 	%r1302, %r1327, %r2519;
	mov.b32 	%r1303, 2;
	// begin inline asm
	shfl.sync.down.b32 %r1301, %r1302, %r1303, %r1299, %r1320;
	// end inline asm
	add.s32 	%r1328, %r1146, 2;
	setp.gt.s32 	%p449, %r1328, %r1299;
	selp.b32 	%r1329, 0, %r1301, %p449;
	add.s32 	%r1307, %r1302, %r1329;
	mov.b32 	%r1308, 4;
	// begin inline asm
	shfl.sync.down.b32 %r1306, %r1307, %r1308, %r1299, %r1320;
	// end inline asm
	add.s32 	%r1330, %r1146, 4;
	setp.gt.s32 	%p450, %r1330, %r1299;
	selp.b32 	%r1331, 0, %r1306, %p450;
	add.s32 	%r1312, %r1307, %r1331;
	mov.b32 	%r1313, 8;
	// begin inline asm
	shfl.sync.down.b32 %r1311, %r1312, %r1313, %r1299, %r1320;
	// end inline asm
	add.s32 	%r1332, %r1146, 8;
	setp.gt.s32 	%p451, %r1332, %r1299;
	selp.b32 	%r1333, 0, %r1311, %p451;
	add.s32 	%r1317, %r1312, %r1333;
	mov.b32 	%r1318, 16;
	// begin inline asm
	shfl.sync.down.b32 %r1316, %r1317, %r1318, %r1299, %r1320;
	// end inline asm
	add.s32 	%r1334, %r1146, 16;
	setp.gt.s32 	%p452, %r1334, %r1299;
	selp.b32 	%r1335, 0, %r1316, %p452;
	add.s32 	%r1336, %r1335, %r2515;
	add.s32 	%r2515, %r1336, %r1317;
	add.s32 	%r2517, %r2517, -32;
	bra.uni 	$L__BB2_508;
$L__BB2_516:
	mov.u32 	%r1287, %tid.x;
	setp.ne.s32 	%p440, %r1287, 0;
	@%p440 bra 	$L__BB2_518;
	add.s32 	%r1289, %r2515, %r738;
	add.s64 	%rd44, %rd17, 256;
	mov.b32 	%r1288, 101;
	// begin inline asm
	st.relaxed.gpu.v2.u32 [%rd44], {%r1288, %r1289};
	// end inline asm
	st.shared.u32 	[_ZN6thrust24THRUST_300001_SM_1000_NS8cuda_cub4core6detail5shmemE+100], %r2515;
	st.shared.u32 	[_ZN6thrust24THRUST_300001_SM_1000_NS8cuda_cub4core6detail5shmemE+104], %r1289;
$L__BB2_518:
	setp.ne.s32 	%p441, %r1146, 0;
	mov.u32 	%r2520, %r740;
	@%p441 bra 	$L__BB2_520;
	st.shared.u32 	[_ZN6thrust24THRUST_300001_SM_1000_NS8cuda_cub4core6detail5shmemE+80], %r2515;
	mov.u32 	%r2520, %r2515;
$L__BB2_520:
	mov.u32 	%r1290, %tid.x;
	setp.eq.s32 	%p442, %r1290, 0;
	bar.sync 	0;
	@%p442 bra 	$L__BB2_522;
	ld.shared.u32 	%r1291, [_ZN6thrust24THRUST_300001_SM_1000_NS8cuda_cub4core6detail5shmemE+80];
	add.s32 	%r2520, %r1291, %r2520;
$L__BB2_522:
	ld.shared.u32 	%r2523, [_ZN6thrust24THRUST_300001_SM_1000_NS8cuda_cub4core6detail5shmemE+108];
	ld.shared.u32 	%r2524, [_ZN6thrust24THRUST_300001_SM_1000_NS8cuda_cub4core6detail5shmemE+100];
$L__BB2_523:
	bar.sync 	0;
	sub.s32 	%r2526, %r2520, %r2524;
	not.pred 	%p472, %p126;
	@%p472 bra 	$L__BB2_525;
	add.s32 	%r774, %r2526, 1;
	shl.b32 	%r1432, %r2526, 2;
	mov.u32 	%r1433, _ZN6thrust24THRUST_300001_SM_1000_NS8cuda_cub4core6detail5shmemE;
	add.s32 	%r1434, %r1433, %r1432;
	selp.b32 	%r1435, %r564, %r562, %p775;
	st.shared.u32 	[%r1434+2048], %r1435;
	mov.u32 	%r2526, %r774;
$L__BB2_525:
	not.pred 	%p473, %p133;
	@%p473 bra 	$L__BB2_527;
	add.s32 	%r776, %r2526, 1;
	shl.b32 	%r1436, %r2526, 2;
	mov.u32 	%r1437, _ZN6thrust24THRUST_300001_SM_1000_NS8cuda_cub4core6detail5shmemE;
	add.s32 	%r1438, %r1437, %r1436;
	selp.b32 	%r1439, %r2441, %r2443, %p777;
	st.shared.u32 	[%r1438+2048], %r1439;
	mov.u32 	%r2526, %r776;
$L__BB2_527:
	not.pred 	%p474, %p140;
	@%p474 bra 	$L__BB2_529;
	add.s32 	%r778, %r2526, 1;
	shl.b32 	%r1440, %r2526, 2;
	mov.u32 	%r1441, _ZN6thrust24THRUST_300001_SM_1000_NS8cuda_cub4core6detail5shmemE;
	add.s32 	%r1442, %r1441, %r1440;
	selp.b32 	%r1443, %r2445, %r2447, %p779;
	st.shared.u32 	[%r1442+2048], %r1443;
	mov.u32 	%r2526, %r778;
$L__BB2_529:
	not.pred 	%p475, %p147;
	@%p475 bra 	$L__BB2_531;
	add.s32 	%r780, %r2526, 1;
	shl.b32 	%r1444, %r2526, 2;
	mov.u32 	%r1445, _ZN6thrust24THRUST_300001_SM_1000_NS8cuda_cub4core6detail5shmemE;
	add.s32 	%r1446, %r1445, %r1444;
	selp.b32 	%r1447, %r2449, %r2451, %p781;
	st.shared.u32 	[%r1446+2048], %r1447;
	mov.u32 	%r2526, %r780;
$L__BB2_531:
	not.pred 	%p476, %p154;
	@%p476 bra 	$L__BB2_533;
	add.s32 	%r782, %r2526, 1;
	shl.b32 	%r1448, %r2526, 2;
	mov.u32 	%r1449, _ZN6thrust24THRUST_300001_SM_1000_NS8cuda_cub4core6detail5shmemE;
	add.s32 	%r1450, %r1449, %r1448;
	selp.b32 	%r1451, %r2453, %r2455, %p783;
	st.shared.u32 	[%r1450+2048], %r1451;
	mov.u32 	%r2526, %r782;
$L__BB2_533:
	and.b32  	%r1452, %r615, 32;
	setp.eq.s32 	%p477, %r1452, 0;
	@%p477 bra 	$L__BB2_535;
	add.s32 	%r784, %r2526, 1;
	shl.b32 	%r1453, %r2526, 2;
	mov.u32 	%r1454, _ZN6thrust24THRUST_300001_SM_1000_NS8cuda_cub4core6detail5shmemE;
	add.s32 	%r1455, %r1454, %r1453;
	st.shared.u32 	[%r1455+2048], %r605;
	mov.u32 	%r2526, %r784;
$L__BB2_535:
	and.b32  	%r1456, %r615, 64;
	setp.eq.s32 	%p478, %r1456, 0;
	@%p478 bra 	$L__BB2_537;
	add.s32 	%r786, %r2526, 1;
	shl.b32 	%r1457, %r2526, 2;
	mov.u32 	%r1458, _ZN6thrust24THRUST_300001_SM_1000_NS8cuda_cub4core6detail5shmemE;
	add.s32 	%r1459, %r1458, %r1457;
	selp.b32 	%r1460, %r2461, %r2463, %p787;
	st.shared.u32 	[%r1459+2048], %r1460;
	mov.u32 	%r2526, %r786;
$L__BB2_537:
	and.b32  	%r1461, %r634, 128;
	setp.eq.s32 	%p479, %r1461, 0;
	@%p479 bra 	$L__BB2_539;
	add.s32 	%r788, %r2526, 1;
	shl.b32 	%r1462, %r2526, 2;
	mov.u32 	%r1463, _ZN6thrust24THRUST_300001_SM_1000_NS8cuda_cub4core6detail5shmemE;
	add.s32 	%r1464, %r1463, %r1462;
	st.shared.u32 	[%r1464+2048], %r624;
	mov.u32 	%r2526, %r788;
$L__BB2_539:
	and.b32  	%r1465, %r634, 256;
	setp.eq.s32 	%p480, %r1465, 0;
	@%p480 bra 	$L__BB2_541;
	add.s32 	%r790, %r2526, 1;
	shl.b32 	%r1466, %r2526, 2;
	mov.u32 	%r1467, _ZN6thrust24THRUST_300001_SM_1000_NS8cuda_cub4core6detail5shmemE;
	add.s32 	%r1468, %r1467, %r1466;
	selp.b32 	%r1469, %r2469, %r2471, %p791;
	st.shared.u32 	[%r1468+2048], %r1469;
	mov.u32 	%r2526, %r790;
$L__BB2_541:
	and.b32  	%r1470, %r653, 512;
	setp.eq.s32 	%p481, %r1470, 0;
	@%p481 bra 	$L__BB2_543;
	add.s32 	%r792, %r2526, 1;
	shl.b32 	%r1471, %r2526, 2;
	mov.u32 	%r1472, _ZN6thrust24THRUST_300001_SM_1000_NS8cuda_cub4core6detail5shmemE;
	add.s32 	%r1473, %r1472, %r1471;
	st.shared.u32 	[%r1473+2048], %r643;
	mov.u32 	%r2526, %r792;
$L__BB2_543:
	and.b32  	%r1474, %r653, 1024;
	setp.eq.s32 	%p482, %r1474, 0;
	@%p482 bra 	$L__BB2_545;
	add.s32 	%r794, %r2526, 1;
	shl.b32 	%r1475, %r2526, 2;
	mov.u32 	%r1476, _ZN6thrust24THRUST_300001_SM_1000_NS8cuda_cub4core6detail5shmemE;
	add.s32 	%r1477, %r1476, %r1475;
	selp.b32 	%r1478, %r2477, %r2479, %p795;
	st.shared.u32 	[%r1477+2048], %r1478;
	mov.u32 	%r2526, %r794;
$L__BB2_545:
	and.b32  	%r1479, %r672, 2048;
	setp.eq.s32 	%p483, %r1479, 0;
	@%p483 bra 	$L__BB2_547;
	add.s32 	%r796, %r2526, 1;
	shl.b32 	%r1480, %r2526, 2;
	mov.u32 	%r1481, _ZN6thrust24THRUST_300001_SM_1000_NS8cuda_cub4core6detail5shmemE;
	add.s32 	%r1482, %r1481, %r1480;
	st.shared.u32 	[%r1482+2048], %r662;
	mov.u32 	%r2526, %r796;
$L__BB2_547:
	and.b32  	%r1483, %r672, 4096;
	setp.eq.s32 	%p484, %r1483, 0;
	@%p484 bra 	$L__BB2_549;
	add.s32 	%r798, %r2526, 1;
	shl.b32 	%r1484, %r2526, 2;
	mov.u32 	%r1485, _ZN6thrust24THRUST_300001_SM_1000_NS8cuda_cub4core6detail5shmemE;
	add.s32 	%r1486, %r1485, %r1484;
	selp.b32 	%r1487, %r2485, %r2487, %p799;
	st.shared.u32 	[%r1486+2048], %r1487;
	mov.u32 	%r2526, %r798;
$L__BB2_549:
	and.b32  	%r1488, %r691, 8192;
	setp.eq.s32 	%p485, %r1488, 0;
	@%p485 bra 	$L__BB2_551;
	add.s32 	%r800, %r2526, 1;
	shl.b32 	%r1489, %r2526, 2;
	mov.u32 	%r1490, _ZN6thrust24THRUST_300001_SM_1000_NS8cuda_cub4core6detail5shmemE;
	add.s32 	%r1491, %r1490, %r1489;
	st.shared.u32 	[%r1491+2048], %r681;
	mov.u32 	%r2526, %r800;
$L__BB2_551:
	and.b32  	%r1492, %r691, 16384;
	setp.eq.s32 	%p486, %r1492, 0;
	@%p486 bra 	$L__BB2_553;
	add.s32 	%r802, %r2526, 1;
	shl.b32 	%r1493, %r2526, 2;
	mov.u32 	%r1494, _ZN6thrust24THRUST_300001_SM_1000_NS8cuda_cub4core6detail5shmemE;
	add.s32 	%r1495, %r1494, %r1493;
	selp.b32 	%r1496, %r2493, %r2495, %p803;
	st.shared.u32 	[%r1495+2048], %r1496;
	mov.u32 	%r2526, %r802;
$L__BB2_553:
	and.b32  	%r1497, %r710, 32768;
	setp.eq.s32 	%p487, %r1497, 0;
	@%p487 bra 	$L__BB2_555;
	add.s32 	%r804, %r2526, 1;
	shl.b32 	%r1498, %r2526, 2;
	mov.u32 	%r1499, _ZN6thrust24THRUST_300001_SM_1000_NS8cuda_cub4core6detail5shmemE;
	add.s32 	%r1500, %r1499, %r1498;
	st.shared.u32 	[%r1500+2048], %r700;
	mov.u32 	%r2526, %r804;
$L__BB2_555:
	and.b32  	%r1501, %r710, 65536;
	setp.eq.s32 	%p488, %r1501, 0;
	@%p488 bra 	$L__BB2_557;
	add.s32 	%r806, %r2526, 1;
	shl.b32 	%r1502, %r2526, 2;
	mov.u32 	%r1503, _ZN6thrust24THRUST_300001_SM_1000_NS8cuda_cub4core6detail5shmemE;
	add.s32 	%r1504, %r1503, %r1502;
	selp.b32 	%r1505, %r2501, %r2503, %p807;
	st.shared.u32 	[%r1504+2048], %r1505;
	mov.u32 	%r2526, %r806;
$L__BB2_557:
	and.b32  	%r1506, %r730, 131072;
	setp.eq.s32 	%p489, %r1506, 0;
	@%p489 bra 	$L__BB2_559;
	add.s32 	%r808, %r2526, 1;
	shl.b32 	%r1507, %r2526, 2;
	mov.u32 	%r1508, _ZN6thrust24THRUST_300001_SM_1000_NS8cuda_cub4core6detail5shmemE;
	add.s32 	%r1509, %r1508, %r1507;
	st.shared.u32 	[%r1509+2048], %r719;
	mov.u32 	%r2526, %r808;
$L__BB2_559:
	and.b32  	%r1510, %r730, 262144;
	setp.eq.s32 	%p490, %r1510, 0;
	@%p490 bra 	$L__BB2_561;
	shl.b32 	%r1511, %r2526, 2;
	mov.u32 	%r1512, _ZN6thrust24THRUST_300001_SM_1000_NS8cuda_cub4core6detail5shmemE;
	add.s32 	%r1513, %r1512, %r1511;
	st.shared.u32 	[%r1513+2048], %r729;
$L__BB2_561:
	bar.sync 	0;
	mov.u32 	%r810, %tid.x;
	setp.ge.s32 	%p491, %r810, %r2523;
	@%p491 bra 	$L__BB2_568;
	not.b32 	%r1514, %r810;
	add.s32 	%r811, %r2523, %r1514;
	and.b32  	%r1515, %r811, 1536;
	setp.eq.s32 	%p492, %r1515, 1536;
	mov.u32 	%r2549, %r810;
	@%p492 bra 	$L__BB2_565;
	shr.u32 	%r1516, %r811, 9;
	add.s32 	%r1517, %r1516, 1;
	and.b32  	%r1518, %r1517, 3;
	add.s32 	%r2545, %r810, %r2524;
	shl.b32 	%r1519, %r810, 2;
	mov.u32 	%r1520, _ZN6thrust24THRUST_300001_SM_1000_NS8cuda_cub4core6detail5shmemE;
	add.s32 	%r1521, %r1519, %r1520;
	add.s32 	%r2544, %r1521, 2048;
	neg.s32 	%r2543, %r1518;
	shl.b32 	%r1522, %r1517, 9;
	and.b32  	%r1523, %r1522, 1536;
	add.s32 	%r2549, %r810, %r1523;
$L__BB2_564:
	.pragma "nounroll";
	mul.wide.s32 	%rd55, %r2545, 4;
	add.s64 	%rd56, %rd5, %rd55;
	ld.shared.u32 	%r1524, [%r2544];
	st.global.u32 	[%rd56], %r1524;
	add.s32 	%r2545, %r2545, 512;
	add.s32 	%r2544, %r2544, 2048;
	add.s32 	%r2543, %r2543, 1;
	setp.ne.s32 	%p493, %r2543, 0;
	@%p493 bra 	$L__BB2_564;
$L__BB2_565:
	setp.lt.u32 	%p494, %r811, 1536;
	@%p494 bra 	$L__BB2_568;
	add.s64 	%rd19, %rd5, 4096;
	add.s32 	%r2548, %r2549, %r2524;
	shl.b32 	%r1525, %r2549, 2;
	mov.u32 	%r1526, _ZN6thrust24THRUST_300001_SM_1000_NS8cuda_cub4core6detail5shmemE;
	add.s32 	%r1527, %r1525, %r1526;
	add.s32 	%r2547, %r1527, 8192;
$L__BB2_567:
	mul.wide.s32 	%rd57, %r2548, 4;
	add.s64 	%rd58, %rd19, %rd57;
	ld.shared.u32 	%r1528, [%r2547+-6144];
	st.global.u32 	[%rd58+-4096], %r1528;
	ld.shared.u32 	%r1529, [%r2547+-4096];
	st.global.u32 	[%rd58+-2048], %r1529;
	ld.shared.u32 	%r1530, [%r2547+-2048];
	st.global.u32 	[%rd58], %r1530;
	ld.shared.u32 	%r1531, [%r2547];
	st.global.u32 	[%rd58+2048], %r1531;
	add.s32 	%r2549, %r2549, 2048;
	add.s32 	%r2548, %r2548, 2048;
	add.s32 	%r2547, %r2547, 8192;
	setp.lt.s32 	%p495, %r2549, %r2523;
	@%p495 bra 	$L__BB2_567;
$L__BB2_568:
	setp.ne.s32 	%p496, %r810, 0;
	@%p496 bra 	$L__BB2_570;
	ld.param.u64 	%rd94, [_ZN6thrust24THRUST_300001_SM_1000_NS8cuda_cub4core6detail13_kernel_agentINS1_16__set_operations10SetOpAgentINS0_6detail15normal_iteratorINS0_10device_ptrIiEEEESB_PiSC_SB_SC_iN4cuda3std3__44lessIiEENS5_31serial_set_symmetric_differenceENSF_17integral_constantIbLb0EEEEEJSB_SB_SC_SC_iiSB_SC_SH_SI_PNSF_4pairIiiEEPmN3cub18CUB_300001_SM_100013ScanTileStateIiLb1EEEEEEvDpT0__param_11];
	add.s32 	%r1532, %r2524, %r2523;
	cvt.s64.s32 	%rd59, %r1532;
	cvta.to.global.u64 	%rd60, %rd94;
	st.global.u64 	[%rd60], %rd59;
$L__BB2_570:
	ret;

}
	// .globl	_ZN6thrust24THRUST_300001_SM_1000_NS8cuda_cub4core6detail13_kernel_agentINS1_16__set_operations9InitAgentIN3cub18CUB_300001_SM_100013ScanTileStateIlLb1EEElEEJSA_lEEEvDpT0_
.visible .entry _ZN6thrust24THRUST_300001_SM_1000_NS8cuda_cub4core6detail13_kernel_agentINS1_16__set_operations9InitAgentIN3cub18CUB_300001_SM_100013ScanTileStateIlLb1EEElEEJSA_lEEEvDpT0_(
	.param .align 8 .b8 _ZN6thrust24THRUST_300001_SM_1000_NS8cuda_cub4core6detail13_kernel_agentINS1_16__set_operations9InitAgentIN3cub18CUB_300001_SM_100013ScanTileStateIlLb1EEElEEJSA_lEEEvDpT0__param_0[8],
	.param .u64 _ZN6thrust24THRUST_300001_SM_1000_NS8cuda_cub4core6detail13_kernel_agentINS1_16__set_operations9InitAgentIN3cub18CUB_300001_SM_100013ScanTileStateIlLb1EEElEEJSA_lEEEvDpT0__param_1
)
.maxntid 128
{
	.reg .pred 	%p<5>;
	.reg .b32 	%r<7>;
	.reg .b64 	%rd<10>;

	ld.param.u64 	%rd2, [_ZN6thrust24THRUST_300001_SM_1000_NS8cuda_cub4core6detail13_kernel_agentINS1_16__set_operations9InitAgentIN3cub18CUB_300001_SM_100013ScanTileStateIlLb1EEElEEJSA_lEEEvDpT0__param_0];
	ld.param.u32 	%r4, [_ZN6thrust24THRUST_300001_SM_1000_NS8cuda_cub4core6detail13_kernel_agentINS1_16__set_operations9InitAgentIN3cub18CUB_300001_SM_100013ScanTileStateIlLb1EEElEEJSA_lEEEvDpT0__param_1];
	cvta.to.global.u64 	%rd1, %rd2;
	mov.u32 	%r1, %ctaid.x;
	mov.u32 	%r5, %ntid.x;
	mov.u32 	%r2, %tid.x;
	mad.lo.s32 	%r3, %r1, %r5, %r2;
	setp.ge.s32 	%p1, %r3, %r4;
	@%p1 bra 	$L__BB3_2;
	mul.wide.s32 	%rd3, %r3, 16;
	add.s64 	%rd4, %rd1, %rd3;
	mov.b64 	%rd5, 0;
	mov.b64 	%rd6, 99;
	st.global.v2.u64 	[%rd4+512], {%rd6, %rd5};
$L__BB3_2:
	setp.ne.s32 	%p2, %r1, 0;
	setp.gt.u32 	%p3, %r2, 31;
	or.pred  	%p4, %p2, %p3;
	@%p4 bra 	$L__BB3_4;
	mul.wide.u32 	%rd7, %r2, 16;
	add.s64 	%rd8, %rd1, %rd7;
	mov.b64 	%rd9, 0;
	st.global.v2.u64 	[%rd8], {%rd9, %rd9};
$L__BB3_4:
	ret;

}
	// .globl	_ZN6thrust24THRUST_300001_SM_1000_NS8cuda_cub4core6detail13_kernel_agentINS1_16__set_operations14PartitionAgentINS0_6detail15normal_iteratorINS0_10device_ptrIiEEEESB_lN4cuda3std3__44lessIiEEEEJSB_SB_lllPNSE_4pairIllEESG_iEEEvDpT0_
.visible .entry _ZN6thrust24THRUST_300001_SM_1000_NS8cuda_cub4core6detail13_kernel_agentINS1_16__set_operations14PartitionAgentINS0_6detail15normal_iteratorINS0_10device_ptrIiEEEESB_lN4cuda3std3__44lessIiEEEEJSB_SB_lllPNSE_4pairIllEESG_iEEEvDpT0_(
	.param .align 8 .b8 _ZN6thrust24THRUST_300001_SM_1000_NS8cuda_cub4core6detail13_kernel_agentINS1_16__set_operations14PartitionAgentINS0_6detail15normal_iteratorINS0_10device_ptrIiEEEESB_lN4cuda3std3__44lessIiEEEEJSB_SB_lllPNSE_4pairIllEESG_iEEEvDpT0__param_0[8],
	.param .align 8 .b8 _ZN6thrust24THRUST_300001_SM_1000_NS8cuda_cub4core6detail13_kernel_agentINS1_16__set_operations14PartitionAgentINS0_6detail15normal_iteratorINS0_10device_ptrIiEEEESB_lN4cuda3std3__44lessIiEEEEJSB_SB_lllPNSE_4pairIllEESG_iEEEvDpT0__param_1[8],
	.param .u64 _ZN6thrust24THRUST_300001_SM_1000_NS8cuda_cub4core6detail13_kernel_agentINS1_16__set_operations14PartitionAgentINS0_6detail15normal_iteratorINS0_10device_ptrIiEEEESB_lN4cuda3std3__44lessIiEEEEJSB_SB_lllPNSE_4pairIllEESG_iEEEvDpT0__param_2,
	.param .u64 _ZN6thrust24THRUST_300001_SM_1000_NS8cuda_cub4core6detail13_kernel_agentINS1_16__set_operations14PartitionAgentINS0_6detail15normal_iteratorINS0_10device_ptrIiEEEESB_lN4cuda3std3__44lessIiEEEEJSB_SB_lllPNSE_4pairIllEESG_iEEEvDpT0__param_3,
	.param .u64 _ZN6thrust24THRUST_300001_SM_1000_NS8cuda_cub4core6detail13_kernel_agentINS1_16__set_operations14PartitionAgentINS0_6detail15normal_iteratorINS0_10device_ptrIiEEEESB_lN4cuda3std3__44lessIiEEEEJSB_SB_lllPNSE_4pairIllEESG_iEEEvDpT0__param_4,
	.param .u64 .ptr .align 1 _ZN6thrust24THRUST_300001_SM_1000_NS8cuda_cub4core6detail13_kernel_agentINS1_16__set_operations14PartitionAgentINS0_6detail15normal_iteratorINS0_10device_ptrIiEEEESB_lN4cuda3std3__44lessIiEEEEJSB_SB_lllPNSE_4pairIllEESG_iEEEvDpT0__param_5,
	.param .align 1 .b8 _ZN6thrust24THRUST_300001_SM_1000_NS8cuda_cub4core6detail13_kernel_agentINS1_16__set_operations14PartitionAgentINS0_6detail15normal_iteratorINS0_10device_ptrIiEEEESB_lN4cuda3std3__44lessIiEEEEJSB_SB_lllPNSE_4pairIllEESG_iEEEvDpT0__param_6[1],
	.param .u32 _ZN6thrust24THRUST_300001_SM_1000_NS8cuda_cub4core6detail13_kernel_agentINS1_16__set_operations14PartitionAgentINS0_6detail15normal_iteratorINS0_10device_ptrIiEEEESB_lN4cuda3std3__44lessIiEEEEJSB_SB_lllPNSE_4pairIllEESG_iEEEvDpT0__param_7
)
.maxntid 256
{
	.reg .pred 	%p<34>;
	.reg .b32 	%r<20>;
	.reg .b64 	%rd<189>;

	ld.param.u64 	%rd68, [_ZN6thrust24THRUST_300001_SM_1000_NS8cuda_cub4core6detail13_kernel_agentINS1_16__set_operations14PartitionAgentINS0_6detail15normal_iteratorINS0_10device_ptrIiEEEESB_lN4cuda3std3__44lessIiEEEEJSB_SB_lllPNSE_4pairIllEESG_iEEEvDpT0__param_1];
	ld.param.u64 	%rd67, [_ZN6thrust24THRUST_300001_SM_1000_NS8cuda_cub4core6detail13_kernel_agentINS1_16__set_operations14PartitionAgentINS0_6detail15normal_iteratorINS0_10device_ptrIiEEEESB_lN4cuda3std3__44lessIiEEEEJSB_SB_lllPNSE_4pairIllEESG_iEEEvDpT0__param_0];
	ld.param.u64 	%rd69, [_ZN6thrust24THRUST_300001_SM_1000_NS8cuda_cub4core6detail13_kernel_agentINS1_16__set_operations14PartitionAgentINS0_6detail15normal_iteratorINS0_10device_ptrIiEEEESB_lN4cuda3std3__44lessIiEEEEJSB_SB_lllPNSE_4pairIllEESG_iEEEvDpT0__param_2];
	ld.param.u64 	%rd70, [_ZN6thrust24THRUST_300001_SM_1000_NS8cuda_cub4core6detail13_kernel_agentINS1_16__set_operations14PartitionAgentINS0_6detail15normal_iteratorINS0_10device_ptrIiEEEESB_lN4cuda3std3__44lessIiEEEEJSB_SB_lllPNSE_4pairIllEESG_iEEEvDpT0__param_3];
	ld.param.u64 	%rd72, [_ZN6thrust24THRUST_300001_SM_1000_NS8cuda_cub4core6detail13_kernel_agentINS1_16__set_operations14PartitionAgentINS0_6detail15normal_iteratorINS0_10device_ptrIiEEEESB_lN4cuda3std3__44lessIiEEEEJSB_SB_lllPNSE_4pairIllEESG_iEEEvDpT0__param_4];
	ld.param.u64 	%rd71, [_ZN6thrust24THRUST_300001_SM_1000_NS8cuda_cub4core6detail13_kernel_agentINS1_16__set_operations14PartitionAgentINS0_6detail15normal_iteratorINS0_10device_ptrIiEEEESB_lN4cuda3std3__44lessIiEEEEJSB_SB_lllPNSE_4pairIllEESG_iEEEvDpT0__param_5];
	ld.param.u32 	%r2, [_ZN6thrust24THRUST_300001_SM_1000_NS8cuda_cub4core6detail13_kernel_agentINS1_16__set_operations14PartitionAgentINS0_6detail15normal_iteratorINS0_10device_ptrIiEEEESB_lN4cuda3std3__44lessIiEEEEJSB_SB_lllPNSE_4pairIllEESG_iEEEvDpT0__param_7];
	mov.u32 	%r3, %ntid.x;
	mov.u32 	%r4, %ctaid.x;
	mov.u32 	%r5, %tid.x;
	mad.lo.s32 	%r6, %r3, %r4, %r5;
	cvt.u64.u32 	%rd1, %r6;
	setp.le.s64 	%p1, %rd72, %rd1;
	@%p1 bra 	$L__BB4_28;
	cvt.s64.s32 	%rd73, %r2;
	mul.lo.s64 	%rd74, %rd73, %rd1;
	add.s64 	%rd75, %rd70, %rd69;
	min.s64 	%rd2, %rd75, %rd74;
	cvta.to.global.u64 	%rd3, %rd68;
	cvta.to.global.u64 	%rd4, %rd67;
	sub.s64 	%rd76, %rd2, %rd70;
	max.s64 	%rd163, %rd76, 0;
	min.s64 	%rd161, %rd69, %rd2;
	setp.ge.s64 	%p2, %rd163, %rd161;
	@%p2 bra 	$L__BB4_3;
$L__BB4_2:
	add.s64 	%rd77, %rd161, %rd163;
	shr.u64 	%rd78, %rd77, 1;
	shl.b64 	%rd79, %rd78, 2;
	add.s64 	%rd80, %rd4, %rd79;
	ld.global.u32 	%r7, [%rd80];
	not.b64 	%rd81, %rd78;
	add.s64 	%rd82, %rd2, %rd81;
	shl.b64 	%rd83, %rd82, 2;
	add.s64 	%rd84, %rd3, %rd83;
	ld.global.u32 	%r8, [%rd84];
	setp.lt.s32 	%p3, %r8, %r7;
	add.s64 	%rd85, %rd78, 1;
	selp.b64 	%rd163, %rd163, %rd85, %p3;
	selp.b64 	%rd161, %rd78, %rd161, %p3;
	setp.lt.s64 	%p4, %rd163, %rd161;
	@%p4 bra 	$L__BB4_2;
$L__BB4_3:
	sub.s64 	%rd12, %rd2, %rd163;
	setp.ge.s64 	%p5, %rd12, %rd70;
	mov.b64 	%rd188, 0;
	@%p5 bra 	$L__BB4_27;
	shl.b64 	%rd88, %rd12, 2;
	add.s64 	%rd13, %rd3, %rd88;
	ld.global.u32 	%r1, [%rd13];
	setp.lt.s64 	%p6, %rd163, 1;
	mov.b64 	%rd166, 0;
	mov.u64 	%rd172, %rd166;
	@%p6 bra 	$L__BB4_11;
	mul.lo.s64 	%rd89, %rd163, 511;
	shr.u64 	%rd90, %rd89, 9;
	shl.b64 	%rd91, %rd90, 2;
	add.s64 	%rd92, %rd4, %rd91;
	ld.global.u32 	%r9, [%rd92];
	setp.lt.s32 	%p7, %r9, %r1;
	add.s64 	%rd93, %rd90, 1;
	selp.b64 	%rd166, %rd163, %rd90, %p7;
	selp.b64 	%rd172, %rd93, 0, %p7;
	setp.ge.u64 	%p8, %rd172, %rd166;
	@%p8 bra 	$L__BB4_7;
	mad.lo.s64 	%rd94, %rd166, 127, %rd172;
	shr.u64 	%rd95, %rd94, 7;
	shl.b64 	%rd96, %rd95, 2;
	add.s64 	%rd97, %rd4, %rd96;
	ld.global.u32 	%r10, [%rd97];
	setp.lt.s32 	%p9, %r10, %r1;
	add.s64 	%rd98, %rd95, 1;
	selp.b64 	%rd166, %rd166, %rd95, %p9;
	selp.b64 	%rd172, %rd98, %rd172, %p9;
$L__BB4_7:
	setp.ge.u64 	%p10, %rd172, %rd166;
	@%p10 bra 	$L__BB4_9;
	mad.lo.s64 	%rd99, %rd166, 31, %rd172;
	shr.u64 	%rd100, %rd99, 5;
	shl.b64 	%rd101, %rd100, 2;
	add.s64 	%rd102, %rd4, %rd101;
	ld.global.u32 	%r11, [%rd102];
	setp.lt.s32 	%p11, %r11, %r1;
	add.s64 	%rd103, %rd100, 1;
	selp.b64 	%rd166, %rd166, %rd100, %p11;
	selp.b64 	%rd172, %rd103, %rd172, %p11;
$L__BB4_9:
	setp.ge.u64 	%p12, %rd172, %rd166;
	@%p12 bra 	$L__BB4_11;
	mad.lo.s64 	%rd104, %rd166, 15, %rd172;
	shr.u64 	%rd105, %rd104, 4;
	shl.b64 	%rd106, %rd105, 2;
	add.s64 	%rd107, %rd4, %rd106;
	ld.global.u32 	%r12, [%rd107];
	setp.lt.s32 	%p13, %r12, %r1;
	add.s64 	%rd108, %rd105, 1;
	selp.b64 	%rd166, %rd166, %rd105, %p13;
	selp.b64 	%rd172, %rd108, %rd172, %p13;
$L__BB4_11:
	setp.ge.u64 	%p14, %rd172, %rd166;
	@%p14 bra 	$L__BB4_13;
$L__BB4_12:
	add.s64 	%rd109, %rd172, %rd166;
	shr.s64 	%rd110, %rd109, 1;
	shl.b64 	%rd111, %rd110, 2;
	add.s64 	%rd112, %rd4, %rd111;
	ld.global.u32 	%r13, [%rd112];
	setp.lt.s32 	%p15, %r13, %r1;
	add.s64 	%rd113, %rd110, 1;
	selp.b64 	%rd166, %rd166, %rd110, %p15;
	selp.b64 	%rd172, %rd113, %rd172, %p15;
	setp.lt.s64 	%p16, %rd172, %rd166;
	@%p16 bra 	$L__BB4_12;
$L__BB4_13:
	setp.lt.s64 	%p17, %rd12, 1;
	mov.b64 	%rd176, 0;
	mov.u64 	%rd175, %rd12;
	@%p17 bra 	$L__BB4_15;
	mul.lo.s64 	%rd115, %rd12, 511;
	shr.u64 	%rd116, %rd115, 9;
	shl.b64 	%rd117, %rd116, 2;
	add.s64 	%rd118, %rd3, %rd117;
	ld.global.u32 	%r14, [%rd118];
	setp.lt.s32 	%p18, %r14, %r1;
	add.s64 	%rd119, %rd116, 1;
	selp.b64 	%rd175, %rd12, %rd116, %p18;
	selp.b64 	%rd176, %rd119, 0, %p18;
$L__BB4_15:
	setp.ge.s64 	%p19, %rd176, %rd175;
	@%p19 bra 	$L__BB4_17;
	mad.lo.s64 	%rd120, %rd175, 127, %rd176;
	shr.u64 	%rd121, %rd120, 7;
	shl.b64 	%rd122, %rd121, 2;
	add.s64 	%rd123, %rd3, %rd122;
	ld.global.u32 	%r15, [%rd123];
	setp.lt.s32 	%p20, %r15, %r1;
	add.s64 	%rd124, %rd121, 1;
	selp.b64 	%rd175, %rd175, %rd121, %p20;
	selp.b64 	%rd176, %rd124, %rd176, %p20;
$L__BB4_17:
	setp.ge.s64 	%p21, %rd176, %rd175;
	@%p21 bra 	$L__BB4_19;
	mad.lo.s64 	%rd125, %rd175, 31, %rd176;
	shr.u64 	%rd126, %rd125, 5;
	shl.b64 	%rd127, %rd126, 2;
	add.s64 	%rd128, %rd3, %rd127;
	ld.global.u32 	%r16, [%rd128];
	setp.lt.s32 	%p22, %r16, %r1;
	add.s64 	%rd129, %rd126, 1;
	selp.b64 	%rd175, %rd175, %rd126, %p22;
	selp.b64 	%rd176, %rd129, %rd176, %p22;
$L__BB4_19:
	setp.ge.s64 	%p23, %rd176, %rd175;
	@%p23 bra 	$L__BB4_21;
	mad.lo.s64 	%rd130, %rd175, 15, %rd176;
	shr.u64 	%rd131, %rd130, 4;
	shl.b64 	%rd132, %rd131, 2;
	add.s64 	%rd133, %rd3, %rd132;
	ld.global.u32 	%r17, [%rd133];
	setp.lt.s32 	%p24, %r17, %r1;
	add.s64 	%rd134, %rd131, 1;
	selp.b64 	%rd175, %rd175, %rd131, %p24;
	selp.b64 	%rd176, %rd134, %rd176, %p24;
$L__BB4_21:
	setp.ge.s64 	%p25, %rd176, %rd175;
	@%p25 bra 	$L__BB4_23;
$L__BB4_22:
	add.s64 	%rd135, %rd176, %rd175;
	shr.s64 	%rd136, %rd135, 1;
	shl.b64 	%rd137, %rd136, 2;
	add.s64 	%rd138, %rd3, %rd137;
	ld.global.u32 	%r18, [%rd138];
	setp.lt.s32 	%p26, %r18, %r1;
	add.s64 	%rd139, %rd136, 1;
	selp.b64 	%rd175, %rd175, %rd136, %p26;
	selp.b64 	%rd176, %rd139, %rd176, %p26;
	setp.lt.s64 	%p27, %rd176, %rd175;
	@%p27 bra 	$L__BB4_22;
$L__BB4_23:
	sub.s64 	%rd141, %rd163, %rd172;
	sub.s64 	%rd54, %rd12, %rd176;
	add.s64 	%rd55, %rd54, %rd141;
	shr.s64 	%rd142, %rd55, 1;
	max.s64 	%rd56, %rd142, %rd54;
	add.s64 	%rd143, %rd176, %rd56;
	add.s64 	%rd144, %rd143, 1;
	min.s64 	%rd145, %rd144, %rd70;
	sub.s64 	%rd185, %rd145, %rd12;
	setp.lt.s64 	%p28, %rd185, 1;
	mov.b64 	%rd186, 0;
	@%p28 bra 	$L__BB4_26;
	mov.b64 	%rd186, 0;
$L__BB4_25:
	add.s64 	%rd147, %rd186, %rd185;
	shr.u64 	%rd148, %rd147, 1;
	shl.b64 	%rd149, %rd148, 2;
	add.s64 	%rd150, %rd13, %rd149;
	ld.global.u32 	%r19, [%rd150];
	setp.lt.s32 	%p29, %r1, %r19;
	add.s64 	%rd151, %rd148, 1;
	selp.b64 	%rd185, %rd148, %rd185, %p29;
	selp.b64 	%rd186, %rd186, %rd151, %p29;
	setp.lt.s64 	%p30, %rd186, %rd185;
	@%p30 bra 	$L__BB4_25;
$L__BB4_26:
	add.s64 	%rd152, %rd54, %rd186;
	min.s64 	%rd153, %rd152, %rd56;
	sub.s64 	%rd154, %rd55, %rd153;
	add.s64 	%rd155, %rd153, 1;
	setp.eq.s64 	%p31, %rd154, %rd155;
	setp.lt.s64 	%p32, %rd56, %rd152;
	and.pred  	%p33, %p31, %p32;
	add.s64 	%rd163, %rd154, %rd172;
	selp.u64 	%rd188, 1, 0, %p33;
$L__BB4_27:
	sub.s64 	%rd156, %rd2, %rd163;
	add.s64 	%rd157, %rd156, %rd188;
	cvta.to.global.u64 	%rd158, %rd71;
	shl.b64 	%rd159, %rd1, 4;
	add.s64 	%rd160, %rd158, %rd159;
	st.global.u64 	[%rd160], %rd163;
	st.global.u64 	[%rd160+8], %rd157;
$L__BB4_28:
	ret;

}
	// .globl	_ZN6thrust24THRUST_300001_SM_1000_NS8cuda_cub4core6detail13_kernel_agentINS1_16__set_operations10SetOpAgentINS0_6detail15normal_iteratorINS0_10device_ptrIiEEEESB_PiSC_SB_SC_lN4cuda3std3__44lessIiEENS5_31serial_set_symmetric_differenceENSF_17integral_constantIbLb0EEEEEJSB_SB_SC_SC_llSB_SC_SH_SI_PNSF_4pairIllEEPmN3cub18CUB_300001_SM_100013ScanTileStateIlLb1EEEEEEvDpT0_
.visible .entry _ZN6thrust24THRUST_300001_SM_1000_NS8cuda_cub4core6detail13_kernel_agentINS1_16__set_operations10SetOpAgentINS0_6detail15normal_iteratorINS0_10device_ptrIiEEEESB_PiSC_SB_SC_lN4cuda3std3__44lessIiEENS5_31serial_set_symmetric_differenceENSF_17integral_constantIbLb0EEEEEJSB_SB_SC_SC_llSB_SC_SH_SI_PNSF_4pairIllEEPmN3cub18CUB_300001_SM_100013ScanTileStateIlLb1EEEEEEvDpT0_(
	.param .align 8 .b8 _ZN6thrust24THRUST_300001_SM_1000_NS8cuda_cub4core6detail13_kernel_agentINS1_16__set_operations10SetOpAgentINS0_6detail15normal_iteratorINS0_10device_ptrIiEEEESB_PiSC_SB_SC_lN4cuda3std3__44lessIiEENS5_31serial_set_symmetric_differenceENSF_17integral_constantIbLb0EEEEEJSB_SB_SC_SC_llSB_SC_SH_SI_PNSF_4pairIllEEPmN3cub18CUB_300001_SM_100013ScanTileStateIlLb1EEEEEEvDpT0__param_0[8],
	.param .align 8 .b8 _ZN6thrust24THRUST_300001_SM_1000_NS8cuda_cub4core6detail13_kernel_agentINS1_16__set_operations10SetOpAgentINS0_6detail15normal_iteratorINS0_10device_ptrIiEEEESB_PiSC_SB_SC_lN4cuda3std3__44lessIiEENS5_31serial_set_symmetric_differenceENSF_17integral_constantIbLb0EEEEEJSB_SB_SC_SC_llSB_SC_SH_SI_PNSF_4pairIllEEPmN3cub18CUB_300001_SM_100013ScanTileStateIlLb1EEEEEEvDpT0__param_1[8],
	.param .u64 .ptr .align 1 _ZN6thrust24THRUST_300001_SM_1000_NS8cuda_cub4core6detail13_kernel_agentINS1_16__set_operations10SetOpAgentINS0_6detail15normal_iteratorINS0_10device_ptrIiEEEESB_PiSC_SB_SC_lN4cuda3std3__44lessIiEENS5_31serial_set_symmetric_differenceENSF_17integral_constantIbLb0EEEEEJSB_SB_SC_SC_llSB_SC_SH_SI_PNSF_4pairIllEEPmN3cub18CUB_300001_SM_100013ScanTileStateIlLb1EEEEEEvDpT0__param_2,
	.param .u64 .ptr .align 1 _ZN6thrust24THRUST_300001_SM_1000_NS8cuda_cub4core6detail13_kernel_agentINS1_16__set_operations10SetOpAgentINS0_6detail15normal_iteratorINS0_10device_ptrIiEEEESB_PiSC_SB_SC_lN4cuda3std3__44lessIiEENS5_31serial_set_symmetric_differenceENSF_17integral_constantIbLb0EEEEEJSB_SB_SC_SC_llSB_SC_SH_SI_PNSF_4pairIllEEPmN3cub18CUB_300001_SM_100013ScanTileStateIlLb1EEEEEEvDpT0__param_3,
	.param .u64 _ZN6thrust24THRUST_300001_SM_1000_NS8cuda_cub4core6detail13_kernel_agentINS1_16__set_operations10SetOpAgentINS0_6detail15normal_iteratorINS0_10device_ptrIiEEEESB_PiSC_SB_SC_lN4cuda3std3__44lessIiEENS5_31serial_set_symmetric_differenceENSF_17integral_constantIbLb0EEEEEJSB_SB_SC_SC_llSB_SC_SH_SI_PNSF_4pairIllEEPmN3cub18CUB_300001_SM_100013ScanTileStateIlLb1EEEEEEvDpT0__param_4,
	.param .u64 _ZN6thrust24THRUST_300001_SM_1000_NS8cuda_cub4core6detail13_kernel_agentINS1_16__set_operations10SetOpAgentINS0_6detail15normal_iteratorINS0_10device_ptrIiEEEESB_PiSC_SB_SC_lN4cuda3std3__44lessIiEENS5_31serial_set_symmetric_differenceENSF_17integral_constantIbLb0EEEEEJSB_SB_SC_SC_llSB_SC_SH_SI_PNSF_4pairIllEEPmN3cub18CUB_300001_SM_100013ScanTileStateIlLb1EEEEEEvDpT0__param_5,
	.param .align 8 .b8 _ZN6thrust24THRUST_300001_SM_1000_NS8cuda_cub4core6detail13_kernel_agentINS1_16__set_operations10SetOpAgentINS0_6detail15normal_iteratorINS0_10device_ptrIiEEEESB_PiSC_SB_SC_lN4cuda3std3__44lessIiEENS5_31serial_set_symmetric_differenceENSF_17integral_constantIbLb0EEEEEJSB_SB_SC_SC_llSB_SC_SH_SI_PNSF_4pairIllEEPmN3cub18CUB_300001_SM_100013ScanTileStateIlLb1EEEEEEvDpT0__param_6[8],
	.param .u64 .ptr .align 1 _ZN6thrust24THRUST_300001_SM_1000_NS8cuda_cub4core6detail13_kernel_agentINS1_16__set_operations10SetOpAgentINS0_6detail15normal_iteratorINS0_10device_ptrIiEEEESB_PiSC_SB_SC_lN4cuda3std3__44lessIiEENS5_31serial_set_symmetric_differenceENSF_17integral_constantIbLb0EEEEEJSB_SB_SC_SC_llSB_SC_SH_SI_PNSF_4pairIllEEPmN3cub18CUB_300001_SM_100013ScanTileStateIlLb1EEEEEEvDpT0__param_7,
	.param .align 1 .b8 _ZN6thrust24THRUST_300001_SM_1000_NS8cuda_cub4core6detail13_kernel_agentINS1_16__set_operations10SetOpAgentINS0_6detail15normal_iteratorINS0_10device_ptrIiEEEESB_PiSC_SB_SC_lN4cuda3std3__44lessIiEENS5_31serial_set_symmetric_differenceENSF_17integral_constantIbLb0EEEEEJSB_SB_SC_SC_llSB_SC_SH_SI_PNSF_4pairIllEEPmN3cub18CUB_300001_SM_100013ScanTileStateIlLb1EEEEEEvDpT0__param_8[1],
	.param .align 1 .b8 _ZN6thrust24THRUST_300001_SM_1000_NS8cuda_cub4core6detail13_kernel_agentINS1_16__set_operations10SetOpAgentINS0_6detail15normal_iteratorINS0_10device_ptrIiEEEESB_PiSC_SB_SC_lN4cuda3std3__44lessIiEENS5_31serial_set_symmetric_differenceENSF_17integral_constantIbLb0EEEEEJSB_SB_SC_SC_llSB_SC_SH_SI_PNSF_4pairIllEEPmN3cub18CUB_300001_SM_100013ScanTileStateIlLb1EEEEEEvDpT0__param_9[1],
	.param .u64 .ptr .align 1 _ZN6thrust24THRUST_300001_SM_1000_NS8cuda_cub4core6detail13_kernel_agentINS1_16__set_operations10SetOpAgentINS0_6detail15normal_iteratorINS0_10device_ptrIiEEEESB_PiSC_SB_SC_lN4cuda3std3__44lessIiEENS5_31serial_set_symmetric_differenceENSF_17integral_constantIbLb0EEEEEJSB_SB_SC_SC_llSB_SC_SH_SI_PNSF_4pairIllEEPmN3cub18CUB_300001_SM_100013ScanTileStateIlLb1EEEEEEvDpT0__param_10,
	.param .u64 .ptr .align 1 _ZN6thrust24THRUST_300001_SM_1000_NS8cuda_cub4core6detail13_kernel_agentINS1_16__set_operations10SetOpAgentINS0_6detail15normal_iteratorINS0_10device_ptrIiEEEESB_PiSC_SB_SC_lN4cuda3std3__44lessIiEENS5_31serial_set_symmetric_differenceENSF_17integral_constantIbLb0EEEEEJSB_SB_SC_SC_llSB_SC_SH_SI_PNSF_4pairIllEEPmN3cub18CUB_300001_SM_100013ScanTileStateIlLb1EEEEEEvDpT0__param_11,
	.param .align 8 .b8 _ZN6thrust24THRUST_300001_SM_1000_NS8cuda_cub4core6detail13_kernel_agentINS1_16__set_operations10SetOpAgentINS0_6detail15normal_iteratorINS0_10device_ptrIiEEEESB_PiSC_SB_SC_lN4cuda3std3__44lessIiEENS5_31serial_set_symmetric_differenceENSF_17integral_constantIbLb0EEEEEJSB_SB_SC_SC_llSB_SC_SH_SI_PNSF_4pairIllEEPmN3cub18CUB_300001_SM_100013ScanTileStateIlLb1EEEEEEvDpT0__param_12[8]
)
.maxntid 512
{
	.reg .pred 	%p<832>;
	.reg .b32 	%r<2344>;
	.reg .b64 	%rd<534>;

	ld.param.u64 	%rd2, [_ZN6thrust24THRUST_300001_SM_1000_NS8cuda_cub4core6detail13_kernel_agentINS1_16__set_operations10SetOpAgentINS0_6detail15normal_iteratorINS0_10device_ptrIiEEEESB_PiSC_SB_SC_lN4cuda3std3__44lessIiEENS5_31serial_set_symmetric_differenceENSF_17integral_constantIbLb0EEEEEJSB_SB_SC_SC_llSB_SC_SH_SI_PNSF_4pairIllEEPmN3cub18CUB_300001_SM_100013ScanTileStateIlLb1EEEEEEvDpT0__param_12];
	ld.param.u64 	%rd103, [_ZN6thrust24THRUST_300001_SM_1000_NS8cuda_cub4core6detail13_kernel_agentINS1_16__set_operations10SetOpAgentINS0_6detail15normal_iteratorINS0_10device_ptrIiEEEESB_PiSC_SB_SC_lN4cuda3std3__44lessIiEENS5_31serial_set_symmetric_differenceENSF_17integral_constantIbLb0EEEEEJSB_SB_SC_SC_llSB_SC_SH_SI_PNSF_4pairIllEEPmN3cub18CUB_300001_SM_100013ScanTileStateIlLb1EEEEEEvDpT0__param_6];
	ld.param.u64 	%rd104, [_ZN6thrust24THRUST_300001_SM_1000_NS8cuda_cub4core6detail13_kernel_agentINS1_16__set_operations10SetOpAgentINS0_6detail15normal_iteratorINS0_10device_ptrIiEEEESB_PiSC_SB_SC_lN4cuda3std3__44lessIiEENS5_31serial_set_symmetric_differenceENSF_17integral_constantIbLb0EEEEEJSB_SB_SC_SC_llSB_SC_SH_SI_PNSF_4pairIllEEPmN3cub18CUB_300001_SM_100013ScanTileStateIlLb1EEEEEEvDpT0__param_1];
	ld.param.u64 	%rd105, [_ZN6thrust24THRUST_300001_SM_1000_NS8cuda_cub4core6detail13_kernel_agentINS1_16__set_operations10SetOpAgentINS0_6detail15normal_iteratorINS0_10device_ptrIiEEEESB_PiSC_SB_SC_lN4cuda3std3__44lessIiEENS5_31serial_set_symmetric_differenceENSF_17integral_constantIbLb0EEEEEJSB_SB_SC_SC_llSB_SC_SH_SI_PNSF_4pairIllEEPmN3cub18CUB_300001_SM_100013ScanTileStateIlLb1EEEEEEvDpT0__param_0];
	ld.param.u64 	%rd106, [_ZN6thrust24THRUST_300001_SM_1000_NS8cuda_cub4core6detail13_kernel_agentINS1_16__set_operations10SetOpAgentINS0_6detail15normal_iteratorINS0_10device_ptrIiEEEESB_PiSC_SB_SC_lN4cuda3std3__44lessIiEENS5_31serial_set_symmetric_differenceENSF_17integral_constantIbLb0EEEEEJSB_SB_SC_SC_llSB_SC_SH_SI_PNSF_4pairIllEEPmN3cub18CUB_300001_SM_100013ScanTileStateIlLb1EEEEEEvDpT0__param_10];
	cvta.to.global.u64 	%rd1, %rd106;
	cvta.to.global.u64 	%rd3, %rd105;
	cvta.to.global.u64 	%rd4, %rd104;
	cvta.to.global.u64 	%rd5, %rd103;
	mov.u32 	%r1, %ctaid.x;
	mov.u32 	%r2, %nctaid.x;
	add.s32 	%r752, %r2, -1;
	setp.ge.u32 	%p239, %r1, %r752;
	@%p239 bra 	$L__BB5_276;
	mul.wide.u32 	%rd306, %r1, 16;
	add.s64 	%rd307, %rd1, %rd306;
	ld.global.u64 	%rd308, [%rd307];
	ld.global.u64 	%rd309, [%rd307+8];
	ld.global.u64 	%rd310, [%rd307+16];
	ld.global.u64 	%rd311, [%rd307+24];
	cvt.u32.u64 	%r1404, %rd308;
	cvt.u32.u64 	%r1405, %rd310;
	sub.s32 	%r3, %r1405, %r1404;
	sub.s64 	%rd312, %rd311, %rd309;
	cvt.u32.u64 	%r4, %rd312;
	mov.u32 	%r2198, %tid.x;
	setp.ge.s32 	%p507, %r2198, %r3;
	cvt.u64.u32 	%rd314, %r2198;
	add.s64 	%rd315, %rd308, %rd314;
	shl.b64 	%rd316, %rd315, 2;
	add.s64 	%rd6, %rd3, %rd316;
	sub.s32 	%r1406, %r2198, %r3;
	cvt.s64.s32 	%rd317, %r1406;
	add.s64 	%rd318, %rd309, %rd317;
	shl.b64 	%rd319, %rd318, 2;
	add.s64 	%rd7, %rd4, %rd319;
	@%p507 bra 	$L__BB5_3;
	ld.global.u32 	%r2054, [%rd6];
	bra.uni 	$L__BB5_4;
$L__BB5_3:
	ld.global.u32 	%r2054, [%rd7];
$L__BB5_4:
	add.s32 	%r1407, %r2198, 512;
	setp.lt.s32 	%p508, %r1407, %r3;
	@%p508 bra 	$L__BB5_6;
	ld.global.u32 	%r2055, [%rd7+2048];
	bra.uni 	$L__BB5_7;
$L__BB5_6:
	ld.global.u32 	%r2055, [%rd6+2048];
$L__BB5_7:
	or.b32  	%r1408, %r2198, 1024;
	setp.lt.s32 	%p509, %r1408, %r3;
	@%p509 bra 	$L__BB5_9;
	ld.global.u32 	%r2056, [%rd7+4096];
	bra.uni 	$L__BB5_10;
$L__BB5_9:
	ld.global.u32 	%r2056, [%rd6+4096];
$L__BB5_10:
	add.s32 	%r1409, %r2198, 1536;
	setp.lt.s32 	%p510, %r1409, %r3;
	@%p510 bra 	$L__BB5_12;
	ld.global.u32 	%r2057, [%rd7+6144];
	bra.uni 	$L__BB5_13;
$L__BB5_12:
	ld.global.u32 	%r2057, [%rd6+6144];
$L__BB5_13:
	or.b32  	%r1410, %r2198, 2048;
	setp.lt.s32 	%p511, %r1410, %r3;
	@%p511 bra 	$L__BB5_15;
	ld.global.u32 	%r2058, [%rd7+8192];
	bra.uni 	$L__BB5_16;
$L__BB5_15:
	ld.global.u32 	%r2058, [%rd6+8192];
$L__BB5_16:
	add.s32 	%r1411, %r2198, 2560;
	setp.lt.s32 	%p512, %r1411, %r3;
	@%p512 bra 	$L__BB5_18;
	ld.global.u32 	%r2059, [%rd7+10240];
	bra.uni 	$L__BB5_19;
$L__BB5_18:
	ld.global.u32 	%r2059, [%rd6+10240];
$L__BB5_19:
	or.b32  	%r1412, %r2198, 3072;
	setp.lt.s32 	%p513, %r1412, %r3;
	@%p513 bra 	$L__BB5_21;
	ld.global.u32 	%r2060, [%rd7+12288];
	bra.uni 	$L__BB5_22;
$L__BB5_21:
	ld.global.u32 	%r2060, [%rd6+12288];
$L__BB5_22:
	add.s32 	%r1413, %r2198, 3584;
	setp.lt.s32 	%p514, %r1413, %r3;
	@%p514 bra 	$L__BB5_24;
	ld.global.u32 	%r2061, [%rd7+14336];
	bra.uni 	$L__BB5_25;
$L__BB5_24:
	ld.global.u32 	%r2061, [%rd6+14336];
$L__BB5_25:
	or.b32  	%r1414, %r2198, 4096;
	setp.lt.s32 	%p515, %r1414, %r3;
	@%p515 bra 	$L__BB5_27;
	ld.global.u32 	%r2062, [%rd7+16384];
	bra.uni 	$L__BB5_28;
$L__BB5_27:
	ld.global.u32 	%r2062, [%rd6+16384];
$L__BB5_28:
	add.s32 	%r1415, %r2198, 4608;
	setp.lt.s32 	%p516, %r1415, %r3;
	@%p516 bra 	$L__BB5_30;
	ld.global.u32 	%r2063, [%rd7+18432];
	bra.uni 	$L__BB5_31;
$L__BB5_30:
	ld.global.u32 	%r2063, [%rd6+18432];
$L__BB5_31:
	or.b32  	%r1416, %r2198, 5120;
	setp.lt.s32 	%p517, %r1416, %r3;
	@%p517 bra 	$L__BB5_33;
	ld.global.u32 	%r2064, [%rd7+20480];
	bra.uni 	$L__BB5_34;
$L__BB5_33:
	ld.global.u32 	%r2064, [%rd6+20480];
$L__BB5_34:
	add.s32 	%r1417, %r2198, 5632;
	setp.lt.s32 	%p518, %r1417, %r3;
	@%p518 bra 	$L__BB5_36;
	ld.global.u32 	%r2065, [%rd7+22528];
	bra.uni 	$L__BB5_37;
$L__BB5_36:
	ld.global.u32 	%r2065, [%rd6+22528];
$L__BB5_37:
	or.b32  	%r1418, %r2198, 6144;
	setp.lt.s32 	%p519, %r1418, %r3;
	@%p519 bra 	$L__BB5_39;
	ld.global.u32 	%r2066, [%rd7+24576];
	bra.uni 	$L__BB5_40;
$L__BB5_39:
	ld.global.u32 	%r2066, [%rd6+24576];
$L__BB5_40:
	add.s32 	%r1419, %r2198, 6656;
	setp.lt.s32 	%p520, %r1419, %r3;
	@%p520 bra 	$L__BB5_42;
	ld.global.u32 	%r2067, [%rd7+26624];
	bra.uni 	$L__BB5_43;
$L__BB5_42:
	ld.global.u32 	%r2067, [%rd6+26624];
$L__BB5_43:
	or.b32  	%r1420, %r2198, 7168;
	setp.lt.s32 	%p521, %r1420, %r3;
	@%p521 bra 	$L__BB5_45;
	ld.global.u32 	%r2068, [%rd7+28672];
	bra.uni 	$L__BB5_46;
$L__BB5_45:
	ld.global.u32 	%r2068, [%rd6+28672];
$L__BB5_46:
	add.s32 	%r1421, %r2198, 7680;
	setp.lt.s32 	%p522, %r1421, %r3;
	@%p522 bra 	$L__BB5_48;
	ld.global.u32 	%r2069, [%rd7+30720];
	bra.uni 	$L__BB5_49;
$L__BB5_48:
	ld.global.u32 	%r2069, [%rd6+30720];
$L__BB5_49:
	or.b32  	%r1422, %r2198, 8192;
	setp.lt.s32 	%p523, %r1422, %r3;
	@%p523 bra 	$L__BB5_51;
	ld.global.u32 	%r2070, [%rd7+32768];
	bra.uni 	$L__BB5_52;
$L__BB5_51:
	ld.global.u32 	%r2070, [%rd6+32768];
$L__BB5_52:
	add.s32 	%r1423, %r2198, 8704;
	setp.lt.s32 	%p524, %r1423, %r3;
	@%p524 bra 	$L__BB5_54;
	ld.global.u32 	%r2071, [%rd7+34816];
	bra.uni 	$L__BB5_55;
$L__BB5_54:
	ld.global.u32 	%r2071, [%rd6+34816];
$L__BB5_55:
	or.b32  	%r60, %r2198, 9216;
	add.s32 	%r61, %r4, %r3;
	setp.ge.s32 	%p525, %r60, %r61;
	@%p525 bra 	$L__BB5_59;
	setp.ge.s32 	%p526, %r60, %r3;
	@%p526 bra 	$L__BB5_58;
	ld.global.u32 	%r2072, [%rd6+36864];
	bra.uni 	$L__BB5_59;
$L__BB5_58:
	ld.global.u32 	%r2072, [%rd7+36864];
$L__BB5_59:
	mov.u32 	%r1425, _ZN6thrust24THRUST_300001_SM_1000_NS8cuda_cub4core6detail5shmemE;
	add.s32 	%r1426, %r1425, 2048;
	shl.b32 	%r1428, %r2198, 2;
	add.s32 	%r65, %r1426, %r1428;
	st.shared.u32 	[%r65], %r2054;
	st.shared.u32 	[%r65+2048], %r2055;
	st.shared.u32 	[%r65+4096], %r2056;
	st.shared.u32 	[%r65+6144], %r2057;
	st.shared.u32 	[%r65+8192], %r2058;
	st.shared.u32 	[%r65+10240], %r2059;
	st.shared.u32 	[%r65+12288], %r2060;
	st.shared.u32 	[%r65+14336], %r2061;
	st.shared.u32 	[%r65+16384], %r2062;
	st.shared.u32 	[%r65+18432], %r2063;
	st.shared.u32 	[%r65+20480], %r2064;
	st.shared.u32 	[%r65+22528], %r2065;
	st.shared.u32 	[%r65+24576], %r2066;
	st.shared.u32 	[%r65+26624], %r2067;
	st.shared.u32 	[%r65+28672], %r2068;
	st.shared.u32 	[%r65+30720], %r2069;
	st.shared.u32 	[%r65+32768], %r2070;
	st.shared.u32 	[%r65+34816], %r2071;
	st.shared.u32 	[%r65+36864], %r2072;
	bar.sync 	0;
	mul.lo.s32 	%r1429, %r2198, 19;
	min.s32 	%r66, %r61, %r1429;
	shl.b32 	%r1430, %r3, 2;
	add.s32 	%r67, %r1426, %r1430;
	sub.s32 	%r1431, %r66, %r4;
	max.s32 	%r2075, %r1431, 0;
	min.s32 	%r2074, %r66, %r3;
	setp.ge.s32 	%p527, %r2075, %r2074;
	@%p527 bra 	$L__BB5_61;
$L__BB5_60:
	add.s32 	%r1432, %r2075, %r2074;
	shr.s32 	%r1433, %r1432, 1;
	shl.b32 	%r1434, %r1433, 2;
	add.s32 	%r1436, %r1425, %r1434;
	ld.shared.u32 	%r1437, [%r1436+2048];
	not.b32 	%r1438, %r1433;
	add.s32 	%r1439, %r66, %r1438;
	shl.b32 	%r1440, %r1439, 2;
	add.s32 	%r1441, %r67, %r1440;
	ld.shared.u32 	%r1442, [%r1441];
	setp.lt.s32 	%p528, %r1442, %r1437;
	add.s32 	%r1443, %r1433, 1;
	selp.b32 	%r2075, %r2075, %r1443, %p528;
	selp.b32 	%r2074, %r1433, %r2074, %p528;
	setp.lt.s32 	%p529, %r2075, %r2074;
	@%p529 bra 	$L__BB5_60;
$L__BB5_61:
	sub.s32 	%r75, %r66, %r2075;
	setp.ge.s32 	%p530, %r75, %r4;
	mov.b32 	%r2102, 0;
	@%p530 bra 	$L__BB5_86;
	shl.b32 	%r1447, %r75, 2;
	add.s32 	%r76, %r67, %r1447;
	ld.shared.u32 	%r77, [%r76];
	setp.lt.s32 	%p531, %r2075, 1;
	mov.b32 	%r2079, 0;
	mov.u32 	%r2078, %r2075;
	@%p531 bra 	$L__BB5_64;
	mul.lo.s32 	%r1448, %r2075, 511;
	shr.s32 	%r1449, %r1448, 9;
	shl.b32 	%r1450, %r1449, 2;
	add.s32 	%r1452, %r1425, %r1450;
	ld.shared.u32 	%r1453, [%r1452+2048];
	setp.lt.s32 	%p532, %r1453, %r77;
	add.s32 	%r1454, %r1449, 1;
	selp.b32 	%r2078, %r2075, %r1449, %p532;
	selp.b32 	%r2079, %r1454, 0, %p532;
$L__BB5_64:
	setp.ge.s32 	%p533, %r2079, %r2078;
	@%p533 bra 	$L__BB5_66;
	mad.lo.s32 	%r1455, %r2078, 127, %r2079;
	shr.s32 	%r1456, %r1455, 7;
	shl.b32 	%r1457, %r1456, 2;
	add.s32 	%r1459, %r1425, %r1457;
	ld.shared.u32 	%r1460, [%r1459+2048];
	setp.lt.s32 	%p534, %r1460, %r77;
	add.s32 	%r1461, %r1456, 1;
	selp.b32 	%r2078, %r2078, %r1456, %p534;
	selp.b32 	%r2079, %r1461, %r2079, %p534;
$L__BB5_66:
	setp.ge.s32 	%p535, %r2079, %r2078;
	@%p535 bra 	$L__BB5_68;
	mad.lo.s32 	%r1462, %r2078, 31, %r2079;
	shr.s32 	%r1463, %r1462, 5;
	shl.b32 	%r1464, %r1463, 2;
	add.s32 	%r1466, %r1425, %r1464;
	ld.shared.u32 	%r1467, [%r1466+2048];
	setp.lt.s32 	%p536, %r1467, %r77;
	add.s32 	%r1468, %r1463, 1;
	selp.b32 	%r2078, %r2078, %r1463, %p536;
	selp.b32 	%r2079, %r1468, %r2079, %p536;
$L__BB5_68:
	setp.ge.s32 	%p537, %r2079, %r2078;
	@%p537 bra 	$L__BB5_70;
	mad.lo.s32 	%r1469, %r2078, 15, %r2079;
	shr.s32 	%r1470, %r1469, 4;
	shl.b32 	%r1471, %r1470, 2;
	add.s32 	%r1473, %r1425, %r1471;
	ld.shared.u32 	%r1474, [%r1473+2048];
	setp.lt.s32 	%p538, %r1474, %r77;
	add.s32 	%r1475, %r1470, 1;
	selp.b32 	%r2078, %r2078, %r1470, %p538;
	selp.b32 	%r2079, %r1475, %r2079, %p538;
$L__BB5_70:
	setp.ge.s32 	%p539, %r2079, %r2078;
	@%p539 bra 	$L__BB5_72;
$L__BB5_71:
	add.s32 	%r1477, %r2079, %r2078;
	shr.s32 	%r1478, %r1477, 1;
	shl.b32 	%r1479, %r1478, 2;
	add.s32 	%r1481, %r1425, %r1479;
	ld.shared.u32 	%r1482, [%r1481+2048];
	setp.lt.s32 	%p540, %r1482, %r77;
	add.s32 	%r1483, %r1478, 1;
	selp.b32 	%r2078, %r2078, %r1478, %p540;
	selp.b32 	%r2079, %r1483, %r2079, %p540;
	setp.lt.s32 	%p541, %r2079, %r2078;
	@%p541 bra 	$L__BB5_71;
$L__BB5_72:
	setp.lt.s32 	%p542, %r75, 1;
	mov.b32 	%r2090, 0;
	mov.u32 	%r2089, %r75;
	@%p542 bra 	$L__BB5_74;
	mul.lo.s32 	%r1486, %r75, 511;
	shr.s32 	%r1487, %r1486, 9;
	shl.b32 	%r1488, %r1487, 2;
	add.s32 	%r1489, %r67, %r1488;
	ld.shared.u32 	%r1490, [%r1489];
	setp.lt.s32 	%p543, %r1490, %r77;
	add.s32 	%r1491, %r1487, 1;
	selp.b32 	%r2089, %r75, %r1487, %p543;
	selp.b32 	%r2090, %r1491, 0, %p543;
$L__BB5_74:
	setp.ge.s32 	%p544, %r2090, %r2089;
	@%p544 bra 	$L__BB5_76;
	mad.lo.s32 	%r1493, %r2089, 127, %r2090;
	shr.s32 	%r1494, %r1493, 7;
	shl.b32 	%r1495, %r1494, 2;
	add.s32 	%r1496, %r67, %r1495;
	ld.shared.u32 	%r1497, [%r1496];
	setp.lt.s32 	%p545, %r1497, %r77;
	add.s32 	%r1498, %r1494, 1;
	selp.b32 	%r2089, %r2089, %r1494, %p545;
	selp.b32 	%r2090, %r1498, %r2090, %p545;
$L__BB5_76:
	setp.ge.s32 	%p546, %r2090, %r2089;
	@%p546 bra 	$L__BB5_78;
	mad.lo.s32 	%r1499, %r2089, 31, %r2090;
	shr.s32 	%r1500, %r1499, 5;
	shl.b32 	%r1501, %r1500, 2;
	add.s32 	%r1502, %r67, %r1501;
	ld.shared.u32 	%r1503, [%r1502];
	setp.lt.s32 	%p547, %r1503, %r77;
	add.s32 	%r1504, %r1500, 1;
	selp.b32 	%r2089, %r2089, %r1500, %p547;
	selp.b32 	%r2090, %r1504, %r2090, %p547;
$L__BB5_78:
	setp.ge.s32 	%p548, %r2090, %r2089;
	@%p548 bra 	$L__BB5_80;
	mad.lo.s32 	%r1505, %r2089, 15, %r2090;
	shr.s32 	%r1506, %r1505, 4;
	shl.b32 	%r1507, %r1506, 2;
	add.s32 	%r1508, %r67, %r1507;
	ld.shared.u32 	%r1509, [%r1508];
	setp.lt.s32 	%p549, %r1509, %r77;
	add.s32 	%r1510, %r1506, 1;
	selp.b32 	%r2089, %r2089, %r1506, %p549;
	selp.b32 	%r2090, %r1510, %r2090, %p549;
$L__BB5_80:
	setp.ge.s32 	%p550, %r2090, %r2089;
	@%p550 bra 	$L__BB5_82;
$L__BB5_81:
	add.s32 	%r1512, %r2090, %r2089;
	shr.s32 	%r1513, %r1512, 1;
	shl.b32 	%r1514, %r1513, 2;
	add.s32 	%r1515, %r67, %r1514;
	ld.shared.u32 	%r1516, [%r1515];
	setp.lt.s32 	%p551, %r1516, %r77;
	add.s32 	%r1517, %r1513, 1;
	selp.b32 	%r2089, %r2089, %r1513, %p551;
	selp.b32 	%r2090, %r1517, %r2090, %p551;
	setp.lt.s32 	%p552, %r2090, %r2089;
	@%p552 bra 	$L__BB5_81;
$L__BB5_82:
	sub.s32 	%r1520, %r2075, %r2079;
	sub.s32 	%r122, %r75, %r2090;
	add.s32 	%r123, %r122, %r1520;
	shr.s32 	%r1521, %r123, 1;
	max.s32 	%r124, %r1521, %r122;
	add.s32 	%r1523, %r2090, %r124;
	add.s32 	%r1524, %r1523, 1;
	min.s32 	%r1525, %r1524, %r4;
	sub.s32 	%r2099, %r1525, %r75;
	setp.lt.s32 	%p553, %r2099, 1;
	mov.b32 	%r2100, 0;
	@%p553 bra 	$L__BB5_85;
	mov.b32 	%r2100, 0;
$L__BB5_84:
	add.s32 	%r1527, %r2100, %r2099;
	shr.s32 	%r1528, %r1527, 1;
	shl.b32 	%r1529, %r1528, 2;
	add.s32 	%r1530, %r76, %r1529;
	ld.shared.u32 	%r1531, [%r1530];
	setp.lt.s32 	%p554, %r77, %r1531;
	add.s32 	%r1532, %r1528, 1;
	selp.b32 	%r2099, %r1528, %r2099, %p554;
	selp.b32 	%r2100, %r2100, %r1532, %p554;
	setp.lt.s32 	%p555, %r2100, %r2099;
	@%p555 bra 	$L__BB5_84;
$L__BB5_85:
	add.s32 	%r1533, %r122, %r2100;
	min.s32 	%r1534, %r1533, %r124;
	sub.s32 	%r1535, %r123, %r1534;
	add.s32 	%r1536, %r1534, 1;
	setp.eq.s32 	%p556, %r1535, %r1536;
	setp.lt.s32 	%p557, %r124, %r1533;
	and.pred  	%p558, %p556, %p557;
	add.s32 	%r2075, %r1535, %r2079;
	selp.u32 	%r2102, 1, 0, %p558;
$L__BB5_86:
	sub.s32 	%r1537, %r66, %r2075;
	add.s32 	%r1538, %r1537, %r2102;
	setp.eq.s32 	%p559, %r2198, 0;
	shl.b32 	%r1539, %r3, 16;
	or.b32  	%r1540, %r1539, %r4;
	shl.b32 	%r1541, %r2075, 16;
	or.b32  	%r1542, %r1538, %r1541;
	selp.b32 	%r1543, %r1540, %r1542, %p559;
	add.s32 	%r1544, %r2198, -1;
	selp.b32 	%r1545, 511, %r1544, %p559;
	shl.b32 	%r1546, %r1545, 2;
	add.s32 	%r1548, %r1425, %r1546;
	st.shared.u32 	[%r1548], %r1543;
	bar.sync 	0;
	ld.shared.u32 	%r1549, [%r65+-2048];
	shr.s32 	%r135, %r1549, 16;
	and.b32  	%r1550, %r1549, 65535;
	add.s32 	%r2110, %r1538, %r3;
	add.s32 	%r137, %r1550, %r3;
	add.s32 	%r138, %r137, %r135;
	shl.b32 	%r1551, %r2110, 2;
	add.s32 	%r139, %r1426, %r1551;
	ld.shared.u32 	%r140, [%r139];
	shl.b32 	%r1553, %r2075, 2;
	add.s32 	%r141, %r1426, %r1553;
	ld.shared.u32 	%r142, [%r141];
	setp.ge.s32 	%p756, %r2075, %r135;
	setp.lt.s32 	%p560, %r2075, %r135;
	setp.ge.s32 	%p561, %r2110, %r137;
	and.pred  	%p757, %p561, %p560;
	or.pred  	%p562, %p756, %p561;
	@%p562 bra 	$L__BB5_88;
	setp.lt.s32 	%p757, %r142, %r140;
	setp.lt.s32 	%p756, %r140, %r142;
$L__BB5_88:
	add.s32 	%r1554, %r2110, %r2075;
	setp.lt.s32 	%p563, %r1554, %r138;
	xor.pred  	%p564, %p756, %p757;
	and.pred  	%p7, %p563, %p564;
	mov.u32 	%r2103, %r142;
	@%p756 bra 	$L__BB5_90;
	add.s32 	%r2075, %r2075, 1;
	ld.shared.u32 	%r2103, [%r141+4];
$L__BB5_90:
	mov.u32 	%r2105, %r140;
	@%p757 bra 	$L__BB5_92;
	add.s32 	%r2110, %r2110, 1;
	ld.shared.u32 	%r2105, [%r139+4];
$L__BB5_92:
	setp.ge.s32 	%p758, %r2075, %r135;
	setp.lt.s32 	%p565, %r2075, %r135;
	setp.ge.s32 	%p566, %r2110, %r137;
	and.pred  	%p759, %p566, %p565;
	or.pred  	%p567, %p758, %p566;
	@%p567 bra 	$L__BB5_94;
	setp.lt.s32 	%p759, %r2103, %r2105;
	setp.lt.s32 	%p758, %r2105, %r2103;
$L__BB5_94:
	add.s32 	%r1555, %r2110, %r2075;
	setp.lt.s32 	%p568, %r1555, %r138;
	xor.pred  	%p569, %p758, %p759;
	and.pred  	%p14, %p568, %p569;
	mov.u32 	%r2107, %r2103;
	@%p758 bra 	$L__BB5_96;
	add.s32 	%r151, %r2075, 1;
	shl.b32 	%r1556, %r2075, 2;
	add.s32 	%r1558, %r1425, %r1556;
	ld.shared.u32 	%r2107, [%r1558+2052];
	mov.u32 	%r2075, %r151;
$L__BB5_96:
	mov.u32 	%r2109, %r2105;
	@%p759 bra 	$L__BB5_98;
	add.s32 	%r155, %r2110, 1;
	shl.b32 	%r1559, %r2110, 2;
	add.s32 	%r1561, %r1425, %r1559;
	ld.shared.u32 	%r2109, [%r1561+2052];
	mov.u32 	%r2110, %r155;
$L__BB5_98:
	setp.ge.s32 	%p760, %r2075, %r135;
	setp.lt.s32 	%p570, %r2075, %r135;
	setp.ge.s32 	%p571, %r2110, %r137;
	and.pred  	%p761, %p571, %p570;
	or.pred  	%p572, %p760, %p571;
	@%p572 bra 	$L__BB5_100;
	setp.lt.s32 	%p761, %r2107, %r2109;
	setp.lt.s32 	%p760, %r2109, %r2107;
$L__BB5_100:
	add.s32 	%r1562, %r2110, %r2075;
	setp.lt.s32 	%p573, %r1562, %r138;
	xor.pred  	%p574, %p760, %p761;
	and.pred  	%p21, %p573, %p574;
	mov.u32 	%r2111, %r2107;
	@%p760 bra 	$L__BB5_102;
	add.s32 	%r159, %r2075, 1;
	shl.b32 	%r1563, %r2075, 2;
	mov.u32 	%r1564, _ZN6thrust24THRUST_300001_SM_1000_NS8cuda_cub4core6detail5shmemE;
	add.s32 	%r1565, %r1564, %r1563;
	ld.shared.u32 	%r2111, [%r1565+2052];
	mov.u32 	%r2075, %r159;
$L__BB5_102:
	mov.u32 	%r2113, %r2109;
	@%p761 bra 	$L__BB5_104;
	add.s32 	%r163, %r2110, 1;
	shl.b32 	%r1566, %r2110, 2;
	mov.u32 	%r1567, _ZN6thrust24THRUST_300001_SM_1000_NS8cuda_cub4core6detail5shmemE;
	add.s32 	%r1568, %r1567, %r1566;
	ld.shared.u32 	%r2113, [%r1568+2052];
	mov.u32 	%r2110, %r163;
$L__BB5_104:
	setp.ge.s32 	%p762, %r2075, %r135;
	setp.lt.s32 	%p575, %r2075, %r135;
	setp.ge.s32 	%p576, %r2110, %r137;
	and.pred  	%p763, %p576, %p575;
	or.pred  	%p577, %p762, %p576;
	@%p577 bra 	$L__BB5_106;
	setp.lt.s32 	%p763, %r2111, %r2113;
	setp.lt.s32 	%p762, %r2113, %r2111;
$L__BB5_106:
	add.s32 	%r1569, %r2110, %r2075;
	setp.lt.s32 	%p578, %r1569, %r138;
	xor.pred  	%p579, %p762, %p763;
	and.pred  	%p28, %p578, %p579;
	mov.u32 	%r2115, %r2111;
	@%p762 bra 	$L__BB5_108;
	add.s32 	%r167, %r2075, 1;
	shl.b32 	%r1570, %r2075, 2;
	mov.u32 	%r1571, _ZN6thrust24THRUST_300001_SM_1000_NS8cuda_cub4core6detail5shmemE;
	add.s32 	%r1572, %r1571, %r1570;
	ld.shared.u32 	%r2115, [%r1572+2052];
	mov.u32 	%r2075, %r167;
$L__BB5_108:
	mov.u32 	%r2117, %r2113;
	@%p763 bra 	$L__BB5_110;
	add.s32 	%r171, %r2110, 1;
	shl.b32 	%r1573, %r2110, 2;
	mov.u32 	%r1574, _ZN6thrust24THRUST_300001_SM_1000_NS8cuda_cub4core6detail5shmemE;
	add.s32 	%r1575, %r1574, %r1573;
	ld.shared.u32 	%r2117, [%r1575+2052];
	mov.u32 	%r2110, %r171;
$L__BB5_110:
	setp.ge.s32 	%p764, %r2075, %r135;
	setp.lt.s32 	%p580, %r2075, %r135;
	setp.ge.s32 	%p581, %r2110, %r137;
	and.pred  	%p765, %p581, %p580;
	or.pred  	%p582, %p764, %p581;
	@%p582 bra 	$L__BB5_112;
	setp.lt.s32 	%p765, %r2115, %r2117;
	setp.lt.s32 	%p764, %r2117, %r2115;
$L__BB5_112:
	add.s32 	%r1576, %r2110, %r2075;
	setp.lt.s32 	%p583, %r1576, %r138;
	xor.pred  	%p584, %p764, %p765;
	and.pred  	%p35, %p583, %p584;
	mov.u32 	%r2123, %r2115;
	@%p764 bra 	$L__BB5_114;
	add.s32 	%r175, %r2075, 1;
	shl.b32 	%r1577, %r2075, 2;
	mov.u32 	%r1578, _ZN6thrust24THRUST_300001_SM_1000_NS8cuda_cub4core6detail5shmemE;
	add.s32 	%r1579, %r1578, %r1577;
	ld.shared.u32 	%r2123, [%r1579+2052];
	mov.u32 	%r2075, %r175;
$L__BB5_114:
	mov.u32 	%r2125, %r2117;
	@%p765 bra 	$L__BB5_116;
	add.s32 	%r179, %r2110, 1;
	shl.b32 	%r1580, %r2110, 2;
	mov.u32 	%r1581, _ZN6thrust24THRUST_300001_SM_1000_NS8cuda_cub4core6detail5shmemE;
	add.s32 	%r1582, %r1581, %r1580;
	ld.shared.u32 	%r2125, [%r1582+2052];
	mov.u32 	%r2110, %r179;
$L__BB5_116:
	setp.ge.s32 	%p766, %r2075, %r135;
	setp.lt.s32 	%p585, %r2075, %r135;
	setp.ge.s32 	%p586, %r2110, %r137;
	and.pred  	%p767, %p586, %p585;
	or.pred  	%p587, %p766, %p586;
	@%p587 bra 	$L__BB5_118;
	setp.lt.s32 	%p767, %r2123, %r2125;
	setp.lt.s32 	%p766, %r2125, %r2123;
$L__BB5_118:
	selp.b32 	%r183, %r2123, %r2125, %p767;
	add.s32 	%r1583, %r2110, %r2075;
	setp.lt.s32 	%p588, %r1583, %r138;
	xor.pred  	%p589, %p766, %p767;
	selp.b32 	%r1584, 32, 0, %p589;
	selp.b32 	%r184, %r1584, 0, %p588;
	@%p766 bra 	$L__BB5_120;
	add.s32 	%r185, %r2075, 1;
	shl.b32 	%r1585, %r2075, 2;
	mov.u32 	%r1586, _ZN6thrust24THRUST_300001_SM_1000_NS8cuda_cub4core6detail5shmemE;
	add.s32 	%r1587, %r1586, %r1585;
	ld.shared.u32 	%r2123, [%r1587+2052];
	mov.u32 	%r2075, %r185;
$L__BB5_120:
	@%p767 bra 	$L__BB5_122;
	add.s32 	%r189, %r2110, 1;
	shl.b32 	%r1588, %r2110, 2;
	mov.u32 	%r1589, _ZN6thrust24THRUST_300001_SM_1000_NS8cuda_cub4core6detail5shmemE;
	add.s32 	%r1590, %r1589, %r1588;
	ld.shared.u32 	%r2125, [%r1590+2052];
	mov.u32 	%r2110, %r189;
$L__BB5_122:
	setp.ge.s32 	%p768, %r2075, %r135;
	setp.lt.s32 	%p590, %r2075, %r135;
	setp.ge.s32 	%p591, %r2110, %r137;
	and.pred  	%p769, %p591, %p590;
	or.pred  	%p592, %p768, %p591;
	@%p592 bra 	$L__BB5_124;
	setp.lt.s32 	%p769, %r2123, %r2125;
	setp.lt.s32 	%p768, %r2125, %r2123;
$L__BB5_124:
	add.s32 	%r1591, %r2110, %r2075;
	setp.lt.s32 	%p593, %r1591, %r138;
	xor.pred  	%p594, %p768, %p769;
	selp.b32 	%r1592, 64, 0, %p594;
	selp.b32 	%r1593, %r1592, 0, %p593;
	or.b32  	%r1594, %r184, %r1593;
	selp.b32 	%r1595, 8, 0, %p28;
	selp.b32 	%r1596, 4, 0, %p21;
	selp.u32 	%r1597, 1, 0, %p7;
	selp.b32 	%r1598, 2, 0, %p14;
	or.b32  	%r1599, %r1598, %r1597;
	or.b32  	%r1600, %r1599, %r1596;
	or.b32  	%r1601, %r1600, %r1595;
	selp.b32 	%r1602, 16, 0, %p35;
	or.b32  	%r1603, %r1601, %r1602;
	or.b32  	%r193, %r1594, %r1603;
	mov.u32 	%r2131, %r2123;
	@%p768 bra 	$L__BB5_126;
	add.s32 	%r194, %r2075, 1;
	shl.b32 	%r1604, %r2075, 2;
	mov.u32 	%r1605, _ZN6thrust24THRUST_300001_SM_1000_NS8cuda_cub4core6detail5shmemE;
	add.s32 	%r1606, %r1605, %r1604;
	ld.shared.u32 	%r2131, [%r1606+2052];
	mov.u32 	%r2075, %r194;
$L__BB5_126:
	mov.u32 	%r2133, %r2125;
	@%p769 bra 	$L__BB5_128;
	add.s32 	%r198, %r2110, 1;
	shl.b32 	%r1607, %r2110, 2;
	mov.u32 	%r1608, _ZN6thrust24THRUST_300001_SM_1000_NS8cuda_cub4core6detail5shmemE;
	add.s32 	%r1609, %r1608, %r1607;
	ld.shared.u32 	%r2133, [%r1609+2052];
	mov.u32 	%r2110, %r198;
$L__BB5_128:
	setp.ge.s32 	%p770, %r2075, %r135;
	setp.lt.s32 	%p595, %r2075, %r135;
	setp.ge.s32 	%p596, %r2110, %r137;
	and.pred  	%p771, %p596, %p595;
	or.pred  	%p597, %p770, %p596;
	@%p597 bra 	$L__BB5_130;
	setp.lt.s32 	%p771, %r2131, %r2133;
	setp.lt.s32 	%p770, %r2133, %r2131;
$L__BB5_130:
	selp.b32 	%r202, %r2131, %r2133, %p771;
	add.s32 	%r1610, %r2110, %r2075;
	setp.lt.s32 	%p598, %r1610, %r138;
	xor.pred  	%p599, %p770, %p771;
	selp.b32 	%r1611, 128, 0, %p599;
	selp.b32 	%r203, %r1611, 0, %p598;
	@%p770 bra 	$L__BB5_132;
	add.s32 	%r204, %r2075, 1;
	shl.b32 	%r1612, %r2075, 2;
	mov.u32 	%r1613, _ZN6thrust24THRUST_300001_SM_1000_NS8cuda_cub4core6detail5shmemE;
	add.s32 	%r1614, %r1613, %r1612;
	ld.shared.u32 	%r2131, [%r1614+2052];
	mov.u32 	%r2075, %r204;
$L__BB5_132:
	@%p771 bra 	$L__BB5_134;
	add.s32 	%r208, %r2110, 1;
	shl.b32 	%r1615, %r2110, 2;
	mov.u32 	%r1616, _ZN6thrust24THRUST_300001_SM_1000_NS8cuda_cub4core6detail5shmemE;
	add.s32 	%r1617, %r1616, %r1615;
	ld.shared.u32 	%r2133, [%r1617+2052];
	mov.u32 	%r2110, %r208;
$L__BB5_134:
	setp.ge.s32 	%p772, %r2075, %r135;
	setp.lt.s32 	%p600, %r2075, %r135;
	setp.ge.s32 	%p601, %r2110, %r137;
	and.pred  	%p773, %p601, %p600;
	or.pred  	%p602, %p772, %p601;
	@%p602 bra 	$L__BB5_136;
	setp.lt.s32 	%p773, %r2131, %r2133;
	setp.lt.s32 	%p772, %r2133, %r2131;
$L__BB5_136:
	add.s32 	%r1618, %r2110, %r2075;
	setp.lt.s32 	%p603, %r1618, %r138;
	xor.pred  	%p604, %p772, %p773;
	selp.b32 	%r1619, 256, 0, %p604;
	selp.b32 	%r1620, %r1619, 0, %p603;
	or.b32  	%r1621, %r203, %r1620;
	or.b32  	%r212, %r1621, %r193;
	mov.u32 	%r2139, %r2131;
	@%p772 bra 	$L__BB5_138;
	add.s32 	%r213, %r2075, 1;
	shl.b32 	%r1622, %r2075, 2;
	mov.u32 	%r1623, _ZN6thrust24THRUST_300001_SM_1000_NS8cuda_cub4core6detail5shmemE;
	add.s32 	%r1624, %r1623, %r1622;
	ld.shared.u32 	%r2139, [%r1624+2052];
	mov.u32 	%r2075, %r213;
$L__BB5_138:
	mov.u32 	%r2141, %r2133;
	@%p773 bra 	$L__BB5_140;
	add.s32 	%r217, %r2110, 1;
	shl.b32 	%r1625, %r2110, 2;
	mov.u32 	%r1626, _ZN6thrust24THRUST_300001_SM_1000_NS8cuda_cub4core6detail5shmemE;
	add.s32 	%r1627, %r1626, %r1625;
	ld.shared.u32 	%r2141, [%r1627+2052];
	mov.u32 	%r2110, %r217;
$L__BB5_140:
	setp.ge.s32 	%p774, %r2075, %r135;
	setp.lt.s32 	%p605, %r2075, %r135;
	setp.ge.s32 	%p606, %r2110, %r137;
	and.pred  	%p775, %p606, %p605;
	or.pred  	%p607, %p774, %p606;
	@%p607 bra 	$L__BB5_142;
	setp.lt.s32 	%p775, %r2139, %r2141;
	setp.lt.s32 	%p774, %r2141, %r2139;
$L__BB5_142:
	selp.b32 	%r221, %r2139, %r2141, %p775;
	add.s32 	%r1628, %r2110, %r2075;
	setp.lt.s32 	%p608, %r1628, %r138;
	xor.pred  	%p609, %p774, %p775;
	selp.b32 	%r1629, 512, 0, %p609;
	selp.b32 	%r222, %r1629, 0, %p608;
	@%p774 bra 	$L__BB5_144;
	add.s32 	%r223, %r2075, 1;
	shl.b32 	%r1630, %r2075, 2;
	mov.u32 	%r1631, _ZN6thrust24THRUST_300001_SM_1000_NS8cuda_cub4core6detail5shmemE;
	add.s32 	%r1632, %r1631, %r1630;
	ld.shared.u32 	%r2139, [%r1632+2052];
	mov.u32 	%r2075, %r223;
$L__BB5_144:
	@%p775 bra 	$L__BB5_146;
	add.s32 	%r227, %r2110, 1;
	shl.b32 	%r1633, %r2110, 2;
	mov.u32 	%r1634, _ZN6thrust24THRUST_300001_SM_1000_NS8cuda_cub4core6detail5shmemE;
	add.s32 	%r1635, %r1634, %r1633;
	ld.shared.u32 	%r2141, [%r1635+2052];
	mov.u32 	%r2110, %r227;
$L__BB5_146:
	setp.ge.s32 	%p776, %r2075, %r135;
	setp.lt.s32 	%p610, %r2075, %r135;
	setp.ge.s32 	%p611, %r2110, %r137;
	and.pred  	%p777, %p611, %p610;
	or.pred  	%p612, %p776, %p611;
	@%p612 bra 	$L__BB5_148;
	setp.lt.s32 	%p777, %r2139, %r2141;
	setp.lt.s32 	%p776, %r2141, %r2139;
$L__BB5_148:
	add.s32 	%r1636, %r2110, %r2075;
	setp.lt.s32 	%p613, %r1636, %r138;
	xor.pred  	%p614, %p776, %p777;
	selp.b32 	%r1637, 1024, 0, %p614;
	selp.b32 	%r1638, %r1637, 0, %p613;
	or.b32  	%r1639, %r222, %r1638;
	or.b32  	%r231, %r1639, %r212;
	mov.u32 	%r2147, %r2139;
	@%p776 bra 	$L__BB5_150;
	add.s32 	%r232, %r2075, 1;
	shl.b32 	%r1640, %r2075, 2;
	mov.u32 	%r1641, _ZN6thrust24THRUST_300001_SM_1000_NS8cuda_cub4core6detail5shmemE;
	add.s32 	%r1642, %r1641, %r1640;
	ld.shared.u32 	%r2147, [%r1642+2052];
	mov.u32 	%r2075, %r232;
$L__BB5_150:
	mov.u32 	%r2149, %r2141;
	@%p777 bra 	$L__BB5_152;
	add.s32 	%r236, %r2110, 1;
	shl.b32 	%r1643, %r2110, 2;
	mov.u32 	%r1644, _ZN6thrust24THRUST_300001_SM_1000_NS8cuda_cub4core6detail5shmemE;
	add.s32 	%r1645, %r1644, %r1643;
	ld.shared.u32 	%r2149, [%r1645+2052];
	mov.u32 	%r2110, %r236;
$L__BB5_152:
	setp.ge.s32 	%p778, %r2075, %r135;
	setp.lt.s32 	%p615, %r2075, %r135;
	setp.ge.s32 	%p616, %r2110, %r137;
	and.pred  	%p779, %p616, %p615;
	or.pred  	%p617, %p778, %p616;
	@%p617 bra 	$L__BB5_154;
	setp.lt.s32 	%p779, %r2147, %r2149;
	setp.lt.s32 	%p778, %r2149, %r2147;
$L__BB5_154:
	selp.b32 	%r240, %r2147, %r2149, %p779;
	add.s32 	%r1646, %r2110, %r2075;
	setp.lt.s32 	%p618, %r1646, %r138;
	xor.pred  	%p619, %p778, %p779;
	selp.b32 	%r1647, 2048, 0, %p619;
	selp.b32 	%r241, %r1647, 0, %p618;
	@%p778 bra 	$L__BB5_156;
	add.s32 	%r242, %r2075, 1;
	shl.b32 	%r1648, %r2075, 2;
	mov.u32 	%r1649, _ZN6thrust24THRUST_300001_SM_1000_NS8cuda_cub4core6detail5shmemE;
	add.s32 	%r1650, %r1649, %r1648;
	ld.shared.u32 	%r2147, [%r1650+2052];
	mov.u32 	%r2075, %r242;
$L__BB5_156:
	@%p779 bra 	$L__BB5_158;
	add.s32 	%r246, %r2110, 1;
	shl.b32 	%r1651, %r2110, 2;
	mov.u32 	%r1652, _ZN6thrust24THRUST_300001_SM_1000_NS8cuda_cub4core6detail5shmemE;
	add.s32 	%r1653, %r1652, %r1651;
	ld.shared.u32 	%r2149, [%r1653+2052];
	mov.u32 	%r2110, %r246;
$L__BB5_158:
	setp.ge.s32 	%p780, %r2075, %r135;
	setp.lt.s32 	%p620, %r2075, %r135;
	setp.ge.s32 	%p621, %r2110, %r137;
	and.pred  	%p781, %p621, %p620;
	or.pred  	%p622, %p780, %p621;
	@%p622 bra 	$L__BB5_160;
	setp.lt.s32 	%p781, %r2147, %r2149;
	setp.lt.s32 	%p780, %r2149, %r2147;
$L__BB5_160:
	add.s32 	%r1654, %r2110, %r2075;
	setp.lt.s32 	%p623, %r1654, %r138;
	xor.pred  	%p624, %p780, %p781;
	selp.b32 	%r1655, 4096, 0, %p624;
	selp.b32 	%r1656, %r1655, 0, %p623;
	or.b32  	%r1657, %r241, %r1656;
	or.b32  	%r250, %r1657, %r231;
	mov.u32 	%r2155, %r2147;
	@%p780 bra 	$L__BB5_162;
	add.s32 	%r251, %r2075, 1;
	shl.b32 	%r1658, %r2075, 2;
	mov.u32 	%r1659, _ZN6thrust24THRUST_300001_SM_1000_NS8cuda_cub4core6detail5shmemE;
	add.s32 	%r1660, %r1659, %r1658;
	ld.shared.u32 	%r2155, [%r1660+2052];
	mov.u32 	%r2075, %r251;
$L__BB5_162:
	mov.u32 	%r2157, %r2149;
	@%p781 bra 	$L__BB5_164;
	add.s32 	%r255, %r2110, 1;
	shl.b32 	%r1661, %r2110, 2;
	mov.u32 	%r1662, _ZN6thrust24THRUST_300001_SM_1000_NS8cuda_cub4core6detail5shmemE;
	add.s32 	%r1663, %r1662, %r1661;
	ld.shared.u32 	%r2157, [%r1663+2052];
	mov.u32 	%r2110, %r255;
$L__BB5_164:
	setp.ge.s32 	%p782, %r2075, %r135;
	setp.lt.s32 	%p625, %r2075, %r135;
	setp.ge.s32 	%p626, %r2110, %r137;
	and.pred  	%p783, %p626, %p625;
	or.pred  	%p627, %p782, %p626;
	@%p627 bra 	$L__BB5_166;
	setp.lt.s32 	%p783, %r2155, %r2157;
	setp.lt.s32 	%p782, %r2157, %r2155;
$L__BB5_166:
	selp.b32 	%r259, %r2155, %r2157, %p783;
	add.s32 	%r1664, %r2110, %r2075;
	setp.lt.s32 	%p628, %r1664, %r138;
	xor.pred  	%p629, %p782, %p783;
	selp.b32 	%r1665, 8192, 0, %p629;
	selp.b32 	%r260, %r1665, 0, %p628;
	@%p782 bra 	$L__BB5_168;
	add.s32 	%r261, %r2075, 1;
	shl.b32 	%r1666, %r2075, 2;
	mov.u32 	%r1667, _ZN6thrust24THRUST_300001_SM_1000_NS8cuda_cub4core6detail5shmemE;
	add.s32 	%r1668, %r1667, %r1666;
	ld.shared.u32 	%r2155, [%r1668+2052];
	mov.u32 	%r2075, %r261;
$L__BB5_168:
	@%p783 bra 	$L__BB5_170;
	add.s32 	%r265, %r2110, 1;
	shl.b32 	%r1669, %r2110, 2;
	mov.u32 	%r1670, _ZN6thrust24THRUST_300001_SM_1000_NS8cuda_cub4core6detail5shmemE;
	add.s32 	%r1671, %r1670, %r1669;
	ld.shared.u32 	%r2157, [%r1671+2052];
	mov.u32 	%r2110, %r265;
$L__BB5_170:
	setp.ge.s32 	%p784, %r2075, %r135;
	setp.lt.s32 	%p630, %r2075, %r135;
	setp.ge.s32 	%p631, %r2110, %r137;
	and.pred  	%p785, %p631, %p630;
	or.pred  	%p632, %p784, %p631;
	@%p632 bra 	$L__BB5_172;
	setp.lt.s32 	%p785, %r2155, %r2157;
	setp.lt.s32 	%p784, %r2157, %r2155;
$L__BB5_172:
	add.s32 	%r1672, %r2110, %r2075;
	setp.lt.s32 	%p633, %r1672, %r138;
	xor.pred  	%p634, %p784, %p785;
	selp.b32 	%r1673, 16384, 0, %p634;
	selp.b32 	%r1674, %r1673, 0, %p633;
	or.b32  	%r1675, %r260, %r1674;
	or.b32  	%r269, %r1675, %r250;
	mov.u32 	%r2163, %r2155;
	@%p784 bra 	$L__BB5_174;
	add.s32 	%r270, %r2075, 1;
	shl.b32 	%r1676, %r2075, 2;
	mov.u32 	%r1677, _ZN6thrust24THRUST_300001_SM_1000_NS8cuda_cub4core6detail5shmemE;
	add.s32 	%r1678, %r1677, %r1676;
	ld.shared.u32 	%r2163, [%r1678+2052];
	mov.u32 	%r2075, %r270;
$L__BB5_174:
	mov.u32 	%r2165, %r2157;
	@%p785 bra 	$L__BB5_176;
	add.s32 	%r274, %r2110, 1;
	shl.b32 	%r1679, %r2110, 2;
	mov.u32 	%r1680, _ZN6thrust24THRUST_300001_SM_1000_NS8cuda_cub4core6detail5shmemE;
	add.s32 	%r1681, %r1680, %r1679;
	ld.shared.u32 	%r2165, [%r1681+2052];
	mov.u32 	%r2110, %r274;
$L__BB5_176:
	setp.ge.s32 	%p786, %r2075, %r135;
	setp.lt.s32 	%p635, %r2075, %r135;
	setp.ge.s32 	%p636, %r2110, %r137;
	and.pred  	%p787, %p636, %p635;
	or.pred  	%p637, %p786, %p636;
	@%p637 bra 	$L__BB5_178;
	setp.lt.s32 	%p787, %r2163, %r2165;
	setp.lt.s32 	%p786, %r2165, %r2163;
$L__BB5_178:
	selp.b32 	%r278, %r2163, %r2165, %p787;
	add.s32 	%r1682, %r2110, %r2075;
	setp.lt.s32 	%p638, %r1682, %r138;
	xor.pred  	%p639, %p786, %p787;
	selp.b32 	%r1683, 32768, 0, %p639;
	selp.b32 	%r279, %r1683, 0, %p638;
	@%p786 bra 	$L__BB5_180;
	add.s32 	%r280, %r2075, 1;
	shl.b32 	%r1684, %r2075, 2;
	mov.u32 	%r1685, _ZN6thrust24THRUST_300001_SM_1000_NS8cuda_cub4core6detail5shmemE;
	add.s32 	%r1686, %r1685, %r1684;
	ld.shared.u32 	%r2163, [%r1686+2052];
	mov.u32 	%r2075, %r280;
$L__BB5_180:
	@%p787 bra 	$L__BB5_182;
	add.s32 	%r284, %r2110, 1;
	shl.b32 	%r1687, %r2110, 2;
	mov.u32 	%r1688, _ZN6thrust24THRUST_300001_SM_1000_NS8cuda_cub4core6detail5shmemE;
	add.s32 	%r1689, %r1688, %r1687;
	ld.shared.u32 	%r2165, [%r1689+2052];
	mov.u32 	%r2110, %r284;
$L__BB5_182:
	setp.ge.s32 	%p788, %r2075, %r135;
	setp.lt.s32 	%p640, %r2075, %r135;
	setp.ge.s32 	%p641, %r2110, %r137;
	and.pred  	%p789, %p641, %p640;
	or.pred  	%p642, %p788, %p641;
	@%p642 bra 	$L__BB5_184;
	setp.lt.s32 	%p789, %r2163, %r2165;
	setp.lt.s32 	%p788, %r2165, %r2163;
$L__BB5_184:
	add.s32 	%r1690, %r2110, %r2075;
	setp.lt.s32 	%p643, %r1690, %r138;
	xor.pred  	%p644, %p788, %p789;
	selp.b32 	%r1691, 65536, 0, %p644;
	selp.b32 	%r1692, %r1691, 0, %p643;
	or.b32  	%r1693, %r279, %r1692;
	or.b32  	%r288, %r1693, %r269;
	mov.u32 	%r2171, %r2163;
	@%p788 bra 	$L__BB5_186;
	add.s32 	%r289, %r2075, 1;
	shl.b32 	%r1694, %r2075, 2;
	mov.u32 	%r1695, _ZN6thrust24THRUST_300001_SM_1000_NS8cuda_cub4core6detail5shmemE;
	add.s32 	%r1696, %r1695, %r1694;
	ld.shared.u32 	%r2171, [%r1696+2052];
	mov.u32 	%r2075, %r289;
$L__BB5_186:
	mov.u32 	%r2173, %r2165;
	@%p789 bra 	$L__BB5_188;
	add.s32 	%r293, %r2110, 1;
	shl.b32 	%r1697, %r2110, 2;
	mov.u32 	%r1698, _ZN6thrust24THRUST_300001_SM_1000_NS8cuda_cub4core6detail5shmemE;
	add.s32 	%r1699, %r1698, %r1697;
	ld.shared.u32 	%r2173, [%r1699+2052];
	mov.u32 	%r2110, %r293;
$L__BB5_188:
	setp.ge.s32 	%p790, %r2075, %r135;
	setp.lt.s32 	%p645, %r2075, %r135;
	setp.ge.s32 	%p646, %r2110, %r137;
	and.pred  	%p791, %p646, %p645;
	or.pred  	%p647, %p790, %p646;
	@%p647 bra 	$L__BB5_190;
	setp.lt.s32 	%p791, %r2171, %r2173;
	setp.lt.s32 	%p790, %r2173, %r2171;
$L__BB5_190:
	selp.b32 	%r297, %r2171, %r2173, %p791;
	add.s32 	%r1700, %r2110, %r2075;
	setp.lt.s32 	%p648, %r1700, %r138;
	xor.pred  	%p649, %p790, %p791;
	selp.b32 	%r1701, 131072, 0, %p649;
	selp.b32 	%r298, %r1701, 0, %p648;
	@%p790 bra 	$L__BB5_192;
	add.s32 	%r299, %r2075, 1;
	shl.b32 	%r1702, %r2075, 2;
	mov.u32 	%r1703, _ZN6thrust24THRUST_300001_SM_1000_NS8cuda_cub4core6detail5shmemE;
	add.s32 	%r1704, %r1703, %r1702;
	ld.shared.u32 	%r2171, [%r1704+2052];
	mov.u32 	%r2075, %r299;
$L__BB5_192:
	@%p791 bra 	$L__BB5_194;
	add.s32 	%r303, %r2110, 1;
	shl.b32 	%r1705, %r2110, 2;
	mov.u32 	%r1706, _ZN6thrust24THRUST_300001_SM_1000_NS8cuda_cub4core6detail5shmemE;
	add.s32 	%r1707, %r1706, %r1705;
	ld.shared.u32 	%r2173, [%r1707+2052];
	mov.u32 	%r2110, %r303;
$L__BB5_194:
	setp.ge.s32 	%p792, %r2075, %r135;
	setp.lt.s32 	%p650, %r2075, %r135;
	setp.ge.s32 	%p651, %r2110, %r137;
	and.pred  	%p793, %p651, %p650;
	or.pred  	%p652, %p792, %p651;
	@%p652 bra 	$L__BB5_196;
	setp.lt.s32 	%p793, %r2171, %r2173;
	setp.lt.s32 	%p792, %r2173, %r2171;
$L__BB5_196:
	selp.b32 	%r307, %r2171, %r2173, %p793;
	add.s32 	%r1708, %r2110, %r2075;
	setp.lt.s32 	%p653, %r1708, %r138;
	xor.pred  	%p654, %p792, %p793;
	selp.b32 	%r1709, 262144, 0, %p654;
	selp.b32 	%r1710, %r1709, 0, %p653;
	or.b32  	%r1711, %r298, %r1710;
	or.b32  	%r308, %r1711, %r288;
	bar.sync 	0;
	popc.b32 	%r1712, %r308;
	cvt.u64.u32 	%rd8, %r1712;
	setp.ne.s32 	%p655, %r1, 0;
	@%p655 bra 	$L__BB5_201;
	shr.u32 	%r309, %r2198, 5;
	// begin inline asm
	mov.u32 %r1898, %laneid;
	// end inline asm
	mov.b64 	{%r1900, %r1905}, %rd8;
	mov.b32 	%r1906, 1;
	mov.b32 	%r1947, 0;
	mov.b32 	%r1948, -1;
	// begin inline asm
	shfl.sync.up.b32 %r1899, %r1900, %r1906, %r1947, %r1948;
	// end inline asm
	// begin inline asm
	shfl.sync.up.b32 %r1904, %r1905, %r1906, %r1947, %r1948;
	// end inline asm
	mov.b64 	%rd434, {%r1899, %r1904};
	setp.lt.s32 	%p709, %r1898, 1;
	selp.b64 	%rd435, 0, %rd434, %p709;
	add.s64 	%rd436, %rd435, %rd8;
	mov.b64 	{%r1910, %r1915}, %rd436;
	mov.b32 	%r1916, 2;
	// begin inline asm
	shfl.sync.up.b32 %r1909, %r1910, %r1916, %r1947, %r1948;
	// end inline asm
	// begin inline asm
	shfl.sync.up.b32 %r1914, %r1915, %r1916, %r1947, %r1948;
	// end inline asm
	mov.b64 	%rd437, {%r1909, %r1914};
	setp.lt.s32 	%p710, %r1898, 2;
	selp.b64 	%rd438, 0, %rd437, %p710;
	add.s64 	%rd439, %rd438, %rd436;
	mov.b64 	{%r1920, %r1925}, %rd439;
	mov.b32 	%r1926, 4;
	// begin inline asm
	shfl.sync.up.b32 %r1919, %r1920, %r1926, %r1947, %r1948;
	// end inline asm
	// begin inline asm
	shfl.sync.up.b32 %r1924, %r1925, %r1926, %r1947, %r1948;
	// end inline asm
	mov.b64 	%rd440, {%r1919, %r1924};
	setp.lt.s32 	%p711, %r1898, 4;
	selp.b64 	%rd441, 0, %rd440, %p711;
	add.s64 	%rd442, %rd441, %rd439;
	mov.b64 	{%r1930, %r1935}, %rd442;
	mov.b32 	%r1936, 8;
	// begin inline asm
	shfl.sync.up.b32 %r1929, %r1930, %r1936, %r1947, %r1948;
	// end inline asm
	// begin inline asm
	shfl.sync.up.b32 %r1934, %r1935, %r1936, %r1947, %r1948;
	// end inline asm
	mov.b64 	%rd443, {%r1929, %r1934};
	setp.lt.s32 	%p712, %r1898, 8;
	selp.b64 	%rd444, 0, %rd443, %p712;
	add.s64 	%rd445, %rd444, %rd442;
	mov.b64 	{%r1940, %r1945}, %rd445;
	mov.b32 	%r1946, 16;
	// begin inline asm
	shfl.sync.up.b32 %r1939, %r1940, %r1946, %r1947, %r1948;
	// end inline asm
	// begin inline asm
	shfl.sync.up.b32 %r1944, %r1945, %r1946, %r1947, %r1948;
	// end inline asm
	mov.b64 	%rd446, {%r1939, %r1944};
	setp.lt.s32 	%p713, %r1898, 16;
	selp.b64 	%rd447, 0, %rd446, %p713;
	add.s64 	%rd9, %rd447, %rd445;
	setp.ne.s32 	%p714, %r1898, 31;
	@%p714 bra 	$L__BB5_199;
	shl.b32 	%r1949, %r309, 3;
	mov.u32 	%r1950, _ZN6thrust24THRUST_300001_SM_1000_NS8cuda_cub4core6detail5shmemE;
	add.s32 	%r1951, %r1950, %r1949;
	st.shared.u64 	[%r1951], %rd9;
$L__BB5_199:
	setp.ne.s32 	%p715, %r2198, 0;
	bar.sync 	0;
	ld.shared.v2.u64 	{%rd449, %rd450}, [_ZN6thrust24THRUST_300001_SM_1000_NS8cuda_cub4core6detail5shmemE];
	add.s64 	%rd451, %rd450, %rd449;
	setp.eq.s32 	%p716, %r309, 2;
	selp.b64 	%rd452, %rd451, %rd449, %p716;
	ld.shared.v2.u64 	{%rd453, %rd454}, [_ZN6thrust24THRUST_300001_SM_1000_NS8cuda_cub4core6detail5shmemE+16];
	add.s64 	%rd455, %rd451, %rd453;
	setp.eq.s32 	%p717, %r309, 3;
	selp.b64 	%rd456, %rd455, %rd452, %p717;
	add.s64 	%rd457, %rd455, %rd454;
	setp.eq.s32 	%p718, %r309, 4;
	selp.b64 	%rd458, %rd457, %rd456, %p718;
	ld.shared.v2.u64 	{%rd459, %rd460}, [_ZN6thrust24THRUST_300001_SM_1000_NS8cuda_cub4core6detail5shmemE+32];
	add.s64 	%rd461, %rd457, %rd459;
	setp.eq.s32 	%p719, %r309, 5;
	selp.b64 	%rd462, %rd461, %rd458, %p719;
	add.s64 	%rd463, %rd461, %rd460;
	setp.eq.s32 	%p720, %r309, 6;
	selp.b64 	%rd464, %rd463, %rd462, %p720;
	ld.shared.v2.u64 	{%rd465, %rd466}, [_ZN6thrust24THRUST_300001_SM_1000_NS8cuda_cub4core6detail5shmemE+48];
	add.s64 	%rd467, %rd463, %rd465;
	setp.eq.s32 	%p721, %r309, 7;
	selp.b64 	%rd468, %rd467, %rd464, %p721;
	add.s64 	%rd469, %rd467, %rd466;
	setp.eq.s32 	%p722, %r309, 8;
	selp.b64 	%rd470, %rd469, %rd468, %p722;
	ld.shared.v2.u64 	{%rd471, %rd472}, [_ZN6thrust24THRUST_300001_SM_1000_NS8cuda_cub4core6detail5shmemE+64];
	add.s64 	%rd473, %rd469, %rd471;
	setp.eq.s32 	%p723, %r309, 9;
	selp.b64 	%rd474, %rd473, %rd470, %p723;
	add.s64 	%rd475, %rd473, %rd472;
	setp.eq.s32 	%p724, %r309, 10;
	selp.b64 	%rd476, %rd475, %rd474, %p724;
	ld.shared.v2.u64 	{%rd477, %rd478}, [_ZN6thrust24THRUST_300001_SM_1000_NS8cuda_cub4core6detail5shmemE+80];
	add.s64 	%rd479, %rd475, %rd477;
	setp.eq.s32 	%p725, %r309, 11;
	selp.b64 	%rd480, %rd479, %rd476, %p725;
	add.s64 	%rd481, %rd479, %rd478;
	setp.eq.s32 	%p726, %r309, 12;
	selp.b64 	%rd482, %rd481, %rd480, %p726;
	ld.shared.v2.u64 	{%rd483, %rd484}, [_ZN6thrust24THRUST_300001_SM_1000_NS8cuda_cub4core6detail5shmemE+96];
	add.s64 	%rd485, %rd481, %rd483;
	setp.eq.s32 	%p727, %r309, 13;
	selp.b64 	%rd486, %rd485, %rd482, %p727;
	add.s64 	%rd487, %rd485, %rd484;
	setp.eq.s32 	%p728, %r309, 14;
	selp.b64 	%rd488, %rd487, %rd486, %p728;
	ld.shared.v2.u64 	{%rd489, %rd490}, [_ZN6thrust24THRUST_300001_SM_1000_NS8cuda_cub4core6detail5shmemE+112];
	add.s64 	%rd491, %rd487, %rd489;
	setp.eq.s32 	%p729, %r309, 15;
	selp.b64 	%rd492, %rd491, %rd488, %p729;
	add.s64 	%rd516, %rd491, %rd490;
	setp.lt.u32 	%p730, %r2198, 32;
	selp.b64 	%rd493, 0, %rd492, %p730;
	setp.eq.s32 	%p731, %r1898, 0;
	sub.s64 	%rd494, %rd9, %rd8;
	selp.b64 	%rd495, 0, %rd494, %p731;
	add.s64 	%rd514, %rd493, %rd495;
	mov.b64 	%rd518, 0;
	@%p715 bra 	$L__BB5_231;
	add.s64 	%rd496, %rd2, 512;
	mov.b64 	%rd497, 101;
	// begin inline asm
	st.relaxed.gpu.v2.u64 [%rd496], {%rd497, %rd516};
	// end inline asm
	bra.uni 	$L__BB5_231;
$L__BB5_201:
	shr.u32 	%r311, %r2198, 5;
	// begin inline asm
	mov.u32 %r1713, %laneid;
	// end inline asm
	mov.b64 	{%r1715, %r1720}, %rd8;
	mov.b32 	%r1721, 1;
	mov.b32 	%r1762, 0;
	mov.b32 	%r1763, -1;
	// begin inline asm
	shfl.sync.up.b32 %r1714, %r1715, %r1721, %r1762, %r1763;
	// end inline asm
	// begin inline asm
	shfl.sync.up.b32 %r1719, %r1720, %r1721, %r1762, %r1763;
	// end inline asm
	mov.b64 	%rd320, {%r1714, %r1719};
	setp.lt.s32 	%p656, %r1713, 1;
	selp.b64 	%rd321, 0, %rd320, %p656;
	add.s64 	%rd322, %rd321, %rd8;
	mov.b64 	{%r1725, %r1730}, %rd322;
	mov.b32 	%r1731, 2;
	// begin inline asm
	shfl.sync.up.b32 %r1724, %r1725, %r1731, %r1762, %r1763;
	// end inline asm
	// begin inline asm
	shfl.sync.up.b32 %r1729, %r1730, %r1731, %r1762, %r1763;
	// end inline asm
	mov.b64 	%rd323, {%r1724, %r1729};
	setp.lt.s32 	%p657, %r1713, 2;
	selp.b64 	%rd324, 0, %rd323, %p657;
	add.s64 	%rd325, %rd324, %rd322;
	mov.b64 	{%r1735, %r1740}, %rd325;
	mov.b32 	%r1741, 4;
	// begin inline asm
	shfl.sync.up.b32 %r1734, %r1735, %r1741, %r1762, %r1763;
	// end inline asm
	// begin inline asm
	shfl.sync.up.b32 %r1739, %r1740, %r1741, %r1762, %r1763;
	// end inline asm
	mov.b64 	%rd326, {%r1734, %r1739};
	setp.lt.s32 	%p658, %r1713, 4;
	selp.b64 	%rd327, 0, %rd326, %p658;
	add.s64 	%rd328, %rd327, %rd325;
	mov.b64 	{%r1745, %r1750}, %rd328;
	mov.b32 	%r1751, 8;
	// begin inline asm
	shfl.sync.up.b32 %r1744, %r1745, %r1751, %r1762, %r1763;
	// end inline asm
	// begin inline asm
	shfl.sync.up.b32 %r1749, %r1750, %r1751, %r1762, %r1763;
	// end inline asm
	mov.b64 	%rd329, {%r1744, %r1749};
	setp.lt.s32 	%p659, %r1713, 8;
	selp.b64 	%rd330, 0, %rd329, %p659;
	add.s64 	%rd331, %rd330, %rd328;
	mov.b64 	{%r1755, %r1760}, %rd331;
	mov.b32 	%r1761, 16;
	// begin inline asm
	shfl.sync.up.b32 %r1754, %r1755, %r1761, %r1762, %r1763;
	// end inline asm
	// begin inline asm
	shfl.sync.up.b32 %r1759, %r1760, %r1761, %r1762, %r1763;
	// end inline asm
	mov.b64 	%rd332, {%r1754, %r1759};
	setp.lt.s32 	%p660, %r1713, 16;
	selp.b64 	%rd333, 0, %rd332, %p660;
	add.s64 	%rd12, %rd333, %rd331;
	setp.ne.s32 	%p661, %r1713, 31;
	@%p661 bra 	$L__BB5_203;
	shl.b32 	%r1764, %r311, 3;
	mov.u32 	%r1765, _ZN6thrust24THRUST_300001_SM_1000_NS8cuda_cub4core6detail5shmemE;
	add.s32 	%r1766, %r1765, %r1764;
	st.shared.u64 	[%r1766], %rd12;
$L__BB5_203:
	sub.s64 	%rd334, %rd12, %rd8;
	bar.sync 	0;
	ld.shared.v2.u64 	{%rd335, %rd336}, [_ZN6thrust24THRUST_300001_SM_1000_NS8cuda_cub4core6detail5shmemE];
	add.s64 	%rd337, %rd336, %rd335;
	setp.eq.s32 	%p662, %r311, 2;
	selp.b64 	%rd338, %rd337, %rd335, %p662;
	ld.shared.v2.u64 	{%rd339, %rd340}, [_ZN6thrust24THRUST_300001_SM_1000_NS8cuda_cub4core6detail5shmemE+16];
	add.s64 	%rd341, %rd337, %rd339;
	setp.eq.s32 	%p663, %r311, 3;
	selp.b64 	%rd342, %rd341, %rd338, %p663;
	add.s64 	%rd343, %rd341, %rd340;
	setp.eq.s32 	%p664, %r311, 4;
	selp.b64 	%rd344, %rd343, %rd342, %p664;
	ld.shared.v2.u64 	{%rd345, %rd346}, [_ZN6thrust24THRUST_300001_SM_1000_NS8cuda_cub4core6detail5shmemE+32];
	add.s64 	%rd347, %rd343, %rd345;
	setp.eq.s32 	%p665, %r311, 5;
	selp.b64 	%rd348, %rd347, %rd344, %p665;
	add.s64 	%rd349, %rd347, %rd346;
	setp.eq.s32 	%p666, %r311, 6;
	selp.b64 	%rd350, %rd349, %rd348, %p666;
	ld.shared.v2.u64 	{%rd351, %rd352}, [_ZN6thrust24THRUST_300001_SM_1000_NS8cuda_cub4core6detail5shmemE+48];
	add.s64 	%rd353, %rd349, %rd351;
	setp.eq.s32 	%p667, %r311, 7;
	selp.b64 	%rd354, %rd353, %rd350, %p667;
	add.s64 	%rd355, %rd353, %rd352;
	setp.eq.s32 	%p668, %r311, 8;
	selp.b64 	%rd356, %rd355, %rd354, %p668;
	ld.shared.v2.u64 	{%rd357, %rd358}, [_ZN6thrust24THRUST_300001_SM_1000_NS8cuda_cub4core6detail5shmemE+64];
	add.s64 	%rd359, %rd355, %rd357;
	setp.eq.s32 	%p669, %r311, 9;
	selp.b64 	%rd360, %rd359, %rd356, %p669;
	add.s64 	%rd361, %rd359, %rd358;
	setp.eq.s32 	%p670, %r311, 10;
	selp.b64 	%rd362, %rd361, %rd360, %p670;
	ld.shared.v2.u64 	{%rd363, %rd364}, [_ZN6thrust24THRUST_300001_SM_1000_NS8cuda_cub4core6detail5shmemE+80];
	add.s64 	%rd365, %rd361, %rd363;
	setp.eq.s32 	%p671, %r311, 11;
	selp.b64 	%rd366, %rd365, %rd362, %p671;
	add.s64 	%rd367, %rd365, %rd364;
	setp.eq.s32 	%p672, %r311, 12;
	selp.b64 	%rd368, %rd367, %rd366, %p672;
	ld.shared.v2.u64 	{%rd369, %rd370}, [_ZN6thrust24THRUST_300001_SM_1000_NS8cuda_cub4core6detail5shmemE+96];
	add.s64 	%rd371, %rd367, %rd369;
	setp.eq.s32 	%p673, %r311, 13;
	selp.b64 	%rd372, %rd371, %rd368, %p673;
	add.s64 	%rd373, %rd371, %rd370;
	setp.eq.s32 	%p674, %r311, 14;
	selp.b64 	%rd374, %rd373, %rd372, %p674;
	ld.shared.v2.u64 	{%rd375, %rd376}, [_ZN6thrust24THRUST_300001_SM_1000_NS8cuda_cub4core6detail5shmemE+112];
	add.s64 	%rd377, %rd373, %rd375;
	setp.eq.s32 	%p675, %r311, 15;
	selp.b64 	%rd378, %rd377, %rd374, %p675;
	add.s64 	%rd13, %rd377, %rd376;
	setp.gt.u32 	%p676, %r2198, 31;
	setp.lt.u32 	%p677, %r2198, 32;
	setp.eq.s32 	%p678, %r1713, 0;
	selp.b64 	%rd379, 0, %rd334, %p678;
	add.s64 	%rd514, %rd378, %rd379;
	selp.b64 	%rd15, %rd334, %rd514, %p677;
	@%p676 bra 	$L__BB5_228;
	setp.ne.s32 	%p679, %r2198, 0;
	mul.wide.u32 	%rd380, %r1, 16;
	add.s64 	%rd16, %rd2, %rd380;
	@%p679 bra 	$L__BB5_206;
	st.shared.u64 	[_ZN6thrust24THRUST_300001_SM_1000_NS8cuda_cub4core6detail5shmemE+184], %rd13;
	add.s64 	%rd381, %rd16, 512;
	mov.b64 	%rd382, 100;
	// begin inline asm
	st.relaxed.gpu.v2.u64 [%rd381], {%rd382, %rd13};
	// end inline asm
$L__BB5_206:
	setp.gt.u32 	%p680, %r2, 499;
	@%p680 bra 	$L__BB5_208;
	membar.cta;
	bra.uni 	$L__BB5_209;
$L__BB5_208:
	mov.b32 	%r1767, 450;
	// begin inline asm
	nanosleep.u32 %r1767;
	// end inline asm
$L__BB5_209:
	mul.wide.u32 	%rd387, %r2198, 16;
	xor.b64  	%rd388, %rd387, -16;
	add.s64 	%rd389, %rd16, %rd388;
	add.s64 	%rd386, %rd389, 512;
	// begin inline asm
	ld.relaxed.gpu.v2.u64 {%rd512, %rd509}, [%rd386];
	// end inline asm
$L__BB5_210:
	setp.eq.s64 	%p681, %rd512, 99;
	mov.b32 	%r1768, -1;
	vote.sync.any.pred 	%p682, %p681, %r1768;
	not.pred 	%p683, %p682;
	@%p683 bra 	$L__BB5_215;
	setp.gt.u32 	%p708, %r2, 499;
	@%p708 bra 	$L__BB5_213;
	membar.cta;
	bra.uni 	$L__BB5_214;
$L__BB5_213:
	mov.b32 	%r1897, 350;
	// begin inline asm
	nanosleep.u32 %r1897;
	// end inline asm
$L__BB5_214:
	// begin inline asm
	ld.relaxed.gpu.v2.u64 {%rd512, %rd509}, [%rd386];
	// end inline asm
	bra.uni 	$L__BB5_210;
$L__BB5_215:
	setp.eq.s64 	%p684, %rd512, 101;
	mov.b32 	%r1820, -1;
	vote.sync.ballot.b32 	%r1821, %p684, %r1820;
	// begin inline asm
	mov.u32 %r1770, %lanemask_ge;
	// end inline asm
	and.b32  	%r1822, %r1821, %r1770;
	or.b32  	%r1823, %r1822, -2147483648;
	add.s32 	%r1824, %r1823, -1;
	not.b32 	%r1825, %r1823;
	and.b32  	%r1826, %r1825, %r1824;
	popc.b32 	%r1774, %r1826;
	mov.b64 	{%r1772, %r1777}, %rd509;
	mov.b32 	%r1778, 1;
	// begin inline asm
	shfl.sync.down.b32 %r1771, %r1772, %r1778, %r1774, %r1820;
	// end inline asm
	// begin inline asm
	shfl.sync.down.b32 %r1776, %r1777, %r1778, %r1774, %r1820;
	// end inline asm
	mov.b64 	%rd390, {%r1771, %r1776};
	setp.lt.s32 	%p686, %r1713, %r1774;
	selp.b64 	%rd391, %rd390, 0, %p686;
	add.s64 	%rd392, %rd391, %rd509;
	mov.b64 	{%r1782, %r1787}, %rd392;
	mov.b32 	%r1788, 2;
	// begin inline asm
	shfl.sync.down.b32 %r1781, %r1782, %r1788, %r1774, %r1820;
	// end inline asm
	// begin inline asm
	shfl.sync.down.b32 %r1786, %r1787, %r1788, %r1774, %r1820;
	// end inline asm
	mov.b64 	%rd393, {%r1781, %r1786};
	add.s32 	%r1827, %r1713, 2;
	setp.gt.s32 	%p687, %r1827, %r1774;
	selp.b64 	%rd394, 0, %rd393, %p687;
	add.s64 	%rd395, %rd394, %rd392;
	mov.b64 	{%r1792, %r1797}, %rd395;
	mov.b32 	%r1798, 4;
	// begin inline asm
	shfl.sync.down.b32 %r1791, %r1792, %r1798, %r1774, %r1820;
	// end inline asm
	// begin inline asm
	shfl.sync.down.b32 %r1796, %r1797, %r1798, %r1774, %r1820;
	// end inline asm
	mov.b64 	%rd396, {%r1791, %r1796};
	add.s32 	%r1828, %r1713, 4;
	setp.gt.s32 	%p688, %r1828, %r1774;
	selp.b64 	%rd397, 0, %rd396, %p688;
	add.s64 	%rd398, %rd397, %rd395;
	mov.b64 	{%r1802, %r1807}, %rd398;
	mov.b32 	%r1808, 8;
	// begin inline asm
	shfl.sync.down.b32 %r1801, %r1802, %r1808, %r1774, %r1820;
	// end inline asm
	// begin inline asm
	shfl.sync.down.b32 %r1806, %r1807, %r1808, %r1774, %r1820;
	// end inline asm
	mov.b64 	%rd399, {%r1801, %r1806};
	add.s32 	%r1829, %r1713, 8;
	setp.gt.s32 	%p689, %r1829, %r1774;
	selp.b64 	%rd400, 0, %rd399, %p689;
	add.s64 	%rd401, %rd400, %rd398;
	mov.b64 	{%r1812, %r1817}, %rd401;
	mov.b32 	%r1818, 16;
	// begin inline asm
	shfl.sync.down.b32 %r1811, %r1812, %r1818, %r1774, %r1820;
	// end inline asm
	// begin inline asm
	shfl.sync.down.b32 %r1816, %r1817, %r1818, %r1774, %r1820;
	// end inline asm
	mov.b64 	%rd402, {%r1811, %r1816};
	add.s32 	%r1830, %r1713, 16;
	setp.gt.s32 	%p690, %r1830, %r1774;
	selp.b64 	%rd403, 0, %rd402, %p690;
	add.s64 	%rd511, %rd403, %rd401;
	not.b32 	%r1831, %r2198;
	add.s32 	%r2175, %r1, %r1831;
	add.s64 	%rd27, %rd2, 512;
$L__BB5_216:
	setp.ne.s64 	%p691, %rd512, 101;
	mov.b32 	%r1832, -1;
	vote.sync.all.pred 	%p692, %p691, %r1832;
	not.pred 	%p693, %p692;
	@%p693 bra 	$L__BB5_224;
	mul.wide.s32 	%rd411, %r2175, 16;
	add.s64 	%rd412, %rd27, %rd411;
	add.s64 	%rd410, %rd412, -512;
	// begin inline asm
	ld.relaxed.gpu.v2.u64 {%rd512, %rd513}, [%rd410];
	// end inline asm
$L__BB5_218:
	setp.eq.s64 	%p697, %rd512, 99;
	mov.b32 	%r1834, -1;
	vote.sync.any.pred 	%p698, %p697, %r1834;
	not.pred 	%p699, %p698;
	@%p699 bra 	$L__BB5_223;
	setp.gt.u32 	%p707, %r2, 499;
	@%p707 bra 	$L__BB5_221;
	membar.cta;
	bra.uni 	$L__BB5_222;
$L__BB5_221:
	mov.b32 	%r1896, 350;
	// begin inline asm
	nanosleep.u32 %r1896;
	// end inline asm
$L__BB5_222:
	// begin inline asm
	ld.relaxed.gpu.v2.u64 {%rd512, %rd513}, [%rd410];
	// end inline asm
	bra.uni 	$L__BB5_218;
$L__BB5_223:
	setp.eq.s64 	%p700, %rd512, 101;
	mov.b32 	%r1885, -1;
	vote.sync.ballot.b32 	%r1886, %p700, %r1885;
	and.b32  	%r1887, %r1886, %r1770;
	or.b32  	%r1888, %r1887, -2147483648;
	add.s32 	%r1889, %r1888, -1;
	not.b32 	%r1890, %r1888;
	and.b32  	%r1891, %r1890, %r1889;
	popc.b32 	%r1839, %r1891;
	mov.b64 	{%r1837, %r1842}, %rd513;
	mov.b32 	%r1843, 1;
	// begin inline asm
	shfl.sync.down.b32 %r1836, %r1837, %r1843, %r1839, %r1885;
	// end inline asm
	// begin inline asm
	shfl.sync.down.b32 %r1841, %r1842, %r1843, %r1839, %r1885;
	// end inline asm
	mov.b64 	%rd413, {%r1836, %r1841};
	setp.lt.s32 	%p702, %r1713, %r1839;
	selp.b64 	%rd414, %rd413, 0, %p702;
	add.s64 	%rd415, %rd414, %rd513;
	mov.b64 	{%r1847, %r1852}, %rd415;
	mov.b32 	%r1853, 2;
	// begin inline asm
	shfl.sync.down.b32 %r1846, %r1847, %r1853, %r1839, %r1885;
	// end inline asm
	// begin inline asm
	shfl.sync.down.b32 %r1851, %r1852, %r1853, %r1839, %r1885;
	// end inline asm
	mov.b64 	%rd416, {%r1846, %r1851};
	add.s32 	%r1892, %r1713, 2;
	setp.gt.s32 	%p703, %r1892, %r1839;
	selp.b64 	%rd417, 0, %rd416, %p703;
	add.s64 	%rd418, %rd415, %rd417;
	mov.b64 	{%r1857, %r1862}, %rd418;
	mov.b32 	%r1863, 4;
	// begin inline asm
	shfl.sync.down.b32 %r1856, %r1857, %r1863, %r1839, %r1885;
	// end inline asm
	// begin inline asm
	shfl.sync.down.b32 %r1861, %r1862, %r1863, %r1839, %r1885;
	// end inline asm
	mov.b64 	%rd419, {%r1856, %r1861};
	add.s32 	%r1893, %r1713, 4;
	setp.gt.s32 	%p704, %r1893, %r1839;
	selp.b64 	%rd420, 0, %rd419, %p704;
	add.s64 	%rd421, %rd420, %rd418;
	mov.b64 	{%r1867, %r1872}, %rd421;
	mov.b32 	%r1873, 8;
	// begin inline asm
	shfl.sync.down.b32 %r1866, %r1867, %r1873, %r1839, %r1885;
	// end inline asm
	// begin inline asm
	shfl.sync.down.b32 %r1871, %r1872, %r1873, %r1839, %r1885;
	// end inline asm
	mov.b64 	%rd422, {%r1866, %r1871};
	add.s32 	%r1894, %r1713, 8;
	setp.gt.s32 	%p705, %r1894, %r1839;
	selp.b64 	%rd423, 0, %rd422, %p705;
	add.s64 	%rd424, %rd423, %rd421;
	mov.b64 	{%r1877, %r1882}, %rd424;
	mov.b32 	%r1883, 16;
	// begin inline asm
	shfl.sync.down.b32 %r1876, %r1877, %r1883, %r1839, %r1885;
	// end inline asm
	// begin inline asm
	shfl.sync.down.b32 %r1881, %r1882, %r1883, %r1839, %r1885;
	// end inline asm
	mov.b64 	%rd425, {%r1876, %r1881};
	add.s32 	%r1895, %r1713, 16;
	setp.gt.s32 	%p706, %r1895, %r1839;
	selp.b64 	%rd426, 0, %rd425, %p706;
	add.s64 	%rd427, %rd424, %rd511;
	add.s64 	%rd511, %rd427, %rd426;
	add.s32 	%r2175, %r2175, -32;
	bra.uni 	$L__BB5_216;
$L__BB5_224:
	setp.ne.s32 	%p694, %r2198, 0;
	@%p694 bra 	$L__BB5_226;
	add.s64 	%rd406, %rd511, %rd13;
	add.s64 	%rd404, %rd16, 512;
	mov.b64 	%rd405, 101;
	// begin inline asm
	st.relaxed.gpu.v2.u64 [%rd404], {%rd405, %rd406};
	// end inline asm
	st.shared.u64 	[_ZN6thrust24THRUST_300001_SM_1000_NS8cuda_cub4core6detail5shmemE+168], %rd511;
	st.shared.u64 	[_ZN6thrust24THRUST_300001_SM_1000_NS8cuda_cub4core6detail5shmemE+176], %rd406;
$L__BB5_226:
	setp.ne.s32 	%p695, %r1713, 0;
	mov.u64 	%rd514, %rd15;
	@%p695 bra 	$L__BB5_228;
	st.shared.u64 	[_ZN6thrust24THRUST_300001_SM_1000_NS8cuda_cub4core6detail5shmemE+144], %rd511;
	mov.u64 	%rd514, %rd511;
$L__BB5_228:
	setp.eq.s32 	%p696, %r2198, 0;
	bar.sync 	0;
	@%p696 bra 	$L__BB5_230;
	ld.shared.u64 	%rd407, [_ZN6thrust24THRUST_300001_SM_1000_NS8cuda_cub4core6detail5shmemE+144];
	add.s64 	%rd514, %rd407, %rd514;
$L__BB5_230:
	ld.shared.u64 	%rd516, [_ZN6thrust24THRUST_300001_SM_1000_NS8cuda_cub4core6detail5shmemE+184];
	ld.shared.u64 	%rd518, [_ZN6thrust24THRUST_300001_SM_1000_NS8cuda_cub4core6detail5shmemE+168];
$L__BB5_231:
	bar.sync 	0;
	cvt.u32.u64 	%r317, %rd516;
	cvt.u32.u64 	%r1952, %rd518;
	cvt.u32.u64 	%r1953, %rd514;
	sub.s32 	%r2177, %r1953, %r1952;
	not.pred 	%p732, %p7;
	@%p732 bra 	$L__BB5_233;
	add.s32 	%r319, %r2177, 1;
	shl.b32 	%r1954, %r2177, 2;
	mov.u32 	%r1955, _ZN6thrust24THRUST_300001_SM_1000_NS8cuda_cub4core6detail5shmemE;
	add.s32 	%r1956, %r1955, %r1954;
	selp.b32 	%r1957, %r142, %r140, %p757;
	st.shared.u32 	[%r1956+2048], %r1957;
	mov.u32 	%r2177, %r319;
$L__BB5_233:
	not.pred 	%p733, %p14;
	@%p733 bra 	$L__BB5_235;
	add.s32 	%r321, %r2177, 1;
	shl.b32 	%r1958, %r2177, 2;
	mov.u32 	%r1959, _ZN6thrust24THRUST_300001_SM_1000_NS8cuda_cub4core6detail5shmemE;
	add.s32 	%r1960, %r1959, %r1958;
	selp.b32 	%r1961, %r2103, %r2105, %p759;
	st.shared.u32 	[%r1960+2048], %r1961;
	mov.u32 	%r2177, %r321;
$L__BB5_235:
	not.pred 	%p734, %p21;
	@%p734 bra 	$L__BB5_237;
	add.s32 	%r323, %r2177, 1;
	shl.b32 	%r1962, %r2177, 2;
	mov.u32 	%r1963, _ZN6thrust24THRUST_300001_SM_1000_NS8cuda_cub4core6detail5shmemE;
	add.s32 	%r1964, %r1963, %r1962;
	selp.b32 	%r1965, %r2107, %r2109, %p761;
	st.shared.u32 	[%r1964+2048], %r1965;
	mov.u32 	%r2177, %r323;
$L__BB5_237:
	not.pred 	%p735, %p28;
	@%p735 bra 	$L__BB5_239;
	add.s32 	%r325, %r2177, 1;
	shl.b32 	%r1966, %r2177, 2;
	mov.u32 	%r1967, _ZN6thrust24THRUST_300001_SM_1000_NS8cuda_cub4core6detail5shmemE;
	add.s32 	%r1968, %r1967, %r1966;
	selp.b32 	%r1969, %r2111, %r2113, %p763;
	st.shared.u32 	[%r1968+2048], %r1969;
	mov.u32 	%r2177, %r325;
$L__BB5_239:
	not.pred 	%p736, %p35;
	@%p736 bra 	$L__BB5_241;
	add.s32 	%r327, %r2177, 1;
	shl.b32 	%r1970, %r2177, 2;
	mov.u32 	%r1971, _ZN6thrust24THRUST_300001_SM_1000_NS8cuda_cub4core6detail5shmemE;
	add.s32 	%r1972, %r1971, %r1970;
	selp.b32 	%r1973, %r2115, %r2117, %p765;
	st.shared.u32 	[%r1972+2048], %r1973;
	mov.u32 	%r2177, %r327;
$L__BB5_241:
	and.b32  	%r1974, %r193, 32;
	setp.eq.s32 	%p737, %r1974, 0;
	@%p737 bra 	$L__BB5_243;
	add.s32 	%r329, %r2177, 1;
	shl.b32 	%r1975, %r2177, 2;
	mov.u32 	%r1976, _ZN6thrust24THRUST_300001_SM_1000_NS8cuda_cub4core6detail5shmemE;
	add.s32 	%r1977, %r1976, %r1975;
	st.shared.u32 	[%r1977+2048], %r183;
	mov.u32 	%r2177, %r329;
$L__BB5_243:
	and.b32  	%r1978, %r193, 64;
	setp.eq.s32 	%p738, %r1978, 0;
	@%p738 bra 	$L__BB5_245;
	add.s32 	%r331, %r2177, 1;
	shl.b32 	%r1979, %r2177, 2;
	mov.u32 	%r1980, _ZN6thrust24THRUST_300001_SM_1000_NS8cuda_cub4core6detail5shmemE;
	add.s32 	%r1981, %r1980, %r1979;
	selp.b32 	%r1982, %r2123, %r2125, %p769;
	st.shared.u32 	[%r1981+2048], %r1982;
	mov.u32 	%r2177, %r331;
$L__BB5_245:
	and.b32  	%r1983, %r212, 128;
	setp.eq.s32 	%p739, %r1983, 0;
	@%p739 bra 	$L__BB5_247;
	add.s32 	%r333, %r2177, 1;
	shl.b32 	%r1984, %r2177, 2;
	mov.u32 	%r1985, _ZN6thrust24THRUST_300001_SM_1000_NS8cuda_cub4core6detail5shmemE;
	add.s32 	%r1986, %r1985, %r1984;
	st.shared.u32 	[%r1986+2048], %r202;
	mov.u32 	%r2177, %r333;
$L__BB5_247:
	and.b32  	%r1987, %r212, 256;
	setp.eq.s32 	%p740, %r1987, 0;
	@%p740 bra 	$L__BB5_249;
	add.s32 	%r335, %r2177, 1;
	shl.b32 	%r1988, %r2177, 2;
	mov.u32 	%r1989, _ZN6thrust24THRUST_300001_SM_1000_NS8cuda_cub4core6detail5shmemE;
	add.s32 	%r1990, %r1989, %r1988;
	selp.b32 	%r1991, %r2131, %r2133, %p773;
	st.shared.u32 	[%r1990+2048], %r1991;
	mov.u32 	%r2177, %r335;
$L__BB5_249:
	and.b32  	%r1992, %r231, 512;
	setp.eq.s32 	%p741, %r1992, 0;
	@%p741 bra 	$L__BB5_251;
	add.s32 	%r337, %r2177, 1;
	shl.b32 	%r1993, %r2177, 2;
	mov.u32 	%r1994, _ZN6thrust24THRUST_300001_SM_1000_NS8cuda_cub4core6detail5shmemE;
	add.s32 	%r1995, %r1994, %r1993;
	st.shared.u32 	[%r1995+2048], %r221;
	mov.u32 	%r2177, %r337;
$L__BB5_251:
	and.b32  	%r1996, %r231, 1024;
	setp.eq.s32 	%p742, %r1996, 0;
	@%p742 bra 	$L__BB5_253;
	add.s32 	%r339, %r2177, 1;
	shl.b32 	%r1997, %r2177, 2;
	mov.u32 	%r1998, _ZN6thrust24THRUST_300001_SM_1000_NS8cuda_cub4core6detail5shmemE;
	add.s32 	%r1999, %r1998, %r1997;
	selp.b32 	%r2000, %r2139, %r2141, %p777;
	st.shared.u32 	[%r1999+2048], %r2000;
	mov.u32 	%r2177, %r339;
$L__BB5_253:
	and.b32  	%r2001, %r250, 2048;
	setp.eq.s32 	%p743, %r2001, 0;
	@%p743 bra 	$L__BB5_255;
	add.s32 	%r341, %r2177, 1;
	shl.b32 	%r2002, %r2177, 2;
	mov.u32 	%r2003, _ZN6thrust24THRUST_300001_SM_1000_NS8cuda_cub4core6detail5shmemE;
	add.s32 	%r2004, %r2003, %r2002;
	st.shared.u32 	[%r2004+2048], %r240;
	mov.u32 	%r2177, %r341;
$L__BB5_255:
	and.b32  	%r2005, %r250, 4096;
	setp.eq.s32 	%p744, %r2005, 0;
	@%p744 bra 	$L__BB5_257;
	add.s32 	%r343, %r2177, 1;
	shl.b32 	%r2006, %r2177, 2;
	mov.u32 	%r2007, _ZN6thrust24THRUST_300001_SM_1000_NS8cuda_cub4core6detail5shmemE;
	add.s32 	%r2008, %r2007, %r2006;
	selp.b32 	%r2009, %r2147, %r2149, %p781;
	st.shared.u32 	[%r2008+2048], %r2009;
	mov.u32 	%r2177, %r343;
$L__BB5_257:
	and.b32  	%r2010, %r269, 8192;
	setp.eq.s32 	%p745, %r2010, 0;
	@%p745 bra 	$L__BB5_259;
	add.s32 	%r345, %r2177, 1;
	shl.b32 	%r2011, %r2177, 2;
	mov.u32 	%r2012, _ZN6thrust24THRUST_300001_SM_1000_NS8cuda_cub4core6detail5shmemE;
	add.s32 	%r2013, %r2012, %r2011;
	st.shared.u32 	[%r2013+2048], %r259;
	mov.u32 	%r2177, %r345;
$L__BB5_259:
	and.b32  	%r2014, %r269, 16384;
	setp.eq.s32 	%p746, %r2014, 0;
	@%p746 bra 	$L__BB5_261;
	add.s32 	%r347, %r2177, 1;
	shl.b32 	%r2015, %r2177, 2;
	mov.u32 	%r2016, _ZN6thrust24THRUST_300001_SM_1000_NS8cuda_cub4core6detail5shmemE;
	add.s32 	%r2017, %r2016, %r2015;
	selp.b32 	%r2018, %r2155, %r2157, %p785;
	st.shared.u32 	[%r2017+2048], %r2018;
	mov.u32 	%r2177, %r347;
$L__BB5_261:
	and.b32  	%r2019, %r288, 32768;
	setp.eq.s32 	%p747, %r2019, 0;
	@%p747 bra 	$L__BB5_263;
	add.s32 	%r349, %r2177, 1;
	shl.b32 	%r2020, %r2177, 2;
	mov.u32 	%r2021, _ZN6thrust24THRUST_300001_SM_1000_NS8cuda_cub4core6detail5shmemE;
	add.s32 	%r2022, %r2021, %r2020;
	st.shared.u32 	[%r2022+2048], %r278;
	mov.u32 	%r2177, %r349;
$L__BB5_263:
	and.b32  	%r2023, %r288, 65536;
	setp.eq.s32 	%p748, %r2023, 0;
	@%p748 bra 	$L__BB5_265;
	add.s32 	%r351, %r2177, 1;
	shl.b32 	%r2024, %r2177, 2;
	mov.u32 	%r2025, _ZN6thrust24THRUST_300001_SM_1000_NS8cuda_cub4core6detail5shmemE;
	add.s32 	%r2026, %r2025, %r2024;
	selp.b32 	%r2027, %r2163, %r2165, %p789;
	st.shared.u32 	[%r2026+2048], %r2027;
	mov.u32 	%r2177, %r351;
$L__BB5_265:
	and.b32  	%r2028, %r308, 131072;
	setp.eq.s32 	%p749, %r2028, 0;
	@%p749 bra 	$L__BB5_267;
	add.s32 	%r353, %r2177, 1;
	shl.b32 	%r2029, %r2177, 2;
	mov.u32 	%r2030, _ZN6thrust24THRUST_300001_SM_1000_NS8cuda_cub4core6detail5shmemE;
	add.s32 	%r2031, %r2030, %r2029;
	st.shared.u32 	[%r2031+2048], %r297;
	mov.u32 	%r2177, %r353;
$L__BB5_267:
	and.b32  	%r2032, %r308, 262144;
	setp.eq.s32 	%p750, %r2032, 0;
	@%p750 bra 	$L__BB5_269;
	shl.b32 	%r2033, %r2177, 2;
	mov.u32 	%r2034, _ZN6thrust24THRUST_300001_SM_1000_NS8cuda_cub4core6detail5shmemE;
	add.s32 	%r2035, %r2034, %r2033;
	st.shared.u32 	[%r2035+2048], %r307;
$L__BB5_269:
	bar.sync 	0;
	setp.ge.s32 	%p751, %r2198, %r317;
	@%p751 bra 	$L__BB5_570;
	not.b32 	%r2036, %r2198;
	add.s32 	%r355, %r2036, %r317;
	and.b32  	%r2037, %r355, 1536;
	setp.eq.s32 	%p752, %r2037, 1536;
	@%p752 bra 	$L__BB5_273;
	shr.u32 	%r2038, %r355, 9;
	add.s32 	%r2039, %r2038, 1;
	and.b32  	%r2040, %r2039, 3;
	shl.b32 	%r2041, %r2198, 2;
	mov.u32 	%r2042, _ZN6thrust24THRUST_300001_SM_1000_NS8cuda_cub4core6detail5shmemE;
	add.s32 	%r2043, %r2041, %r2042;
	add.s32 	%r2195, %r2043, 2048;
	cvt.u64.u32 	%rd500, %r2198;
	add.s64 	%rd501, %rd518, %rd500;
	shl.b64 	%rd502, %rd501, 2;
	add.s64 	%rd519, %rd5, %rd502;
	neg.s32 	%r2194, %r2040;
	shl.b32 	%r2044, %r2039, 9;
	and.b32  	%r2045, %r2044, 1536;
	add.s32 	%r2198, %r2198, %r2045;
$L__BB5_272:
	.pragma "nounroll";
	ld.shared.u32 	%r2046, [%r2195];
	st.global.u32 	[%rd519], %r2046;
	add.s32 	%r2195, %r2195, 2048;
	add.s64 	%rd519, %rd519, 2048;
	add.s32 	%r2194, %r2194, 1;
	setp.ne.s32 	%p753, %r2194, 0;
	@%p753 bra 	$L__BB5_272;
$L__BB5_273:
	setp.lt.u32 	%p754, %r355, 1536;
	@%p754 bra 	$L__BB5_570;
	cvt.u64.u32 	%rd503, %r2198;
	add.s64 	%rd504, %rd518, %rd503;
	shl.b64 	%rd505, %rd504, 2;
	add.s64 	%rd506, %rd505, %rd5;
	add.s64 	%rd520, %rd506, 4096;
	shl.b32 	%r2047, %r2198, 2;
	mov.u32 	%r2048, _ZN6thrust24THRUST_300001_SM_1000_NS8cuda_cub4core6detail5shmemE;
	add.s32 	%r2049, %r2047, %r2048;
	add.s32 	%r2197, %r2049, 8192;
$L__BB5_275:
	ld.shared.u32 	%r2050, [%r2197+-6144];
	st.global.u32 	[%rd520+-4096], %r2050;
	ld.shared.u32 	%r2051, [%r2197+-4096];
	st.global.u32 	[%rd520+-2048], %r2051;
	ld.shared.u32 	%r2052, [%r2197+-2048];
	st.global.u32 	[%rd520], %r2052;
	ld.shared.u32 	%r2053, [%r2197];
	st.global.u32 	[%rd520+2048], %r2053;
	add.s32 	%r2198, %r2198, 2048;
	add.s64 	%rd520, %rd520, 8192;
	add.s32 	%r2197, %r2197, 8192;
	setp.lt.s32 	%p755, %r2198, %r317;
	@%p755 bra 	$L__BB5_275;
	bra.uni 	$L__BB5_570;
$L__BB5_276:
	mul.wide.u32 	%rd107, %r1, 16;
	add.s64 	%rd108, %rd1, %rd107;
	ld.global.u64 	%rd109, [%rd108];
	ld.global.u64 	%rd110, [%rd108+8];
	ld.global.u64 	%rd111, [%rd108+16];
	ld.global.u64 	%rd112, [%rd108+24];
	cvt.u32.u64 	%r754, %rd109;
	cvt.u32.u64 	%r755, %rd111;
	sub.s32 	%r369, %r755, %r754;
	sub.s64 	%rd113, %rd112, %rd110;
	cvt.u32.u64 	%r370, %rd113;
	mov.u32 	%r371, %tid.x;
	add.s32 	%r372, %r370, %r369;
	setp.ge.s32 	%p240, %r371, %r372;
	cvt.u64.u32 	%rd115, %r371;
	add.s64 	%rd116, %rd109, %rd115;
	shl.b64 	%rd117, %rd116, 2;
	add.s64 	%rd54, %rd3, %rd117;
	sub.s32 	%r756, %r371, %r369;
	cvt.s64.s32 	%rd118, %r756;
	add.s64 	%rd119, %rd110, %rd118;
	shl.b64 	%rd120, %rd119, 2;
	add.s64 	%rd55, %rd4, %rd120;
	@%p240 bra 	$L__BB5_280;
	setp.ge.s32 	%p241, %r371, %r369;
	@%p241 bra 	$L__BB5_279;
	ld.global.u32 	%r2199, [%rd54];
	bra.uni 	$L__BB5_280;
$L__BB5_279:
	ld.global.u32 	%r2199, [%rd55];
$L__BB5_280:
	add.s32 	%r376, %r371, 512;
	setp.ge.s32 	%p242, %r376, %r372;
	@%p242 bra 	$L__BB5_284;
	setp.lt.s32 	%p243, %r376, %r369;
	@%p243 bra 	$L__BB5_283;
	ld.global.u32 	%r2200, [%rd55+2048];
	bra.uni 	$L__BB5_284;
$L__BB5_283:
	ld.global.u32 	%r2200, [%rd54+2048];
$L__BB5_284:
	or.b32  	%r380, %r371, 1024;
	setp.ge.s32 	%p244, %r380, %r372;
	@%p244 bra 	$L__BB5_288;
	setp.lt.s32 	%p245, %r380, %r369;
	@%p245 bra 	$L__BB5_287;
	ld.global.u32 	%r2201, [%rd55+4096];
	bra.uni 	$L__BB5_288;
$L__BB5_287:
	ld.global.u32 	%r2201, [%rd54+4096];
$L__BB5_288:
	add.s32 	%r384, %r371, 1536;
	setp.ge.s32 	%p246, %r384, %r372;
	@%p246 bra 	$L__BB5_292;
	setp.lt.s32 	%p247, %r384, %r369;
	@%p247 bra 	$L__BB5_291;
	ld.global.u32 	%r2202, [%rd55+6144];
	bra.uni 	$L__BB5_292;
$L__BB5_291:
	ld.global.u32 	%r2202, [%rd54+6144];
$L__BB5_292:
	or.b32  	%r388, %r371, 2048;
	setp.ge.s32 	%p248, %r388, %r372;
	@%p248 bra 	$L__BB5_296;
	setp.lt.s32 	%p249, %r388, %r369;
	@%p249 bra 	$L__BB5_295;
	ld.global.u32 	%r2203, [%rd55+8192];
	bra.uni 	$L__BB5_296;
$L__BB5_295:
	ld.global.u32 	%r2203, [%rd54+8192];
$L__BB5_296:
	add.s32 	%r392, %r371, 2560;
	setp.ge.s32 	%p250, %r392, %r372;
	@%p250 bra 	$L__BB5_300;
	setp.lt.s32 	%p251, %r392, %r369;
	@%p251 bra 	$L__BB5_299;
	ld.global.u32 	%r2204, [%rd55+10240];
	bra.uni 	$L__BB5_300;
$L__BB5_299:
	ld.global.u32 	%r2204, [%rd54+10240];
$L__BB5_300:
	or.b32  	%r396, %r371, 3072;
	setp.ge.s32 	%p252, %r396, %r372;
	@%p252 bra 	$L__BB5_304;
	setp.lt.s32 	%p253, %r396, %r369;
	@%p253 bra 	$L__BB5_303;
	ld.global.u32 	%r2205, [%rd55+12288];
	bra.uni 	$L__BB5_304;
$L__BB5_303:
	ld.global.u32 	%r2205, [%rd54+12288];
$L__BB5_304:
	add.s32 	%r400, %r371, 3584;
	setp.ge.s32 	%p254, %r400, %r372;
	@%p254 bra 	$L__BB5_308;
	setp.lt.s32 	%p255, %r400, %r369;
	@%p255 bra 	$L__BB5_307;
	ld.global.u32 	%r2206, [%rd55+14336];
	bra.uni 	$L__BB5_308;
$L__BB5_307:
	ld.global.u32 	%r2206, [%rd54+14336];
$L__BB5_308:
	or.b32  	%r404, %r371, 4096;
	setp.ge.s32 	%p256, %r404, %r372;
	@%p256 bra 	$L__BB5_312;
	setp.lt.s32 	%p257, %r404, %r369;
	@%p257 bra 	$L__BB5_311;
	ld.global.u32 	%r2207, [%rd55+16384];
	bra.uni 	$L__BB5_312;
$L__BB5_311:
	ld.global.u32 	%r2207, [%rd54+16384];
$L__BB5_312:
	add.s32 	%r408, %r371, 4608;
	setp.ge.s32 	%p258, %r408, %r372;
	@%p258 bra 	$L__BB5_316;
	setp.lt.s32 	%p259, %r408, %r369;
	@%p259 bra 	$L__BB5_315;
	ld.global.u32 	%r2208, [%rd55+18432];
	bra.uni 	$L__BB5_316;
$L__BB5_315:
	ld.global.u32 	%r2208, [%rd54+18432];
$L__BB5_316:
	or.b32  	%r412, %r371, 5120;
	setp.ge.s32 	%p260, %r412, %r372;
	@%p260 bra 	$L__BB5_320;
	setp.lt.s32 	%p261, %r412, %r369;
	@%p261 bra 	$L__BB5_319;
	ld.global.u32 	%r2209, [%rd55+20480];
	bra.uni 	$L__BB5_320;
$L__BB5_319:
	ld.global.u32 	%r2209, [%rd54+20480];
$L__BB5_320:
	add.s32 	%r416, %r371, 5632;
	setp.ge.s32 	%p262, %r416, %r372;
	@%p262 bra 	$L__BB5_324;
	setp.lt.s32 	%p263, %r416, %r369;
	@%p263 bra 	$L__BB5_323;
	ld.global.u32 	%r2210, [%rd55+22528];
	bra.uni 	$L__BB5_324;
$L__BB5_323:
	ld.global.u32 	%r2210, [%rd54+22528];
$L__BB5_324:
	or.b32  	%r420, %r371, 6144;
	setp.ge.s32 	%p264, %r420, %r372;
	@%p264 bra 	$L__BB5_328;
	setp.lt.s32 	%p265, %r420, %r369;
	@%p265 bra 	$L__BB5_327;
	ld.global.u32 	%r2211, [%rd55+24576];
	bra.uni 	$L__BB5_328;
$L__BB5_327:
	ld.global.u32 	%r2211, [%rd54+24576];
$L__BB5_328:
	add.s32 	%r424, %r371, 6656;
	setp.ge.s32 	%p266, %r424, %r372;
	@%p266 bra 	$L__BB5_332;
	setp.lt.s32 	%p267, %r424, %r369;
	@%p267 bra 	$L__BB5_331;
	ld.global.u32 	%r2212, [%rd55+26624];
	bra.uni 	$L__BB5_332;
$L__BB5_331:
	ld.global.u32 	%r2212, [%rd54+26624];
$L__BB5_332:
	or.b32  	%r428, %r371, 7168;
	setp.ge.s32 	%p268, %r428, %r372;
	@%p268 bra 	$L__BB5_336;
	setp.lt.s32 	%p269, %r428, %r369;
	@%p269 bra 	$L__BB5_335;
	ld.global.u32 	%r2213, [%rd55+28672];
	bra.uni 	$L__BB5_336;
$L__BB5_335:
	ld.global.u32 	%r2213, [%rd54+28672];
$L__BB5_336:
	add.s32 	%r432, %r371, 7680;
	setp.ge.s32 	%p270, %r432, %r372;
	@%p270 bra 	$L__BB5_340;
	setp.lt.s32 	%p271, %r432, %r369;
	@%p271 bra 	$L__BB5_339;
	ld.global.u32 	%r2214, [%rd55+30720];
	bra.uni 	$L__BB5_340;
$L__BB5_339:
	ld.global.u32 	%r2214, [%rd54+30720];
$L__BB5_340:
	or.b32  	%r436, %r371, 8192;
	setp.ge.s32 	%p272, %r436, %r372;
	@%p272 bra 	$L__BB5_344;
	setp.lt.s32 	%p273, %r436, %r369;
	@%p273 bra 	$L__BB5_343;
	ld.global.u32 	%r2215, [%rd55+32768];
	bra.uni 	$L__BB5_344;
$L__BB5_343:
	ld.global.u32 	%r2215, [%rd54+32768];
$L__BB5_344:
	add.s32 	%r440, %r371, 8704;
	setp.ge.s32 	%p274, %r440, %r372;
	@%p274 bra 	$L__BB5_348;
	setp.lt.s32 	%p275, %r440, %r369;
	@%p275 bra 	$L__BB5_347;
	ld.global.u32 	%r2216, [%rd55+34816];
	bra.uni 	$L__BB5_348;
$L__BB5_347:
	ld.global.u32 	%r2216, [%rd54+34816];
$L__BB5_348:
	or.b32  	%r444, %r371, 9216;
	setp.ge.s32 	%p276, %r444, %r372;
	@%p276 bra 	$L__BB5_352;
	setp.lt.s32 	%p277, %r444, %r369;
	@%p277 bra 	$L__BB5_351;
	ld.global.u32 	%r2217, [%rd55+36864];
	bra.uni 	$L__BB5_352;
$L__BB5_351:
	ld.global.u32 	%r2217, [%rd54+36864];
$L__BB5_352:
	mov.u32 	%r775, _ZN6thrust24THRUST_300001_SM_1000_NS8cuda_cub4core6detail5shmemE;
	add.s32 	%r776, %r775, 2048;
	shl.b32 	%r778, %r371, 2;
	add.s32 	%r448, %r776, %r778;
	st.shared.u32 	[%r448], %r2199;
	st.shared.u32 	[%r448+2048], %r2200;
	st.shared.u32 	[%r448+4096], %r2201;
	st.shared.u32 	[%r448+6144], %r2202;
	st.shared.u32 	[%r448+8192], %r2203;
	st.shared.u32 	[%r448+10240], %r2204;
	st.shared.u32 	[%r448+12288], %r2205;
	st.shared.u32 	[%r448+14336], %r2206;
	st.shared.u32 	[%r448+16384], %r2207;
	st.shared.u32 	[%r448+18432], %r2208;
	st.shared.u32 	[%r448+20480], %r2209;
	st.shared.u32 	[%r448+22528], %r2210;
	st.shared.u32 	[%r448+24576], %r2211;
	st.shared.u32 	[%r448+26624], %r2212;
	st.shared.u32 	[%r448+28672], %r2213;
	st.shared.u32 	[%r448+30720], %r2214;
	st.shared.u32 	[%r448+32768], %r2215;
	st.shared.u32 	[%r448+34816], %r2216;
	st.shared.u32 	[%r448+36864], %r2217;
	bar.sync 	0;
	mul.lo.s32 	%r779, %r371, 19;
	min.s32 	%r449, %r372, %r779;
	shl.b32 	%r780, %r369, 2;
	add.s32 	%r450, %r776, %r780;
	sub.s32 	%r781, %r449, %r370;
	max.s32 	%r2220, %r781, 0;
	min.s32 	%r2219, %r449, %r369;
	setp.ge.s32 	%p278, %r2220, %r2219;
	@%p278 bra 	$L__BB5_354;
$L__BB5_353:
	add.s32 	%r782, %r2220, %r2219;
	shr.s32 	%r783, %r782, 1;
	shl.b32 	%r784, %r783, 2;
	add.s32 	%r786, %r775, %r784;
	ld.shared.u32 	%r787, [%r786+2048];
	not.b32 	%r788, %r783;
	add.s32 	%r789, %r449, %r788;
	shl.b32 	%r790, %r789, 2;
	add.s32 	%r791, %r450, %r790;
	ld.shared.u32 	%r792, [%r791];
	setp.lt.s32 	%p279, %r792, %r787;
	add.s32 	%r793, %r783, 1;
	selp.b32 	%r2220, %r2220, %r793, %p279;
	selp.b32 	%r2219, %r783, %r2219, %p279;
	setp.lt.s32 	%p280, %r2220, %r2219;
	@%p280 bra 	$L__BB5_353;
$L__BB5_354:
	sub.s32 	%r458, %r449, %r2220;
	setp.ge.s32 	%p281, %r458, %r370;
	mov.b32 	%r2247, 0;
	@%p281 bra 	$L__BB5_379;
	shl.b32 	%r797, %r458, 2;
	add.s32 	%r459, %r450, %r797;
	ld.shared.u32 	%r460, [%r459];
	setp.lt.s32 	%p282, %r2220, 1;
	mov.b32 	%r2224, 0;
	mov.u32 	%r2223, %r2220;
	@%p282 bra 	$L__BB5_357;
	mul.lo.s32 	%r798, %r2220, 511;
	shr.s32 	%r799, %r798, 9;
	shl.b32 	%r800, %r799, 2;
	add.s32 	%r802, %r775, %r800;
	ld.shared.u32 	%r803, [%r802+2048];
	setp.lt.s32 	%p283, %r803, %r460;
	add.s32 	%r804, %r799, 1;
	selp.b32 	%r2223, %r2220, %r799, %p283;
	selp.b32 	%r2224, %r804, 0, %p283;
$L__BB5_357:
	setp.ge.s32 	%p284, %r2224, %r2223;
	@%p284 bra 	$L__BB5_359;
	mad.lo.s32 	%r805, %r2223, 127, %r2224;
	shr.s32 	%r806, %r805, 7;
	shl.b32 	%r807, %r806, 2;
	add.s32 	%r809, %r775, %r807;
	ld.shared.u32 	%r810, [%r809+2048];
	setp.lt.s32 	%p285, %r810, %r460;
	add.s32 	%r811, %r806, 1;
	selp.b32 	%r2223, %r2223, %r806, %p285;
	selp.b32 	%r2224, %r811, %r2224, %p285;
$L__BB5_359:
	setp.ge.s32 	%p286, %r2224, %r2223;
	@%p286 bra 	$L__BB5_361;
	mad.lo.s32 	%r812, %r2223, 31, %r2224;
	shr.s32 	%r813, %r812, 5;
	shl.b32 	%r814, %r813, 2;
	add.s32 	%r816, %r775, %r814;
	ld.shared.u32 	%r817, [%r816+2048];
	setp.lt.s32 	%p287, %r817, %r460;
	add.s32 	%r818, %r813, 1;
	selp.b32 	%r2223, %r2223, %r813, %p287;
	selp.b32 	%r2224, %r818, %r2224, %p287;
$L__BB5_361:
	setp.ge.s32 	%p288, %r2224, %r2223;
	@%p288 bra 	$L__BB5_363;
	mad.lo.s32 	%r819, %r2223, 15, %r2224;
	shr.s32 	%r820, %r819, 4;
	shl.b32 	%r821, %r820, 2;
	add.s32 	%r823, %r775, %r821;
	ld.shared.u32 	%r824, [%r823+2048];
	setp.lt.s32 	%p289, %r824, %r460;
	add.s32 	%r825, %r820, 1;
	selp.b32 	%r2223, %r2223, %r820, %p289;
	selp.b32 	%r2224, %r825, %r2224, %p289;
$L__BB5_363:
	setp.ge.s32 	%p290, %r2224, %r2223;
	@%p290 bra 	$L__BB5_365;
$L__BB5_364:
	add.s32 	%r827, %r2224, %r2223;
	shr.s32 	%r828, %r827, 1;
	shl.b32 	%r829, %r828, 2;
	add.s32 	%r831, %r775, %r829;
	ld.shared.u32 	%r832, [%r831+2048];
	setp.lt.s32 	%p291, %r832, %r460;
	add.s32 	%r833, %r828, 1;
	selp.b32 	%r2223, %r2223, %r828, %p291;
	selp.b32 	%r2224, %r833, %r2224, %p291;
	setp.lt.s32 	%p292, %r2224, %r2223;
	@%p292 bra 	$L__BB5_364;
$L__BB5_365:
	setp.lt.s32 	%p293, %r458, 1;
	mov.b32 	%r2235, 0;
	mov.u32 	%r2234, %r458;
	@%p293 bra 	$L__BB5_367;
	mul.lo.s32 	%r836, %r458, 511;
	shr.s32 	%r837, %r836, 9;
	shl.b32 	%r838, %r837, 2;
	add.s32 	%r839, %r450, %r838;
	ld.shared.u32 	%r840, [%r839];
	setp.lt.s32 	%p294, %r840, %r460;
	add.s32 	%r841, %r837, 1;
	selp.b32 	%r2234, %r458, %r837, %p294;
	selp.b32 	%r2235, %r841, 0, %p294;
$L__BB5_367:
	setp.ge.s32 	%p295, %r2235, %r2234;
	@%p295 bra 	$L__BB5_369;
	mad.lo.s32 	%r843, %r2234, 127, %r2235;
	shr.s32 	%r844, %r843, 7;
	shl.b32 	%r845, %r844, 2;
	add.s32 	%r846, %r450, %r845;
	ld.shared.u32 	%r847, [%r846];
	setp.lt.s32 	%p296, %r847, %r460;
	add.s32 	%r848, %r844, 1;
	selp.b32 	%r2234, %r2234, %r844, %p296;
	selp.b32 	%r2235, %r848, %r2235, %p296;
$L__BB5_369:
	setp.ge.s32 	%p297, %r2235, %r2234;
	@%p297 bra 	$L__BB5_371;
	mad.lo.s32 	%r849, %r2234, 31, %r2235;
	shr.s32 	%r850, %r849, 5;
	shl.b32 	%r851, %r850, 2;
	add.s32 	%r852, %r450, %r851;
	ld.shared.u32 	%r853, [%r852];
	setp.lt.s32 	%p298, %r853, %r460;
	add.s32 	%r854, %r850, 1;
	selp.b32 	%r2234, %r2234, %r850, %p298;
	selp.b32 	%r2235, %r854, %r2235, %p298;
$L__BB5_371:
	setp.ge.s32 	%p299, %r2235, %r2234;
	@%p299 bra 	$L__BB5_373;
	mad.lo.s32 	%r855, %r2234, 15, %r2235;
	shr.s32 	%r856, %r855, 4;
	shl.b32 	%r857, %r856, 2;
	add.s32 	%r858, %r450, %r857;
	ld.shared.u32 	%r859, [%r858];
	setp.lt.s32 	%p300, %r859, %r460;
	add.s32 	%r860, %r856, 1;
	selp.b32 	%r2234, %r2234, %r856, %p300;
	selp.b32 	%r2235, %r860, %r2235, %p300;
$L__BB5_373:
	setp.ge.s32 	%p301, %r2235, %r2234;
	@%p301 bra 	$L__BB5_375;
$L__BB5_374:
	add.s32 	%r862, %r2235, %r2234;
	shr.s32 	%r863, %r862, 1;
	shl.b32 	%r864, %r863, 2;
	add.s32 	%r865, %r450, %r864;
	ld.shared.u32 	%r866, [%r865];
	setp.lt.s32 	%p302, %r866, %r460;
	add.s32 	%r867, %r863, 1;
	selp.b32 	%r2234, %r2234, %r863, %p302;
	selp.b32 	%r2235, %r867, %r2235, %p302;
	setp.lt.s32 	%p303, %r2235, %r2234;
	@%p303 bra 	$L__BB5_374;
$L__BB5_375:
	sub.s32 	%r870, %r2220, %r2224;
	sub.s32 	%r505, %r458, %r2235;
	add.s32 	%r506, %r505, %r870;
	shr.s32 	%r871, %r506, 1;
	max.s32 	%r507, %r871, %r505;
	add.s32 	%r873, %r2235, %r507;
	add.s32 	%r874, %r873, 1;
	min.s32 	%r875, %r874, %r370;
	sub.s32 	%r2244, %r875, %r458;
	setp.lt.s32 	%p304, %r2244, 1;
	mov.b32 	%r2245, 0;
	@%p304 bra 	$L__BB5_378;
	mov.b32 	%r2245, 0;
$L__BB5_377:
	add.s32 	%r877, %r2245, %r2244;
	shr.s32 	%r878, %r877, 1;
	shl.b32 	%r879, %r878, 2;
	add.s32 	%r880, %r459, %r879;
	ld.shared.u32 	%r881, [%r880];
	setp.lt.s32 	%p305, %r460, %r881;
	add.s32 	%r882, %r878, 1;
	selp.b32 	%r2244, %r878, %r2244, %p305;
	selp.b32 	%r2245, %r2245, %r882, %p305;
	setp.lt.s32 	%p306, %r2245, %r2244;
	@%p306 bra 	$L__BB5_377;
$L__BB5_378:
	add.s32 	%r883, %r505, %r2245;
	min.s32 	%r884, %r883, %r507;
	sub.s32 	%r885, %r506, %r884;
	add.s32 	%r886, %r884, 1;
	setp.eq.s32 	%p307, %r885, %r886;
	setp.lt.s32 	%p308, %r507, %r883;
	and.pred  	%p309, %p307, %p308;
	add.s32 	%r2220, %r885, %r2224;
	selp.u32 	%r2247, 1, 0, %p309;
$L__BB5_379:
	sub.s32 	%r887, %r449, %r2220;
	add.s32 	%r888, %r887, %r2247;
	setp.eq.s32 	%p310, %r371, 0;
	shl.b32 	%r889, %r369, 16;
	or.b32  	%r890, %r889, %r370;
	shl.b32 	%r891, %r2220, 16;
	or.b32  	%r892, %r888, %r891;
	selp.b32 	%r893, %r890, %r892, %p310;
	add.s32 	%r894, %r371, -1;
	selp.b32 	%r895, 511, %r894, %p310;
	shl.b32 	%r896, %r895, 2;
	add.s32 	%r898, %r775, %r896;
	st.shared.u32 	[%r898], %r893;
	bar.sync 	0;
	ld.shared.u32 	%r899, [%r448+-2048];
	shr.s32 	%r518, %r899, 16;
	and.b32  	%r900, %r899, 65535;
	add.s32 	%r2255, %r888, %r369;
	add.s32 	%r520, %r900, %r369;
	add.s32 	%r521, %r520, %r518;
	shl.b32 	%r901, %r2255, 2;
	add.s32 	%r522, %r776, %r901;
	ld.shared.u32 	%r523, [%r522];
	shl.b32 	%r903, %r2220, 2;
	add.s32 	%r524, %r776, %r903;
	ld.shared.u32 	%r525, [%r524];
	setp.ge.s32 	%p794, %r2220, %r518;
	setp.lt.s32 	%p311, %r2220, %r518;
	setp.ge.s32 	%p312, %r2255, %r520;
	and.pred  	%p795, %p312, %p311;
	or.pred  	%p313, %p794, %p312;
	@%p313 bra 	$L__BB5_381;
	setp.lt.s32 	%p795, %r525, %r523;
	setp.lt.s32 	%p794, %r523, %r525;
$L__BB5_381:
	add.s32 	%r904, %r2255, %r2220;
	setp.lt.s32 	%p314, %r904, %r521;
	xor.pred  	%p315, %p794, %p795;
	and.pred  	%p126, %p314, %p315;
	mov.u32 	%r2248, %r525;
	@%p794 bra 	$L__BB5_383;
	add.s32 	%r2220, %r2220, 1;
	ld.shared.u32 	%r2248, [%r524+4];
$L__BB5_383:
	mov.u32 	%r2250, %r523;
	@%p795 bra 	$L__BB5_385;
	add.s32 	%r2255, %r2255, 1;
	ld.shared.u32 	%r2250, [%r522+4];
$L__BB5_385:
	setp.ge.s32 	%p796, %r2220, %r518;
	setp.lt.s32 	%p316, %r2220, %r518;
	setp.ge.s32 	%p317, %r2255, %r520;
	and.pred  	%p797, %p317, %p316;
	or.pred  	%p318, %p796, %p317;
	@%p318 bra 	$L__BB5_387;
	setp.lt.s32 	%p797, %r2248, %r2250;
	setp.lt.s32 	%p796, %r2250, %r2248;
$L__BB5_387:
	add.s32 	%r905, %r2255, %r2220;
	setp.lt.s32 	%p319, %r905, %r521;
	xor.pred  	%p320, %p796, %p797;
	and.pred  	%p133, %p319, %p320;
	mov.u32 	%r2252, %r2248;
	@%p796 bra 	$L__BB5_389;
	add.s32 	%r534, %r2220, 1;
	shl.b32 	%r906, %r2220, 2;
	add.s32 	%r908, %r775, %r906;
	ld.shared.u32 	%r2252, [%r908+2052];
	mov.u32 	%r2220, %r534;
$L__BB5_389:
	mov.u32 	%r2254, %r2250;
	@%p797 bra 	$L__BB5_391;
	add.s32 	%r538, %r2255, 1;
	shl.b32 	%r909, %r2255, 2;
	add.s32 	%r911, %r775, %r909;
	ld.shared.u32 	%r2254, [%r911+2052];
	mov.u32 	%r2255, %r538;
$L__BB5_391:
	setp.ge.s32 	%p798, %r2220, %r518;
	setp.lt.s32 	%p321, %r2220, %r518;
	setp.ge.s32 	%p322, %r2255, %r520;
	and.pred  	%p799, %p322, %p321;
	or.pred  	%p323, %p798, %p322;
	@%p323 bra 	$L__BB5_393;
	setp.lt.s32 	%p799, %r2252, %r2254;
	setp.lt.s32 	%p798, %r2254, %r2252;
$L__BB5_393:
	add.s32 	%r912, %r2255, %r2220;
	setp.lt.s32 	%p324, %r912, %r521;
	xor.pred  	%p325, %p798, %p799;
	and.pred  	%p140, %p324, %p325;
	mov.u32 	%r2256, %r2252;
	@%p798 bra 	$L__BB5_395;
	add.s32 	%r542, %r2220, 1;
	shl.b32 	%r913, %r2220, 2;
	mov.u32 	%r914, _ZN6thrust24THRUST_300001_SM_1000_NS8cuda_cub4core6detail5shmemE;
	add.s32 	%r915, %r914, %r913;
	ld.shared.u32 	%r2256, [%r915+2052];
	mov.u32 	%r2220, %r542;
$L__BB5_395:
	mov.u32 	%r2258, %r2254;
	@%p799 bra 	$L__BB5_397;
	add.s32 	%r546, %r2255, 1;
	shl.b32 	%r916, %r2255, 2;
	mov.u32 	%r917, _ZN6thrust24THRUST_300001_SM_1000_NS8cuda_cub4core6detail5shmemE;
	add.s32 	%r918, %r917, %r916;
	ld.shared.u32 	%r2258, [%r918+2052];
	mov.u32 	%r2255, %r546;
$L__BB5_397:
	setp.ge.s32 	%p800, %r2220, %r518;
	setp.lt.s32 	%p326, %r2220, %r518;
	setp.ge.s32 	%p327, %r2255, %r520;
	and.pred  	%p801, %p327, %p326;
	or.pred  	%p328, %p800, %p327;
	@%p328 bra 	$L__BB5_399;
	setp.lt.s32 	%p801, %r2256, %r2258;
	setp.lt.s32 	%p800, %r2258, %r2256;
$L__BB5_399:
	add.s32 	%r919, %r2255, %r2220;
	setp.lt.s32 	%p329, %r919, %r521;
	xor.pred  	%p330, %p800, %p801;
	and.pred  	%p147, %p329, %p330;
	mov.u32 	%r2260, %r2256;
	@%p800 bra 	$L__BB5_401;
	add.s32 	%r550, %r2220, 1;
	shl.b32 	%r920, %r2220, 2;
	mov.u32 	%r921, _ZN6thrust24THRUST_300001_SM_1000_NS8cuda_cub4core6detail5shmemE;
	add.s32 	%r922, %r921, %r920;
	ld.shared.u32 	%r2260, [%r922+2052];
	mov.u32 	%r2220, %r550;
$L__BB5_401:
	mov.u32 	%r2262, %r2258;
	@%p801 bra 	$L__BB5_403;
	add.s32 	%r554, %r2255, 1;
	shl.b32 	%r923, %r2255, 2;
	mov.u32 	%r924, _ZN6thrust24THRUST_300001_SM_1000_NS8cuda_cub4core6detail5shmemE;
	add.s32 	%r925, %r924, %r923;
	ld.shared.u32 	%r2262, [%r925+2052];
	mov.u32 	%r2255, %r554;
$L__BB5_403:
	setp.ge.s32 	%p802, %r2220, %r518;
	setp.lt.s32 	%p331, %r2220, %r518;
	setp.ge.s32 	%p332, %r2255, %r520;
	and.pred  	%p803, %p332, %p331;
	or.pred  	%p333, %p802, %p332;
	@%p333 bra 	$L__BB5_405;
	setp.lt.s32 	%p803, %r2260, %r2262;
	setp.lt.s32 	%p802, %r2262, %r2260;
$L__BB5_405:
	add.s32 	%r926, %r2255, %r2220;
	setp.lt.s32 	%p334, %r926, %r521;
	xor.pred  	%p335, %p802, %p803;
	and.pred  	%p154, %p334, %p335;
	mov.u32 	%r2268, %r2260;
	@%p802 bra 	$L__BB5_407;
	add.s32 	%r558, %r2220, 1;
	shl.b32 	%r927, %r2220, 2;
	mov.u32 	%r928, _ZN6thrust24THRUST_300001_SM_1000_NS8cuda_cub4core6detail5shmemE;
	add.s32 	%r929, %r928, %r927;
	ld.shared.u32 	%r2268, [%r929+2052];
	mov.u32 	%r2220, %r558;
$L__BB5_407:
	mov.u32 	%r2270, %r2262;
	@%p803 bra 	$L__BB5_409;
	add.s32 	%r562, %r2255, 1;
	shl.b32 	%r930, %r2255, 2;
	mov.u32 	%r931, _ZN6thrust24THRUST_300001_SM_1000_NS8cuda_cub4core6detail5shmemE;
	add.s32 	%r932, %r931, %r930;
	ld.shared.u32 	%r2270, [%r932+2052];
	mov.u32 	%r2255, %r562;
$L__BB5_409:
	setp.ge.s32 	%p804, %r2220, %r518;
	setp.lt.s32 	%p336, %r2220, %r518;
	setp.ge.s32 	%p337, %r2255, %r520;
	and.pred  	%p805, %p337, %p336;
	or.pred  	%p338, %p804, %p337;
	@%p338 bra 	$L__BB5_411;
	setp.lt.s32 	%p805, %r2268, %r2270;
	setp.lt.s32 	%p804, %r2270, %r2268;
$L__BB5_411:
	selp.b32 	%r566, %r2268, %r2270, %p805;
	add.s32 	%r933, %r2255, %r2220;
	setp.lt.s32 	%p339, %r933, %r521;
	xor.pred  	%p340, %p804, %p805;
	selp.b32 	%r934, 32, 0, %p340;
	selp.b32 	%r567, %r934, 0, %p339;
	@%p804 bra 	$L__BB5_413;
	add.s32 	%r568, %r2220, 1;
	shl.b32 	%r935, %r2220, 2;
	mov.u32 	%r936, _ZN6thrust24THRUST_300001_SM_1000_NS8cuda_cub4core6detail5shmemE;
	add.s32 	%r937, %r936, %r935;
	ld.shared.u32 	%r2268, [%r937+2052];
	mov.u32 	%r2220, %r568;
$L__BB5_413:
	@%p805 bra 	$L__BB5_415;
	add.s32 	%r572, %r2255, 1;
	shl.b32 	%r938, %r2255, 2;
	mov.u32 	%r939, _ZN6thrust24THRUST_300001_SM_1000_NS8cuda_cub4core6detail5shmemE;
	add.s32 	%r940, %r939, %r938;
	ld.shared.u32 	%r2270, [%r940+2052];
	mov.u32 	%r2255, %r572;
$L__BB5_415:
	setp.ge.s32 	%p806, %r2220, %r518;
	setp.lt.s32 	%p341, %r2220, %r518;
	setp.ge.s32 	%p342, %r2255, %r520;
	and.pred  	%p807, %p342, %p341;
	or.pred  	%p343, %p806, %p342;
	@%p343 bra 	$L__BB5_417;
	setp.lt.s32 	%p807, %r2268, %r2270;
	setp.lt.s32 	%p806, %r2270, %r2268;
$L__BB5_417:
	add.s32 	%r941, %r2255, %r2220;
	setp.lt.s32 	%p344, %r941, %r521;
	xor.pred  	%p345, %p806, %p807;
	selp.b32 	%r942, 64, 0, %p345;
	selp.b32 	%r943, %r942, 0, %p344;
	or.b32  	%r944, %r567, %r943;
	selp.b32 	%r945, 8, 0, %p147;
	selp.b32 	%r946, 4, 0, %p140;
	selp.u32 	%r947, 1, 0, %p126;
	selp.b32 	%r948, 2, 0, %p133;
	or.b32  	%r949, %r948, %r947;
	or.b32  	%r950, %r949, %r946;
	or.b32  	%r951, %r950, %r945;
	selp.b32 	%r952, 16, 0, %p154;
	or.b32  	%r953, %r951, %r952;
	or.b32  	%r576, %r944, %r953;
	mov.u32 	%r2276, %r2268;
	@%p806 bra 	$L__BB5_419;
	add.s32 	%r577, %r2220, 1;
	shl.b32 	%r954, %r2220, 2;
	mov.u32 	%r955, _ZN6thrust24THRUST_300001_SM_1000_NS8cuda_cub4core6detail5shmemE;
	add.s32 	%r956, %r955, %r954;
	ld.shared.u32 	%r2276, [%r956+2052];
	mov.u32 	%r2220, %r577;
$L__BB5_419:
	mov.u32 	%r2278, %r2270;
	@%p807 bra 	$L__BB5_421;
	add.s32 	%r581, %r2255, 1;
	shl.b32 	%r957, %r2255, 2;
	mov.u32 	%r958, _ZN6thrust24THRUST_300001_SM_1000_NS8cuda_cub4core6detail5shmemE;
	add.s32 	%r959, %r958, %r957;
	ld.shared.u32 	%r2278, [%r959+2052];
	mov.u32 	%r2255, %r581;
$L__BB5_421:
	setp.ge.s32 	%p808, %r2220, %r518;
	setp.lt.s32 	%p346, %r2220, %r518;
	setp.ge.s32 	%p347, %r2255, %r520;
	and.pred  	%p809, %p347, %p346;
	or.pred  	%p348, %p808, %p347;
	@%p348 bra 	$L__BB5_423;
	setp.lt.s32 	%p809, %r2276, %r2278;
	setp.lt.s32 	%p808, %r2278, %r2276;
$L__BB5_423:
	selp.b32 	%r585, %r2276, %r2278, %p809;
	add.s32 	%r960, %r2255, %r2220;
	setp.lt.s32 	%p349, %r960, %r521;
	xor.pred  	%p350, %p808, %p809;
	selp.b32 	%r961, 128, 0, %p350;
	selp.b32 	%r586, %r961, 0, %p349;
	@%p808 bra 	$L__BB5_425;
	add.s32 	%r587, %r2220, 1;
	shl.b32 	%r962, %r2220, 2;
	mov.u32 	%r963, _ZN6thrust24THRUST_300001_SM_1000_NS8cuda_cub4core6detail5shmemE;
	add.s32 	%r964, %r963, %r962;
	ld.shared.u32 	%r2276, [%r964+2052];
	mov.u32 	%r2220, %r587;
$L__BB5_425:
	@%p809 bra 	$L__BB5_427;
	add.s32 	%r591, %r2255, 1;
	shl.b32 	%r965, %r2255, 2;
	mov.u32 	%r966, _ZN6thrust24THRUST_300001_SM_1000_NS8cuda_cub4core6detail5shmemE;
	add.s32 	%r967, %r966, %r965;
	ld.shared.u32 	%r2278, [%r967+2052];
	mov.u32 	%r2255, %r591;
$L__BB5_427:
	setp.ge.s32 	%p810, %r2220, %r518;
	setp.lt.s32 	%p351, %r2220, %r518;
	setp.ge.s32 	%p352, %r2255, %r520;
	and.pred  	%p811, %p352, %p351;
	or.pred  	%p353, %p810, %p352;
	@%p353 bra 	$L__BB5_429;
	setp.lt.s32 	%p811, %r2276, %r2278;
	setp.lt.s32 	%p810, %r2278, %r2276;
$L__BB5_429:
	add.s32 	%r968, %r2255, %r2220;
	setp.lt.s32 	%p354, %r968, %r521;
	xor.pred  	%p355, %p810, %p811;
	selp.b32 	%r969, 256, 0, %p355;
	selp.b32 	%r970, %r969, 0, %p354;
	or.b32  	%r971, %r586, %r970;
	or.b32  	%r595, %r971, %r576;
	mov.u32 	%r2284, %r2276;
	@%p810 bra 	$L__BB5_431;
	add.s32 	%r596, %r2220, 1;
	shl.b32 	%r972, %r2220, 2;
	mov.u32 	%r973, _ZN6thrust24THRUST_300001_SM_1000_NS8cuda_cub4core6detail5shmemE;
	add.s32 	%r974, %r973, %r972;
	ld.shared.u32 	%r2284, [%r974+2052];
	mov.u32 	%r2220, %r596;
$L__BB5_431:
	mov.u32 	%r2286, %r2278;
	@%p811 bra 	$L__BB5_433;
	add.s32 	%r600, %r2255, 1;
	shl.b32 	%r975, %r2255, 2;
	mov.u32 	%r976, _ZN6thrust24THRUST_300001_SM_1000_NS8cuda_cub4core6detail5shmemE;
	add.s32 	%r977, %r976, %r975;
	ld.shared.u32 	%r2286, [%r977+2052];
	mov.u32 	%r2255, %r600;
$L__BB5_433:
	setp.ge.s32 	%p812, %r2220, %r518;
	setp.lt.s32 	%p356, %r2220, %r518;
	setp.ge.s32 	%p357, %r2255, %r520;
	and.pred  	%p813, %p357, %p356;
	or.pred  	%p358, %p812, %p357;
	@%p358 bra 	$L__BB5_435;
	setp.lt.s32 	%p813, %r2284, %r2286;
	setp.lt.s32 	%p812, %r2286, %r2284;
$L__BB5_435:
	selp.b32 	%r604, %r2284, %r2286, %p813;
	add.s32 	%r978, %r2255, %r2220;
	setp.lt.s32 	%p359, %r978, %r521;
	xor.pred  	%p360, %p812, %p813;
	selp.b32 	%r979, 512, 0, %p360;
	selp.b32 	%r605, %r979, 0, %p359;
	@%p812 bra 	$L__BB5_437;
	add.s32 	%r606, %r2220, 1;
	shl.b32 	%r980, %r2220, 2;
	mov.u32 	%r981, _ZN6thrust24THRUST_300001_SM_1000_NS8cuda_cub4core6detail5shmemE;
	add.s32 	%r982, %r981, %r980;
	ld.shared.u32 	%r2284, [%r982+2052];
	mov.u32 	%r2220, %r606;
$L__BB5_437:
	@%p813 bra 	$L__BB5_439;
	add.s32 	%r610, %r2255, 1;
	shl.b32 	%r983, %r2255, 2;
	mov.u32 	%r984, _ZN6thrust24THRUST_300001_SM_1000_NS8cuda_cub4core6detail5shmemE;
	add.s32 	%r985, %r984, %r983;
	ld.shared.u32 	%r2286, [%r985+2052];
	mov.u32 	%r2255, %r610;
$L__BB5_439:
	setp.ge.s32 	%p814, %r2220, %r518;
	setp.lt.s32 	%p361, %r2220, %r518;
	setp.ge.s32 	%p362, %r2255, %r520;
	and.pred  	%p815, %p362, %p361;
	or.pred  	%p363, %p814, %p362;
	@%p363 bra 	$L__BB5_441;
	setp.lt.s32 	%p815, %r2284, %r2286;
	setp.lt.s32 	%p814, %r2286, %r2284;
$L__BB5_441:
	add.s32 	%r986, %r2255, %r2220;
	setp.lt.s32 	%p364, %r986, %r521;
	xor.pred  	%p365, %p814, %p815;
	selp.b32 	%r987, 1024, 0, %p365;
	selp.b32 	%r988, %r987, 0, %p364;
	or.b32  	%r989, %r605, %r988;
	or.b32  	%r614, %r989, %r595;
	mov.u32 	%r2292, %r2284;
	@%p814 bra 	$L__BB5_443;
	add.s32 	%r615, %r2220, 1;
	shl.b32 	%r990, %r2220, 2;
	mov.u32 	%r991, _ZN6thrust24THRUST_300001_SM_1000_NS8cuda_cub4core6detail5shmemE;
	add.s32 	%r992, %r991, %r990;
	ld.shared.u32 	%r2292, [%r992+2052];
	mov.u32 	%r2220, %r615;
$L__BB5_443:
	mov.u32 	%r2294, %r2286;
	@%p815 bra 	$L__BB5_445;
	add.s32 	%r619, %r2255, 1;
	shl.b32 	%r993, %r2255, 2;
	mov.u32 	%r994, _ZN6thrust24THRUST_300001_SM_1000_NS8cuda_cub4core6detail5shmemE;
	add.s32 	%r995, %r994, %r993;
	ld.shared.u32 	%r2294, [%r995+2052];
	mov.u32 	%r2255, %r619;
$L__BB5_445:
	setp.ge.s32 	%p816, %r2220, %r518;
	setp.lt.s32 	%p366, %r2220, %r518;
	setp.ge.s32 	%p367, %r2255, %r520;
	and.pred  	%p817, %p367, %p366;
	or.pred  	%p368, %p816, %p367;
	@%p368 bra 	$L__BB5_447;
	setp.lt.s32 	%p817, %r2292, %r2294;
	setp.lt.s32 	%p816, %r2294, %r2292;
$L__BB5_447:
	selp.b32 	%r623, %r2292, %r2294, %p817;
	add.s32 	%r996, %r2255, %r2220;
	setp.lt.s32 	%p369, %r996, %r521;
	xor.pred  	%p370, %p816, %p817;
	selp.b32 	%r997, 2048, 0, %p370;
	selp.b32 	%r624, %r997, 0, %p369;
	@%p816 bra 	$L__BB5_449;
	add.s32 	%r625, %r2220, 1;
	shl.b32 	%r998, %r2220, 2;
	mov.u32 	%r999, _ZN6thrust24THRUST_300001_SM_1000_NS8cuda_cub4core6detail5shmemE;
	add.s32 	%r1000, %r999, %r998;
	ld.shared.u32 	%r2292, [%r1000+2052];
	mov.u32 	%r2220, %r625;
$L__BB5_449:
	@%p817 bra 	$L__BB5_451;
	add.s32 	%r629, %r2255, 1;
	shl.b32 	%r1001, %r2255, 2;
	mov.u32 	%r1002, _ZN6thrust24THRUST_300001_SM_1000_NS8cuda_cub4core6detail5shmemE;
	add.s32 	%r1003, %r1002, %r1001;
	ld.shared.u32 	%r2294, [%r1003+2052];
	mov.u32 	%r2255, %r629;
$L__BB5_451:
	setp.ge.s32 	%p818, %r2220, %r518;
	setp.lt.s32 	%p371, %r2220, %r518;
	setp.ge.s32 	%p372, %r2255, %r520;
	and.pred  	%p819, %p372, %p371;
	or.pred  	%p373, %p818, %p372;
	@%p373 bra 	$L__BB5_453;
	setp.lt.s32 	%p819, %r2292, %r2294;
	setp.lt.s32 	%p818, %r2294, %r2292;
$L__BB5_453:
	add.s32 	%r1004, %r2255, %r2220;
	setp.lt.s32 	%p374, %r1004, %r521;
	xor.pred  	%p375, %p818, %p819;
	selp.b32 	%r1005, 4096, 0, %p375;
	selp.b32 	%r1006, %r1005, 0, %p374;
	or.b32  	%r1007, %r624, %r1006;
	or.b32  	%r633, %r1007, %r614;
	mov.u32 	%r2300, %r2292;
	@%p818 bra 	$L__BB5_455;
	add.s32 	%r634, %r2220, 1;
	shl.b32 	%r1008, %r2220, 2;
	mov.u32 	%r1009, _ZN6thrust24THRUST_300001_SM_1000_NS8cuda_cub4core6detail5shmemE;
	add.s32 	%r1010, %r1009, %r1008;
	ld.shared.u32 	%r2300, [%r1010+2052];
	mov.u32 	%r2220, %r634;
$L__BB5_455:
	mov.u32 	%r2302, %r2294;
	@%p819 bra 	$L__BB5_457;
	add.s32 	%r638, %r2255, 1;
	shl.b32 	%r1011, %r2255, 2;
	mov.u32 	%r1012, _ZN6thrust24THRUST_300001_SM_1000_NS8cuda_cub4core6detail5shmemE;
	add.s32 	%r1013, %r1012, %r1011;
	ld.shared.u32 	%r2302, [%r1013+2052];
	mov.u32 	%r2255, %r638;
$L__BB5_457:
	setp.ge.s32 	%p820, %r2220, %r518;
	setp.lt.s32 	%p376, %r2220, %r518;
	setp.ge.s32 	%p377, %r2255, %r520;
	and.pred  	%p821, %p377, %p376;
	or.pred  	%p378, %p820, %p377;
	@%p378 bra 	$L__BB5_459;
	setp.lt.s32 	%p821, %r2300, %r2302;
	setp.lt.s32 	%p820, %r2302, %r2300;
$L__BB5_459:
	selp.b32 	%r642, %r2300, %r2302, %p821;
	add.s32 	%r1014, %r2255, %r2220;
	setp.lt.s32 	%p379, %r1014, %r521;
	xor.pred  	%p380, %p820, %p821;
	selp.b32 	%r1015, 8192, 0, %p380;
	selp.b32 	%r643, %r1015, 0, %p379;
	@%p820 bra 	$L__BB5_461;
	add.s32 	%r644, %r2220, 1;
	shl.b32 	%r1016, %r2220, 2;
	mov.u32 	%r1017, _ZN6thrust24THRUST_300001_SM_1000_NS8cuda_cub4core6detail5shmemE;
	add.s32 	%r1018, %r1017, %r1016;
	ld.shared.u32 	%r2300, [%r1018+2052];
	mov.u32 	%r2220, %r644;
$L__BB5_461:
	@%p821 bra 	$L__BB5_463;
	add.s32 	%r648, %r2255, 1;
	shl.b32 	%r1019, %r2255, 2;
	mov.u32 	%r1020, _ZN6thrust24THRUST_300001_SM_1000_NS8cuda_cub4core6detail5shmemE;
	add.s32 	%r1021, %r1020, %r1019;
	ld.shared.u32 	%r2302, [%r1021+2052];
	mov.u32 	%r2255, %r648;
$L__BB5_463:
	setp.ge.s32 	%p822, %r2220, %r518;
	setp.lt.s32 	%p381, %r2220, %r518;
	setp.ge.s32 	%p382, %r2255, %r520;
	and.pred  	%p823, %p382, %p381;
	or.pred  	%p383, %p822, %p382;
	@%p383 bra 	$L__BB5_465;
	setp.lt.s32 	%p823, %r2300, %r2302;
	setp.lt.s32 	%p822, %r2302, %r2300;
$L__BB5_465:
	add.s32 	%r1022, %r2255, %r2220;
	setp.lt.s32 	%p384, %r1022, %r521;
	xor.pred  	%p385, %p822, %p823;
	selp.b32 	%r1023, 16384, 0, %p385;
	selp.b32 	%r1024, %r1023, 0, %p384;
	or.b32  	%r1025, %r643, %r1024;
	or.b32  	%r652, %r1025, %r633;
	mov.u32 	%r2308, %r2300;
	@%p822 bra 	$L__BB5_467;
	add.s32 	%r653, %r2220, 1;
	shl.b32 	%r1026, %r2220, 2;
	mov.u32 	%r1027, _ZN6thrust24THRUST_300001_SM_1000_NS8cuda_cub4core6detail5shmemE;
	add.s32 	%r1028, %r1027, %r1026;
	ld.shared.u32 	%r2308, [%r1028+2052];
	mov.u32 	%r2220, %r653;
$L__BB5_467:
	mov.u32 	%r2310, %r2302;
	@%p823 bra 	$L__BB5_469;
	add.s32 	%r657, %r2255, 1;
	shl.b32 	%r1029, %r2255, 2;
	mov.u32 	%r1030, _ZN6thrust24THRUST_300001_SM_1000_NS8cuda_cub4core6detail5shmemE;
	add.s32 	%r1031, %r1030, %r1029;
	ld.shared.u32 	%r2310, [%r1031+2052];
	mov.u32 	%r2255, %r657;
$L__BB5_469:
	setp.ge.s32 	%p824, %r2220, %r518;
	setp.lt.s32 	%p386, %r2220, %r518;
	setp.ge.s32 	%p387, %r2255, %r520;
	and.pred  	%p825, %p387, %p386;
	or.pred  	%p388, %p824, %p387;
	@%p388 bra 	$L__BB5_471;
	setp.lt.s32 	%p825, %r2308, %r2310;
	setp.lt.s32 	%p824, %r2310, %r2308;
$L__BB5_471:
	selp.b32 	%r661, %r2308, %r2310, %p825;
	add.s32 	%r1032, %r2255, %r2220;
	setp.lt.s32 	%p389, %r1032, %r521;
	xor.pred  	%p390, %p824, %p825;
	selp.b32 	%r1033, 32768, 0, %p390;
	selp.b32 	%r662, %r1033, 0, %p389;
	@%p824 bra 	$L__BB5_473;
	add.s32 	%r663, %r2220, 1;
	shl.b32 	%r1034, %r2220, 2;
	mov.u32 	%r1035, _ZN6thrust24THRUST_300001_SM_1000_NS8cuda_cub4core6detail5shmemE;
	add.s32 	%r1036, %r1035, %r1034;
	ld.shared.u32 	%r2308, [%r1036+2052];
	mov.u32 	%r2220, %r663;
$L__BB5_473:
	@%p825 bra 	$L__BB5_475;
	add.s32 	%r667, %r2255, 1;
	shl.b32 	%r1037, %r2255, 2;
	mov.u32 	%r1038, _ZN6thrust24THRUST_300001_SM_1000_NS8cuda_cub4core6detail5shmemE;
	add.s32 	%r1039, %r1038, %r1037;
	ld.shared.u32 	%r2310, [%r1039+2052];
	mov.u32 	%r2255, %r667;
$L__BB5_475:
	setp.ge.s32 	%p826, %r2220, %r518;
	setp.lt.s32 	%p391, %r2220, %r518;
	setp.ge.s32 	%p392, %r2255, %r520;
	and.pred  	%p827, %p392, %p391;
	or.pred  	%p393, %p826, %p392;
	@%p393 bra 	$L__BB5_477;
	setp.lt.s32 	%p827, %r2308, %r2310;
	setp.lt.s32 	%p826, %r2310, %r2308;
$L__BB5_477:
	add.s32 	%r1040, %r2255, %r2220;
	setp.lt.s32 	%p394, %r1040, %r521;
	xor.pred  	%p395, %p826, %p827;
	selp.b32 	%r1041, 65536, 0, %p395;
	selp.b32 	%r1042, %r1041, 0, %p394;
	or.b32  	%r1043, %r662, %r1042;
	or.b32  	%r671, %r1043, %r652;
	mov.u32 	%r2316, %r2308;
	@%p826 bra 	$L__BB5_479;
	add.s32 	%r672, %r2220, 1;
	shl.b32 	%r1044, %r2220, 2;
	mov.u32 	%r1045, _ZN6thrust24THRUST_300001_SM_1000_NS8cuda_cub4core6detail5shmemE;
	add.s32 	%r1046, %r1045, %r1044;
	ld.shared.u32 	%r2316, [%r1046+2052];
	mov.u32 	%r2220, %r672;
$L__BB5_479:
	mov.u32 	%r2318, %r2310;
	@%p827 bra 	$L__BB5_481;
	add.s32 	%r676, %r2255, 1;
	shl.b32 	%r1047, %r2255, 2;
	mov.u32 	%r1048, _ZN6thrust24THRUST_300001_SM_1000_NS8cuda_cub4core6detail5shmemE;
	add.s32 	%r1049, %r1048, %r1047;
	ld.shared.u32 	%r2318, [%r1049+2052];
	mov.u32 	%r2255, %r676;
$L__BB5_481:
	setp.ge.s32 	%p828, %r2220, %r518;
	setp.lt.s32 	%p396, %r2220, %r518;
	setp.ge.s32 	%p397, %r2255, %r520;
	and.pred  	%p829, %p397, %p396;
	or.pred  	%p398, %p828, %p397;
	@%p398 bra 	$L__BB5_483;
	setp.lt.s32 	%p829, %r2316, %r2318;
	setp.lt.s32 	%p828, %r2318, %r2316;
$L__BB5_483:
	selp.b32 	%r680, %r2316, %r2318, %p829;
	add.s32 	%r1050, %r2255, %r2220;
	setp.lt.s32 	%p399, %r1050, %r521;
	xor.pred  	%p400, %p828, %p829;
	selp.b32 	%r1051, 131072, 0, %p400;
	selp.b32 	%r681, %r1051, 0, %p399;
	@%p828 bra 	$L__BB5_485;
	add.s32 	%r682, %r2220, 1;
	shl.b32 	%r1052, %r2220, 2;
	mov.u32 	%r1053, _ZN6thrust24THRUST_300001_SM_1000_NS8cuda_cub4core6detail5shmemE;
	add.s32 	%r1054, %r1053, %r1052;
	ld.shared.u32 	%r2316, [%r1054+2052];
	mov.u32 	%r2220, %r682;
$L__BB5_485:
	@%p829 bra 	$L__BB5_487;
	add.s32 	%r686, %r2255, 1;
	shl.b32 	%r1055, %r2255, 2;
	mov.u32 	%r1056, _ZN6thrust24THRUST_300001_SM_1000_NS8cuda_cub4core6detail5shmemE;
	add.s32 	%r1057, %r1056, %r1055;
	ld.shared.u32 	%r2318, [%r1057+2052];
	mov.u32 	%r2255, %r686;
$L__BB5_487:
	setp.ge.s32 	%p830, %r2220, %r518;
	setp.lt.s32 	%p401, %r2220, %r518;
	setp.ge.s32 	%p402, %r2255, %r520;
	and.pred  	%p831, %p402, %p401;
	or.pred  	%p403, %p830, %p402;
	@%p403 bra 	$L__BB5_489;
	setp.lt.s32 	%p831, %r2316, %r2318;
	setp.lt.s32 	%p830, %r2318, %r2316;
$L__BB5_489:
	selp.b32 	%r690, %r2316, %r2318, %p831;
	add.s32 	%r1058, %r2255, %r2220;
	setp.lt.s32 	%p404, %r1058, %r521;
	xor.pred  	%p405, %p830, %p831;
	selp.b32 	%r1059, 262144, 0, %p405;
	selp.b32 	%r1060, %r1059, 0, %p404;
	or.b32  	%r1061, %r681, %r1060;
	or.b32  	%r691, %r1061, %r671;
	bar.sync 	0;
	popc.b32 	%r1062, %r691;
	cvt.u64.u32 	%rd56, %r1062;
	setp.ne.s32 	%p406, %r1, 0;
	@%p406 bra 	$L__BB5_493;
	shr.u32 	%r692, %r371, 5;
	// begin inline asm
	mov.u32 %r1248, %laneid;
	// end inline asm
	mov.b64 	{%r1250, %r1255}, %rd56;
	mov.b32 	%r1256, 1;
	mov.b32 	%r1297, 0;
	mov.b32 	%r1298, -1;
	// begin inline asm
	shfl.sync.up.b32 %r1249, %r1250, %r1256, %r1297, %r1298;
	// end inline asm
	// begin inline asm
	shfl.sync.up.b32 %r1254, %r1255, %r1256, %r1297, %r1298;
	// end inline asm
	mov.b64 	%rd235, {%r1249, %r1254};
	setp.lt.s32 	%p460, %r1248, 1;
	selp.b64 	%rd236, 0, %rd235, %p460;
	add.s64 	%rd237, %rd236, %rd56;
	mov.b64 	{%r1260, %r1265}, %rd237;
	mov.b32 	%r1266, 2;
	// begin inline asm
	shfl.sync.up.b32 %r1259, %r1260, %r1266, %r1297, %r1298;
	// end inline asm
	// begin inline asm
	shfl.sync.up.b32 %r1264, %r1265, %r1266, %r1297, %r1298;
	// end inline asm
	mov.b64 	%rd238, {%r1259, %r1264};
	setp.lt.s32 	%p461, %r1248, 2;
	selp.b64 	%rd239, 0, %rd238, %p461;
	add.s64 	%rd240, %rd239, %rd237;
	mov.b64 	{%r1270, %r1275}, %rd240;
	mov.b32 	%r1276, 4;
	// begin inline asm
	shfl.sync.up.b32 %r1269, %r1270, %r1276, %r1297, %r1298;
	// end inline asm
	// begin inline asm
	shfl.sync.up.b32 %r1274, %r1275, %r1276, %r1297, %r1298;
	// end inline asm
	mov.b64 	%rd241, {%r1269, %r1274};
	setp.lt.s32 	%p462, %r1248, 4;
	selp.b64 	%rd242, 0, %rd241, %p462;
	add.s64 	%rd243, %rd242, %rd240;
	mov.b64 	{%r1280, %r1285}, %rd243;
	mov.b32 	%r1286, 8;
	// begin inline asm
	shfl.sync.up.b32 %r1279, %r1280, %r1286, %r1297, %r1298;
	// end inline asm
	// begin inline asm
	shfl.sync.up.b32 %r1284, %r1285, %r1286, %r1297, %r1298;
	// end inline asm
	mov.b64 	%rd244, {%r1279, %r1284};
	setp.lt.s32 	%p463, %r1248, 8;
	selp.b64 	%rd245, 0, %rd244, %p463;
	add.s64 	%rd246, %rd245, %rd243;
	mov.b64 	{%r1290, %r1295}, %rd246;
	mov.b32 	%r1296, 16;
	// begin inline asm
	shfl.sync.up.b32 %r1289, %r1290, %r1296, %r1297, %r1298;
	// end inline asm
	// begin inline asm
	shfl.sync.up.b32 %r1294, %r1295, %r1296, %r1297, %r1298;
	// end inline asm
	mov.b64 	%rd247, {%r1289, %r1294};
	setp.lt.s32 	%p464, %r1248, 16;
	selp.b64 	%rd248, 0, %rd247, %p464;
	add.s64 	%rd57, %rd248, %rd246;
	setp.ne.s32 	%p465, %r1248, 31;
	@%p465 bra 	$L__BB5_492;
	shl.b32 	%r1299, %r692, 3;
	mov.u32 	%r1300, _ZN6thrust24THRUST_300001_SM_1000_NS8cuda_cub4core6detail5shmemE;
	add.s32 	%r1301, %r1300, %r1299;
	st.shared.u64 	[%r1301], %rd57;
$L__BB5_492:
	bar.sync 	0;
	ld.shared.v2.u64 	{%rd250, %rd251}, [_ZN6thrust24THRUST_300001_SM_1000_NS8cuda_cub4core6detail5shmemE];
	add.s64 	%rd252, %rd251, %rd250;
	setp.eq.s32 	%p466, %r692, 2;
	selp.b64 	%rd253, %rd252, %rd250, %p466;
	ld.shared.v2.u64 	{%rd254, %rd255}, [_ZN6thrust24THRUST_300001_SM_1000_NS8cuda_cub4core6detail5shmemE+16];
	add.s64 	%rd256, %rd252, %rd254;
	setp.eq.s32 	%p467, %r692, 3;
	selp.b64 	%rd257, %rd256, %rd253, %p467;
	add.s64 	%rd258, %rd256, %rd255;
	setp.eq.s32 	%p468, %r692, 4;
	selp.b64 	%rd259, %rd258, %rd257, %p468;
	ld.shared.v2.u64 	{%rd260, %rd261}, [_ZN6thrust24THRUST_300001_SM_1000_NS8cuda_cub4core6detail5shmemE+32];
	add.s64 	%rd262, %rd258, %rd260;
	setp.eq.s32 	%p469, %r692, 5;
	selp.b64 	%rd263, %rd262, %rd259, %p469;
	add.s64 	%rd264, %rd262, %rd261;
	setp.eq.s32 	%p470, %r692, 6;
	selp.b64 	%rd265, %rd264, %rd263, %p470;
	ld.shared.v2.u64 	{%rd266, %rd267}, [_ZN6thrust24THRUST_300001_SM_1000_NS8cuda_cub4core6detail5shmemE+48];
	add.s64 	%rd268, %rd264, %rd266;
	setp.eq.s32 	%p471, %r692, 7;
	selp.b64 	%rd269, %rd268, %rd265, %p471;
	add.s64 	%rd270, %rd268, %rd267;
	setp.eq.s32 	%p472, %r692, 8;
	selp.b64 	%rd271, %rd270, %rd269, %p472;
	ld.shared.v2.u64 	{%rd272, %rd273}, [_ZN6thrust24THRUST_300001_SM_1000_NS8cuda_cub4core6detail5shmemE+64];
	add.s64 	%rd274, %rd270, %rd272;
	setp.eq.s32 	%p473, %r692, 9;
	selp.b64 	%rd275, %rd274, %rd271, %p473;
	add.s64 	%rd276, %rd274, %rd273;
	setp.eq.s32 	%p474, %r692, 10;
	selp.b64 	%rd277, %rd276, %rd275, %p474;
	ld.shared.v2.u64 	{%rd278, %rd279}, [_ZN6thrust24THRUST_300001_SM_1000_NS8cuda_cub4core6detail5shmemE+80];
	add.s64 	%rd280, %rd276, %rd278;
	setp.eq.s32 	%p475, %r692, 11;
	selp.b64 	%rd281, %rd280, %rd277, %p475;
	add.s64 	%rd282, %rd280, %rd279;
	setp.eq.s32 	%p476, %r692, 12;
	selp.b64 	%rd283, %rd282, %rd281, %p476;
	ld.shared.v2.u64 	{%rd284, %rd285}, [_ZN6thrust24THRUST_300001_SM_1000_NS8cuda_cub4core6detail5shmemE+96];
	add.s64 	%rd286, %rd282, %rd284;
	setp.eq.s32 	%p477, %r692, 13;
	selp.b64 	%rd287, %rd286, %rd283, %p477;
	add.s64 	%rd288, %rd286, %rd285;
	setp.eq.s32 	%p478, %r692, 14;
	selp.b64 	%rd289, %rd288, %rd287, %p478;
	ld.shared.v2.u64 	{%rd290, %rd291}, [_ZN6thrust24THRUST_300001_SM_1000_NS8cuda_cub4core6detail5shmemE+112];
	add.s64 	%rd292, %rd288, %rd290;
	setp.eq.s32 	%p479, %r692, 15;
	selp.b64 	%rd293, %rd292, %rd289, %p479;
	add.s64 	%rd530, %rd292, %rd291;
	setp.lt.u32 	%p480, %r371, 32;
	selp.b64 	%rd294, 0, %rd293, %p480;
	setp.eq.s32 	%p481, %r1248, 0;
	sub.s64 	%rd295, %rd57, %rd56;
	selp.b64 	%rd296, 0, %rd295, %p481;
	add.s64 	%rd527, %rd294, %rd296;
	mov.b64 	%rd531, 0;
	bra.uni 	$L__BB5_523;
$L__BB5_493:
	shr.u32 	%r694, %r371, 5;
	// begin inline asm
	mov.u32 %r1063, %laneid;
	// end inline asm
	mov.b64 	{%r1065, %r1070}, %rd56;
	mov.b32 	%r1071, 1;
	mov.b32 	%r1112, 0;
	mov.b32 	%r1113, -1;
	// begin inline asm
	shfl.sync.up.b32 %r1064, %r1065, %r1071, %r1112, %r1113;
	// end inline asm
	// begin inline asm
	shfl.sync.up.b32 %r1069, %r1070, %r1071, %r1112, %r1113;
	// end inline asm
	mov.b64 	%rd121, {%r1064, %r1069};
	setp.lt.s32 	%p407, %r1063, 1;
	selp.b64 	%rd122, 0, %rd121, %p407;
	add.s64 	%rd123, %rd122, %rd56;
	mov.b64 	{%r1075, %r1080}, %rd123;
	mov.b32 	%r1081, 2;
	// begin inline asm
	shfl.sync.up.b32 %r1074, %r1075, %r1081, %r1112, %r1113;
	// end inline asm
	// begin inline asm
	shfl.sync.up.b32 %r1079, %r1080, %r1081, %r1112, %r1113;
	// end inline asm
	mov.b64 	%rd124, {%r1074, %r1079};
	setp.lt.s32 	%p408, %r1063, 2;
	selp.b64 	%rd125, 0, %rd124, %p408;
	add.s64 	%rd126, %rd125, %rd123;
	mov.b64 	{%r1085, %r1090}, %rd126;
	mov.b32 	%r1091, 4;
	// begin inline asm
	shfl.sync.up.b32 %r1084, %r1085, %r1091, %r1112, %r1113;
	// end inline asm
	// begin inline asm
	shfl.sync.up.b32 %r1089, %r1090, %r1091, %r1112, %r1113;
	// end inline asm
	mov.b64 	%rd127, {%r1084, %r1089};
	setp.lt.s32 	%p409, %r1063, 4;
	selp.b64 	%rd128, 0, %rd127, %p409;
	add.s64 	%rd129, %rd128, %rd126;
	mov.b64 	{%r1095, %r1100}, %rd129;
	mov.b32 	%r1101, 8;
	// begin inline asm
	shfl.sync.up.b32 %r1094, %r1095, %r1101, %r1112, %r1113;
	// end inline asm
	// begin inline asm
	shfl.sync.up.b32 %r1099, %r1100, %r1101, %r1112, %r1113;
	// end inline asm
	mov.b64 	%rd130, {%r1094, %r1099};
	setp.lt.s32 	%p410, %r1063, 8;
	selp.b64 	%rd131, 0, %rd130, %p410;
	add.s64 	%rd132, %rd131, %rd129;
	mov.b64 	{%r1105, %r1110}, %rd132;
	mov.b32 	%r1111, 16;
	// begin inline asm
	shfl.sync.up.b32 %r1104, %r1105, %r1111, %r1112, %r1113;
	// end inline asm
	// begin inline asm
	shfl.sync.up.b32 %r1109, %r1110, %r1111, %r1112, %r1113;
	// end inline asm
	mov.b64 	%rd133, {%r1104, %r1109};
	setp.lt.s32 	%p411, %r1063, 16;
	selp.b64 	%rd134, 0, %rd133, %p411;
	add.s64 	%rd60, %rd134, %rd132;
	setp.ne.s32 	%p412, %r1063, 31;
	@%p412 bra 	$L__BB5_495;
	shl.b32 	%r1114, %r694, 3;
	mov.u32 	%r1115, _ZN6thrust24THRUST_300001_SM_1000_NS8cuda_cub4core6detail5shmemE;
	add.s32 	%r1116, %r1115, %r1114;
	st.shared.u64 	[%r1116], %rd60;
$L__BB5_495:
	sub.s64 	%rd135, %rd60, %rd56;
	bar.sync 	0;
	ld.shared.v2.u64 	{%rd136, %rd137}, [_ZN6thrust24THRUST_300001_SM_1000_NS8cuda_cub4core6detail5shmemE];
	add.s64 	%rd138, %rd137, %rd136;
	setp.eq.s32 	%p413, %r694, 2;
	selp.b64 	%rd139, %rd138, %rd136, %p413;
	ld.shared.v2.u64 	{%rd140, %rd141}, [_ZN6thrust24THRUST_300001_SM_1000_NS8cuda_cub4core6detail5shmemE+16];
	add.s64 	%rd142, %rd138, %rd140;
	setp.eq.s32 	%p414, %r694, 3;
	selp.b64 	%rd143, %rd142, %rd139, %p414;
	add.s64 	%rd144, %rd142, %rd141;
	setp.eq.s32 	%p415, %r694, 4;
	selp.b64 	%rd145, %rd144, %rd143, %p415;
	ld.shared.v2.u64 	{%rd146, %rd147}, [_ZN6thrust24THRUST_300001_SM_1000_NS8cuda_cub4core6detail5shmemE+32];
	add.s64 	%rd148, %rd144, %rd146;
	setp.eq.s32 	%p416, %r694, 5;
	selp.b64 	%rd149, %rd148, %rd145, %p416;
	add.s64 	%rd150, %rd148, %rd147;
	setp.eq.s32 	%p417, %r694, 6;
	selp.b64 	%rd151, %rd150, %rd149, %p417;
	ld.shared.v2.u64 	{%rd152, %rd153}, [_ZN6thrust24THRUST_300001_SM_1000_NS8cuda_cub4core6detail5shmemE+48];
	add.s64 	%rd154, %rd150, %rd152;
	setp.eq.s32 	%p418, %r694, 7;
	selp.b64 	%rd155, %rd154, %rd151, %p418;
	add.s64 	%rd156, %rd154, %rd153;
	setp.eq.s32 	%p419, %r694, 8;
	selp.b64 	%rd157, %rd156, %rd155, %p419;
	ld.shared.v2.u64 	{%rd158, %rd159}, [_ZN6thrust24THRUST_300001_SM_1000_NS8cuda_cub4core6detail5shmemE+64];
	add.s64 	%rd160, %rd156, %rd158;
	setp.eq.s32 	%p420, %r694, 9;
	selp.b64 	%rd161, %rd160, %rd157, %p420;
	add.s64 	%rd162, %rd160, %rd159;
	setp.eq.s32 	%p421, %r694, 10;
	selp.b64 	%rd163, %rd162, %rd161, %p421;
	ld.shared.v2.u64 	{%rd164, %rd165}, [_ZN6thrust24THRUST_300001_SM_1000_NS8cuda_cub4core6detail5shmemE+80];
	add.s64 	%rd166, %rd162, %rd164;
	setp.eq.s32 	%p422, %r694, 11;
	selp.b64 	%rd167, %rd166, %rd163, %p422;
	add.s64 	%rd168, %rd166, %rd165;
	setp.eq.s32 	%p423, %r694, 12;
	selp.b64 	%rd169, %rd168, %rd167, %p423;
	ld.shared.v2.u64 	{%rd170, %rd171}, [_ZN6thrust24THRUST_300001_SM_1000_NS8cuda_cub4core6detail5shmemE+96];
	add.s64 	%rd172, %rd168, %rd170;
	setp.eq.s32 	%p424, %r694, 13;
	selp.b64 	%rd173, %rd172, %rd169, %p424;
	add.s64 	%rd174, %rd172, %rd171;
	setp.eq.s32 	%p425, %r694, 14;
	selp.b64 	%rd175, %rd174, %rd173, %p425;
	ld.shared.v2.u64 	{%rd176, %rd177}, [_ZN6thrust24THRUST_300001_SM_1000_NS8cuda_cub4core6detail5shmemE+112];
	add.s64 	%rd178, %rd174, %rd176;
	setp.eq.s32 	%p426, %r694, 15;
	selp.b64 	%rd179, %rd178, %rd175, %p426;
	add.s64 	%rd61, %rd178, %rd177;
	setp.gt.u32 	%p427, %r371, 31;
	setp.lt.u32 	%p428, %r371, 32;
	setp.eq.s32 	%p429, %r1063, 0;
	selp.b64 	%rd180, 0, %rd135, %p429;
	add.s64 	%rd527, %rd179, %rd180;
	selp.b64 	%rd63, %rd135, %rd527, %p428;
	@%p427 bra 	$L__BB5_520;
	setp.ne.s32 	%p430, %r371, 0;
	mul.wide.u32 	%rd181, %r1, 16;
	add.s64 	%rd64, %rd2, %rd181;
	@%p430 bra 	$L__BB5_498;
	st.shared.u64 	[_ZN6thrust24THRUST_300001_SM_1000_NS8cuda_cub4core6detail5shmemE+184], %rd61;
	add.s64 	%rd182, %rd64, 512;
	mov.b64 	%rd183, 100;
	// begin inline asm
	st.relaxed.gpu.v2.u64 [%rd182], {%rd183, %rd61};
	// end inline asm
$L__BB5_498:
	setp.gt.u32 	%p431, %r2, 499;
	@%p431 bra 	$L__BB5_500;
	membar.cta;
	bra.uni 	$L__BB5_501;
$L__BB5_500:
	mov.b32 	%r1117, 450;
	// begin inline asm
	nanosleep.u32 %r1117;
	// end inline asm
$L__BB5_501:
	mul.wide.u32 	%rd188, %r371, 16;
	xor.b64  	%rd189, %rd188, -16;
	add.s64 	%rd190, %rd64, %rd189;
	add.s64 	%rd187, %rd190, 512;
	// begin inline asm
	ld.relaxed.gpu.v2.u64 {%rd525, %rd522}, [%rd187];
	// end inline asm
$L__BB5_502:
	setp.eq.s64 	%p432, %rd525, 99;
	mov.b32 	%r1118, -1;
	vote.sync.any.pred 	%p433, %p432, %r1118;
	not.pred 	%p434, %p433;
	@%p434 bra 	$L__BB5_507;
	setp.gt.u32 	%p459, %r2, 499;
	@%p459 bra 	$L__BB5_505;
	membar.cta;
	bra.uni 	$L__BB5_506;
$L__BB5_505:
	mov.b32 	%r1247, 350;
	// begin inline asm
	nanosleep.u32 %r1247;
	// end inline asm
$L__BB5_506:
	// begin inline asm
	ld.relaxed.gpu.v2.u64 {%rd525, %rd522}, [%rd187];
	// end inline asm
	bra.uni 	$L__BB5_502;
$L__BB5_507:
	setp.eq.s64 	%p435, %rd525, 101;
	mov.b32 	%r1170, -1;
	vote.sync.ballot.b32 	%r1171, %p435, %r1170;
	// begin inline asm
	mov.u32 %r1120, %lanemask_ge;
	// end inline asm
	and.b32  	%r1172, %r1171, %r1120;
	or.b32  	%r1173, %r1172, -2147483648;
	add.s32 	%r1174, %r1173, -1;
	not.b32 	%r1175, %r1173;
	and.b32  	%r1176, %r1175, %r1174;
	popc.b32 	%r1124, %r1176;
	mov.b64 	{%r1122, %r1127}, %rd522;
	mov.b32 	%r1128, 1;
	// begin inline asm
	shfl.sync.down.b32 %r1121, %r1122, %r1128, %r1124, %r1170;
	// end inline asm
	// begin inline asm
	shfl.sync.down.b32 %r1126, %r1127, %r1128, %r1124, %r1170;
	// end inline asm
	mov.b64 	%rd191, {%r1121, %r1126};
	setp.lt.s32 	%p437, %r1063, %r1124;
	selp.b64 	%rd192, %rd191, 0, %p437;
	add.s64 	%rd193, %rd192, %rd522;
	mov.b64 	{%r1132, %r1137}, %rd193;
	mov.b32 	%r1138, 2;
	// begin inline asm
	shfl.sync.down.b32 %r1131, %r1132, %r1138, %r1124, %r1170;
	// end inline asm
	// begin inline asm
	shfl.sync.down.b32 %r1136, %r1137, %r1138, %r1124, %r1170;
	// end inline asm
	mov.b64 	%rd194, {%r1131, %r1136};
	add.s32 	%r1177, %r1063, 2;
	setp.gt.s32 	%p438, %r1177, %r1124;
	selp.b64 	%rd195, 0, %rd194, %p438;
	add.s64 	%rd196, %rd195, %rd193;
	mov.b64 	{%r1142, %r1147}, %rd196;
	mov.b32 	%r1148, 4;
	// begin inline asm
	shfl.sync.down.b32 %r1141, %r1142, %r1148, %r1124, %r1170;
	// end inline asm
	// begin inline asm
	shfl.sync.down.b32 %r1146, %r1147, %r1148, %r1124, %r1170;
	// end inline asm
	mov.b64 	%rd197, {%r1141, %r1146};
	add.s32 	%r1178, %r1063, 4;
	setp.gt.s32 	%p439, %r1178, %r1124;
	selp.b64 	%rd198, 0, %rd197, %p439;
	add.s64 	%rd199, %rd198, %rd196;
	mov.b64 	{%r1152, %r1157}, %rd199;
	mov.b32 	%r1158, 8;
	// begin inline asm
	shfl.sync.down.b32 %r1151, %r1152, %r1158, %r1124, %r1170;
	// end inline asm
	// begin inline asm
	shfl.sync.down.b32 %r1156, %r1157, %r1158, %r1124, %r1170;
	// end inline asm
	mov.b64 	%rd200, {%r1151, %r1156};
	add.s32 	%r1179, %r1063, 8;
	setp.gt.s32 	%p440, %r1179, %r1124;
	selp.b64 	%rd201, 0, %rd200, %p440;
	add.s64 	%rd202, %rd201, %rd199;
	mov.b64 	{%r1162, %r1167}, %rd202;
	mov.b32 	%r1168, 16;
	// begin inline asm
	shfl.sync.down.b32 %r1161, %r1162, %r1168, %r1124, %r1170;
	// end inline asm
	// begin inline asm
	shfl.sync.down.b32 %r1166, %r1167, %r1168, %r1124, %r1170;
	// end inline asm
	mov.b64 	%rd203, {%r1161, %r1166};
	add.s32 	%r1180, %r1063, 16;
	setp.gt.s32 	%p441, %r1180, %r1124;
	selp.b64 	%rd204, 0, %rd203, %p441;
	add.s64 	%rd523, %rd204, %rd202;
	not.b32 	%r1181, %r371;
	add.s32 	%r2320, %r1, %r1181;
	add.s64 	%rd75, %rd2, 512;
$L__BB5_508:
	setp.ne.s64 	%p442, %rd525, 101;
	mov.b32 	%r1182, -1;
	vote.sync.all.pred 	%p443, %p442, %r1182;
	not.pred 	%p444, %p443;
	@%p444 bra 	$L__BB5_516;
	mul.wide.s32 	%rd212, %r2320, 16;
	add.s64 	%rd213, %rd75, %rd212;
	add.s64 	%rd211, %rd213, -512;
	// begin inline asm
	ld.relaxed.gpu.v2.u64 {%rd525, %rd526}, [%rd211];
	// end inline asm
$L__BB5_510:
	setp.eq.s64 	%p448, %rd525, 99;
	mov.b32 	%r1184, -1;
	vote.sync.any.pred 	%p449, %p448, %r1184;
	not.pred 	%p450, %p449;
	@%p450 bra 	$L__BB5_515;
	setp.gt.u32 	%p458, %r2, 499;
	@%p458 bra 	$L__BB5_513;
	membar.cta;
	bra.uni 	$L__BB5_514;
$L__BB5_513:
	mov.b32 	%r1246, 350;
	// begin inline asm
	nanosleep.u32 %r1246;
	// end inline asm
$L__BB5_514:
	// begin inline asm
	ld.relaxed.gpu.v2.u64 {%rd525, %rd526}, [%rd211];
	// end inline asm
	bra.uni 	$L__BB5_510;
$L__BB5_515:
	setp.eq.s64 	%p451, %rd525, 101;
	mov.b32 	%r1235, -1;
	vote.sync.ballot.b32 	%r1236, %p451, %r1235;
	and.b32  	%r1237, %r1236, %r1120;
	or.b32  	%r1238, %r1237, -2147483648;
	add.s32 	%r1239, %r1238, -1;
	not.b32 	%r1240, %r1238;
	and.b32  	%r1241, %r1240, %r1239;
	popc.b32 	%r1189, %r1241;
	mov.b64 	{%r1187, %r1192}, %rd526;
	mov.b32 	%r1193, 1;
	// begin inline asm
	shfl.sync.down.b32 %r1186, %r1187, %r1193, %r1189, %r1235;
	// end inline asm
	// begin inline asm
	shfl.sync.down.b32 %r1191, %r1192, %r1193, %r1189, %r1235;
	// end inline asm
	mov.b64 	%rd214, {%r1186, %r1191};
	setp.lt.s32 	%p453, %r1063, %r1189;
	selp.b64 	%rd215, %rd214, 0, %p453;
	add.s64 	%rd216, %rd215, %rd526;
	mov.b64 	{%r1197, %r1202}, %rd216;
	mov.b32 	%r1203, 2;
	// begin inline asm
	shfl.sync.down.b32 %r1196, %r1197, %r1203, %r1189, %r1235;
	// end inline asm
	// begin inline asm
	shfl.sync.down.b32 %r1201, %r1202, %r1203, %r1189, %r1235;
	// end inline asm
	mov.b64 	%rd217, {%r1196, %r1201};
	add.s32 	%r1242, %r1063, 2;
	setp.gt.s32 	%p454, %r1242, %r1189;
	selp.b64 	%rd218, 0, %rd217, %p454;
	add.s64 	%rd219, %rd216, %rd218;
	mov.b64 	{%r1207, %r1212}, %rd219;
	mov.b32 	%r1213, 4;
	// begin inline asm
	shfl.sync.down.b32 %r1206, %r1207, %r1213, %r1189, %r1235;
	// end inline asm
	// begin inline asm
	shfl.sync.down.b32 %r1211, %r1212, %r1213, %r1189, %r1235;
	// end inline asm
	mov.b64 	%rd220, {%r1206, %r1211};
	add.s32 	%r1243, %r1063, 4;
	setp.gt.s32 	%p455, %r1243, %r1189;
	selp.b64 	%rd221, 0, %rd220, %p455;
	add.s64 	%rd222, %rd221, %rd219;
	mov.b64 	{%r1217, %r1222}, %rd222;
	mov.b32 	%r1223, 8;
	// begin inline asm
	shfl.sync.down.b32 %r1216, %r1217, %r1223, %r1189, %r1235;
	// end inline asm
	// begin inline asm
	shfl.sync.down.b32 %r1221, %r1222, %r1223, %r1189, %r1235;
	// end inline asm
	mov.b64 	%rd223, {%r1216, %r1221};
	add.s32 	%r1244, %r1063, 8;
	setp.gt.s32 	%p456, %r1244, %r1189;
	selp.b64 	%rd224, 0, %rd223, %p456;
	add.s64 	%rd225, %rd224, %rd222;
	mov.b64 	{%r1227, %r1232}, %rd225;
	mov.b32 	%r1233, 16;
	// begin inline asm
	shfl.sync.down.b32 %r1226, %r1227, %r1233, %r1189, %r1235;
	// end inline asm
	// begin inline asm
	shfl.sync.down.b32 %r1231, %r1232, %r1233, %r1189, %r1235;
	// end inline asm
	mov.b64 	%rd226, {%r1226, %r1231};
	add.s32 	%r1245, %r1063, 16;
	setp.gt.s32 	%p457, %r1245, %r1189;
	selp.b64 	%rd227, 0, %rd226, %p457;
	add.s64 	%rd228, %rd225, %rd523;
	add.s64 	%rd523, %rd228, %rd227;
	add.s32 	%r2320, %r2320, -32;
	bra.uni 	$L__BB5_508;
$L__BB5_516:
	setp.ne.s32 	%p445, %r371, 0;
	@%p445 bra 	$L__BB5_518;
	add.s64 	%rd207, %rd523, %rd61;
	add.s64 	%rd205, %rd64, 512;
	mov.b64 	%rd206, 101;
	// begin inline asm
	st.relaxed.gpu.v2.u64 [%rd205], {%rd206, %rd207};
	// end inline asm
	st.shared.u64 	[_ZN6thrust24THRUST_300001_SM_1000_NS8cuda_cub4core6detail5shmemE+168], %rd523;
	st.shared.u64 	[_ZN6thrust24THRUST_300001_SM_1000_NS8cuda_cub4core6detail5shmemE+176], %rd207;
$L__BB5_518:
	setp.ne.s32 	%p446, %r1063, 0;
	mov.u64 	%rd527, %rd63;
	@%p446 bra 	$L__BB5_520;
	st.shared.u64 	[_ZN6thrust24THRUST_300001_SM_1000_NS8cuda_cub4core6detail5shmemE+144], %rd523;
	mov.u64 	%rd527, %rd523;
$L__BB5_520:
	setp.eq.s32 	%p447, %r371, 0;
	bar.sync 	0;
	@%p447 bra 	$L__BB5_522;
	ld.shared.u64 	%rd208, [_ZN6thrust24THRUST_300001_SM_1000_NS8cuda_cub4core6detail5shmemE+144];
	add.s64 	%rd527, %rd208, %rd527;
$L__BB5_522:
	ld.shared.u64 	%rd530, [_ZN6thrust24THRUST_300001_SM_1000_NS8cuda_cub4core6detail5shmemE+184];
	ld.shared.u64 	%rd531, [_ZN6thrust24THRUST_300001_SM_1000_NS8cuda_cub4core6detail5shmemE+168];
$L__BB5_523:
	bar.sync 	0;
	cvt.u32.u64 	%r700, %rd530;
	cvt.u32.u64 	%r1302, %rd531;
	cvt.u32.u64 	%r1303, %rd527;
	sub.s32 	%r2322, %r1303, %r1302;
	not.pred 	%p482, %p126;
	@%p482 bra 	$L__BB5_525;
	add.s32 	%r702, %r2322, 1;
	shl.b32 	%r1304, %r2322, 2;
	mov.u32 	%r1305, _ZN6thrust24THRUST_300001_SM_1000_NS8cuda_cub4core6detail5shmemE;
	add.s32 	%r1306, %r1305, %r1304;
	selp.b32 	%r1307, %r525, %r523, %p795;
	st.shared.u32 	[%r1306+2048], %r1307;
	mov.u32 	%r2322, %r702;
$L__BB5_525:
	not.pred 	%p483, %p133;
	@%p483 bra 	$L__BB5_527;
	add.s32 	%r704, %r2322, 1;
	shl.b32 	%r1308, %r2322, 2;
	mov.u32 	%r1309, _ZN6thrust24THRUST_300001_SM_1000_NS8cuda_cub4core6detail5shmemE;
	add.s32 	%r1310, %r1309, %r1308;
	selp.b32 	%r1311, %r2248, %r2250, %p797;
	st.shared.u32 	[%r1310+2048], %r1311;
	mov.u32 	%r2322, %r704;
$L__BB5_527:
	not.pred 	%p484, %p140;
	@%p484 bra 	$L__BB5_529;
	add.s32 	%r706, %r2322, 1;
	shl.b32 	%r1312, %r2322, 2;
	mov.u32 	%r1313, _ZN6thrust24THRUST_300001_SM_1000_NS8cuda_cub4core6detail5shmemE;
	add.s32 	%r1314, %r1313, %r1312;
	selp.b32 	%r1315, %r2252, %r2254, %p799;
	st.shared.u32 	[%r1314+2048], %r1315;
	mov.u32 	%r2322, %r706;
$L__BB5_529:
	not.pred 	%p485, %p147;
	@%p485 bra 	$L__BB5_531;
	add.s32 	%r708, %r2322, 1;
	shl.b32 	%r1316, %r2322, 2;
	mov.u32 	%r1317, _ZN6thrust24THRUST_300001_SM_1000_NS8cuda_cub4core6detail5shmemE;
	add.s32 	%r1318, %r1317, %r1316;
	selp.b32 	%r1319, %r2256, %r2258, %p801;
	st.shared.u32 	[%r1318+2048], %r1319;
	mov.u32 	%r2322, %r708;
$L__BB5_531:
	not.pred 	%p486, %p154;
	@%p486 bra 	$L__BB5_533;
	add.s32 	%r710, %r2322, 1;
	shl.b32 	%r1320, %r2322, 2;
	mov.u32 	%r1321, _ZN6thrust24THRUST_300001_SM_1000_NS8cuda_cub4core6detail5shmemE;
	add.s32 	%r1322, %r1321, %r1320;
	selp.b32 	%r1323, %r2260, %r2262, %p803;
	st.shared.u32 	[%r1322+2048], %r1323;
	mov.u32 	%r2322, %r710;
$L__BB5_533:
	and.b32  	%r1324, %r576, 32;
	setp.eq.s32 	%p487, %r1324, 0;
	@%p487 bra 	$L__BB5_535;
	add.s32 	%r712, %r2322, 1;
	shl.b32 	%r1325, %r2322, 2;
	mov.u32 	%r1326, _ZN6thrust24THRUST_300001_SM_1000_NS8cuda_cub4core6detail5shmemE;
	add.s32 	%r1327, %r1326, %r1325;
	st.shared.u32 	[%r1327+2048], %r566;
	mov.u32 	%r2322, %r712;
$L__BB5_535:
	and.b32  	%r1328, %r576, 64;
	setp.eq.s32 	%p488, %r1328, 0;
	@%p488 bra 	$L__BB5_537;
	add.s32 	%r714, %r2322, 1;
	shl.b32 	%r1329, %r2322, 2;
	mov.u32 	%r1330, _ZN6thrust24THRUST_300001_SM_1000_NS8cuda_cub4core6detail5shmemE;
	add.s32 	%r1331, %r1330, %r1329;
	selp.b32 	%r1332, %r2268, %r2270, %p807;
	st.shared.u32 	[%r1331+2048], %r1332;
	mov.u32 	%r2322, %r714;
$L__BB5_537:
	and.b32  	%r1333, %r595, 128;
	setp.eq.s32 	%p489, %r1333, 0;
	@%p489 bra 	$L__BB5_539;
	add.s32 	%r716, %r2322, 1;
	shl.b32 	%r1334, %r2322, 2;
	mov.u32 	%r1335, _ZN6thrust24THRUST_300001_SM_1000_NS8cuda_cub4core6detail5shmemE;
	add.s32 	%r1336, %r1335, %r1334;
	st.shared.u32 	[%r1336+2048], %r585;
	mov.u32 	%r2322, %r716;
$L__BB5_539:
	and.b32  	%r1337, %r595, 256;
	setp.eq.s32 	%p490, %r1337, 0;
	@%p490 bra 	$L__BB5_541;
	add.s32 	%r718, %r2322, 1;
	shl.b32 	%r1338, %r2322, 2;
	mov.u32 	%r1339, _ZN6thrust24THRUST_300001_SM_1000_NS8cuda_cub4core6detail5shmemE;
	add.s32 	%r1340, %r1339, %r1338;
	selp.b32 	%r1341, %r2276, %r2278, %p811;
	st.shared.u32 	[%r1340+2048], %r1341;
	mov.u32 	%r2322, %r718;
$L__BB5_541:
	and.b32  	%r1342, %r614, 512;
	setp.eq.s32 	%p491, %r1342, 0;
	@%p491 bra 	$L__BB5_543;
	add.s32 	%r720, %r2322, 1;
	shl.b32 	%r1343, %r2322, 2;
	mov.u32 	%r1344, _ZN6thrust24THRUST_300001_SM_1000_NS8cuda_cub4core6detail5shmemE;
	add.s32 	%r1345, %r1344, %r1343;
	st.shared.u32 	[%r1345+2048], %r604;
	mov.u32 	%r2322, %r720;
$L__BB5_543:
	and.b32  	%r1346, %r614, 1024;
	setp.eq.s32 	%p492, %r1346, 0;
	@%p492 bra 	$L__BB5_545;
	add.s32 	%r722, %r2322, 1;
	shl.b32 	%r1347, %r2322, 2;
	mov.u32 	%r1348, _ZN6thrust24THRUST_300001_SM_1000_NS8cuda_cub4core6detail5shmemE;
	add.s32 	%r1349, %r1348, %r1347;
	selp.b32 	%r1350, %r2284, %r2286, %p815;
	st.shared.u32 	[%r1349+2048], %r1350;
	mov.u32 	%r2322, %r722;
$L__BB5_545:
	and.b32  	%r1351, %r633, 2048;
	setp.eq.s32 	%p493, %r1351, 0;
	@%p493 bra 	$L__BB5_547;
	add.s32 	%r724, %r2322, 1;
	shl.b32 	%r1352, %r2322, 2;
	mov.u32 	%r1353, _ZN6thrust24THRUST_300001_SM_1000_NS8cuda_cub4core6detail5shmemE;
	add.s32 	%r1354, %r1353, %r1352;
	st.shared.u32 	[%r1354+2048], %r623;
	mov.u32 	%r2322, %r724;
$L__BB5_547:
	and.b32  	%r1355, %r633, 4096;
	setp.eq.s32 	%p494, %r1355, 0;
	@%p494 bra 	$L__BB5_549;
	add.s32 	%r726, %r2322, 1;
	shl.b32 	%r1356, %r2322, 2;
	mov.u32 	%r1357, _ZN6thrust24THRUST_300001_SM_1000_NS8cuda_cub4core6detail5shmemE;
	add.s32 	%r1358, %r1357, %r1356;
	selp.b32 	%r1359, %r2292, %r2294, %p819;
	st.shared.u32 	[%r1358+2048], %r1359;
	mov.u32 	%r2322, %r726;
$L__BB5_549:
	and.b32  	%r1360, %r652, 8192;
	setp.eq.s32 	%p495, %r1360, 0;
	@%p495 bra 	$L__BB5_551;
	add.s32 	%r728, %r2322, 1;
	shl.b32 	%r1361, %r2322, 2;
	mov.u32 	%r1362, _ZN6thrust24THRUST_300001_SM_1000_NS8cuda_cub4core6detail5shmemE;
	add.s32 	%r1363, %r1362, %r1361;
	st.shared.u32 	[%r1363+2048], %r642;
	mov.u32 	%r2322, %r728;
$L__BB5_551:
	and.b32  	%r1364, %r652, 16384;
	setp.eq.s32 	%p496, %r1364, 0;
	@%p496 bra 	$L__BB5_553;
	add.s32 	%r730, %r2322, 1;
	shl.b32 	%r1365, %r2322, 2;
	mov.u32 	%r1366, _ZN6thrust24THRUST_300001_SM_1000_NS8cuda_cub4core6detail5shmemE;
	add.s32 	%r1367, %r1366, %r1365;
	selp.b32 	%r1368, %r2300, %r2302, %p823;
	st.shared.u32 	[%r1367+2048], %r1368;
	mov.u32 	%r2322, %r730;
$L__BB5_553:
	and.b32  	%r1369, %r671, 32768;
	setp.eq.s32 	%p497, %r1369, 0;
	@%p497 bra 	$L__BB5_555;
	add.s32 	%r732, %r2322, 1;
	shl.b32 	%r1370, %r2322, 2;
	mov.u32 	%r1371, _ZN6thrust24THRUST_300001_SM_1000_NS8cuda_cub4core6detail5shmemE;
	add.s32 	%r1372, %r1371, %r1370;
	st.shared.u32 	[%r1372+2048], %r661;
	mov.u32 	%r2322, %r732;
$L__BB5_555:
	and.b32  	%r1373, %r671, 65536;
	setp.eq.s32 	%p498, %r1373, 0;
	@%p498 bra 	$L__BB5_557;
	add.s32 	%r734, %r2322, 1;
	shl.b32 	%r1374, %r2322, 2;
	mov.u32 	%r1375, _ZN6thrust24THRUST_300001_SM_1000_NS8cuda_cub4core6detail5shmemE;
	add.s32 	%r1376, %r1375, %r1374;
	selp.b32 	%r1377, %r2308, %r2310, %p827;
	st.shared.u32 	[%r1376+2048], %r1377;
	mov.u32 	%r2322, %r734;
$L__BB5_557:
	and.b32  	%r1378, %r691, 131072;
	setp.eq.s32 	%p499, %r1378, 0;
	@%p499 bra 	$L__BB5_559;
	add.s32 	%r736, %r2322, 1;
	shl.b32 	%r1379, %r2322, 2;
	mov.u32 	%r1380, _ZN6thrust24THRUST_300001_SM_1000_NS8cuda_cub4core6detail5shmemE;
	add.s32 	%r1381, %r1380, %r1379;
	st.shared.u32 	[%r1381+2048], %r680;
	mov.u32 	%r2322, %r736;
$L__BB5_559:
	and.b32  	%r1382, %r691, 262144;
	setp.eq.s32 	%p500, %r1382, 0;
	@%p500 bra 	$L__BB5_561;
	shl.b32 	%r1383, %r2322, 2;
	mov.u32 	%r1384, _ZN6thrust24THRUST_300001_SM_1000_NS8cuda_cub4core6detail5shmemE;
	add.s32 	%r1385, %r1384, %r1383;
	st.shared.u32 	[%r1385+2048], %r690;
$L__BB5_561:
	bar.sync 	0;
	setp.ge.s32 	%p501, %r371, %r700;
	@%p501 bra 	$L__BB5_568;
	not.b32 	%r1386, %r371;
	add.s32 	%r738, %r1386, %r700;
	and.b32  	%r1387, %r738, 1536;
	setp.eq.s32 	%p502, %r1387, 1536;
	mov.u32 	%r2343, %r371;
	@%p502 bra 	$L__BB5_565;
	shr.u32 	%r1388, %r738, 9;
	add.s32 	%r1389, %r1388, 1;
	and.b32  	%r1390, %r1389, 3;
	shl.b32 	%r1391, %r371, 2;
	mov.u32 	%r1392, _ZN6thrust24THRUST_300001_SM_1000_NS8cuda_cub4core6detail5shmemE;
	add.s32 	%r1393, %r1391, %r1392;
	add.s32 	%r2340, %r1393, 2048;
	cvt.u64.u32 	%rd297, %r371;
	add.s64 	%rd298, %rd531, %rd297;
	shl.b64 	%rd299, %rd298, 2;
	add.s64 	%rd532, %rd5, %rd299;
	neg.s32 	%r2339, %r1390;
	shl.b32 	%r1394, %r1389, 9;
	and.b32  	%r1395, %r1394, 1536;
	add.s32 	%r2343, %r371, %r1395;
$L__BB5_564:
	.pragma "nounroll";
	ld.shared.u32 	%r1396, [%r2340];
	st.global.u32 	[%rd532], %r1396;
	add.s32 	%r2340, %r2340, 2048;
	add.s64 	%rd532, %rd532, 2048;
	add.s32 	%r2339, %r2339, 1;
	setp.ne.s32 	%p503, %r2339, 0;
	@%p503 bra 	$L__BB5_564;
$L__BB5_565:
	setp.lt.u32 	%p504, %r738, 1536;
	@%p504 bra 	$L__BB5_568;
	cvt.u64.u32 	%rd300, %r2343;
	add.s64 	%rd301, %rd531, %rd300;
	shl.b64 	%rd302, %rd301, 2;
	add.s64 	%rd303, %rd302, %rd5;
	add.s64 	%rd533, %rd303, 4096;
	shl.b32 	%r1397, %r2343, 2;
	mov.u32 	%r1398, _ZN6thrust24THRUST_300001_SM_1000_NS8cuda_cub4core6detail5shmemE;
	add.s32 	%r1399, %r1397, %r1398;
	add.s32 	%r2342, %r1399, 8192;
$L__BB5_567:
	ld.shared.u32 	%r1400, [%r2342+-6144];
	st.global.u32 	[%rd533+-4096], %r1400;
	ld.shared.u32 	%r1401, [%r2342+-4096];
	st.global.u32 	[%rd533+-2048], %r1401;
	ld.shared.u32 	%r1402, [%r2342+-2048];
	st.global.u32 	[%rd533], %r1402;
	ld.shared.u32 	%r1403, [%r2342];
	st.global.u32 	[%rd533+2048], %r1403;
	add.s32 	%r2343, %r2343, 2048;
	add.s64 	%rd533, %rd533, 8192;
	add.s32 	%r2342, %r2342, 8192;
	setp.lt.s32 	%p505, %r2343, %r700;
	@%p505 bra 	$L__BB5_567;
$L__BB5_568:
	setp.ne.s32 	%p506, %r371, 0;
	@%p506 bra 	$L__BB5_570;
	ld.param.u64 	%rd507, [_ZN6thrust24THRUST_300001_SM_1000_NS8cuda_cub4core6detail13_kernel_agentINS1_16__set_operations10SetOpAgentINS0_6detail15normal_iteratorINS0_10device_ptrIiEEEESB_PiSC_SB_SC_lN4cuda3std3__44lessIiEENS5_31serial_set_symmetric_differenceENSF_17integral_constantIbLb0EEEEEJSB_SB_SC_SC_llSB_SC_SH_SI_PNSF_4pairIllEEPmN3cub18CUB_300001_SM_100013ScanTileStateIlLb1EEEEEEvDpT0__param_11];
	add.s64 	%rd304, %rd531, %rd530;
	cvta.to.global.u64 	%rd305, %rd507;
	st.global.u64 	[%rd305], %rd304;
$L__BB5_570:
	ret;

}
	// .globl	_ZN3cub18CUB_300001_SM_10006detail11EmptyKernelIvEEvv
.visible .entry _ZN3cub18CUB_300001_SM_10006detail11EmptyKernelIvEEvv()
{


	ret;

}
	// .globl	_ZN3cub18CUB_300001_SM_10006detail8for_each13static_kernelINS2_12policy_hub_t12policy_500_tEmN6thrust24THRUST_300001_SM_1000_NS8cuda_cub20__uninitialized_fill7functorINS7_10device_ptrIiEEiEEEEvT0_T1_
.visible .entry _ZN3cub18CUB_300001_SM_10006detail8for_each13static_kernelINS2_12policy_hub_t12policy_500_tEmN6thrust24THRUST_300001_SM_1000_NS8cuda_cub20__uninitialized_fill7functorINS7_10device_ptrIiEEiEEEEvT0_T1_(
	.param .u64 _ZN3cub18CUB_300001_SM_10006detail8for_each13static_kernelINS2_12policy_hub_t12policy_500_tEmN6thrust24THRUST_300001_SM_1000_NS8cuda_cub20__uninitialized_fill7functorINS7_10device_ptrIiEEiEEEEvT0_T1__param_0,
	.param .align 8 .b8 _ZN3cub18CUB_300001_SM_10006detail8for_each13static_kernelINS2_12policy_hub_t12policy_500_tEmN6thrust24THRUST_300001_SM_1000_NS8cuda_cub20__uninitialized_fill7functorINS7_10device_ptrIiEEiEEEEvT0_T1__param_1[16]
)
.maxntid 256
{
	.reg .pred 	%p<4>;
	.reg .b16 	%rs<5>;
	.reg .b32 	%r<12>;
	.reg .b64 	%rd<16>;

	ld.param.u32 	%r3, [_ZN3cub18CUB_300001_SM_10006detail8for_each13static_kernelINS2_12policy_hub_t12policy_500_tEmN6thrust24THRUST_300001_SM_1000_NS8cuda_cub20__uninitialized_fill7functorINS7_10device_ptrIiEEiEEEEvT0_T1__param_1+8];
	ld.param.u64 	%rd4, [_ZN3cub18CUB_300001_SM_10006detail8for_each13static_kernelINS2_12policy_hub_t12policy_500_tEmN6thrust24THRUST_300001_SM_1000_NS8cuda_cub20__uninitialized_fill7functorINS7_10device_ptrIiEEiEEEEvT0_T1__param_1];
	ld.param.u64 	%rd5, [_ZN3cub18CUB_300001_SM_10006detail8for_each13static_kernelINS2_12policy_hub_t12policy_500_tEmN6thrust24THRUST_300001_SM_1000_NS8cuda_cub20__uninitialized_fill7functorINS7_10device_ptrIiEEiEEEEvT0_T1__param_0];
	mov.u32 	%r9, %ctaid.x;
	mul.wide.u32 	%rd1, %r9, 512;
	sub.s64 	%rd2, %rd5, %rd1;
	setp.lt.u64 	%p1, %rd2, 512;
	@%p1 bra 	$L__BB7_2;
	mov.u32 	%r11, %tid.x;
	cvta.to.global.u64 	%rd11, %rd4;
	cvt.u64.u32 	%rd12, %r11;
	add.s64 	%rd13, %rd1, %rd12;
	shl.b64 	%rd14, %rd13, 2;
	add.s64 	%rd15, %rd11, %rd14;
	st.global.u32 	[%rd15], %r3;
	st.global.u32 	[%rd15+1024], %r3;
	bra.uni 	$L__BB7_6;
$L__BB7_2:
	cvta.to.global.u64 	%rd6, %rd4;
	mov.u32 	%r2, %tid.x;
	cvt.u64.u32 	%rd7, %r2;
	setp.le.u64 	%p2, %rd2, %rd7;
	add.s64 	%rd8, %rd1, %rd7;
	shl.b64 	%rd9, %rd8, 2;
	add.s64 	%rd3, %rd6, %rd9;
	@%p2 bra 	$L__BB7_4;
	st.global.u32 	[%rd3], %r3;
$L__BB7_4:
	add.s32 	%r10, %r2, 256;
	cvt.u64.u32 	%rd10, %r10;
	setp.le.u64 	%p3, %rd2, %rd10;
	@%p3 bra 	$L__BB7_6;
	st.global.u32 	[%rd3+1024], %r3;
$L__BB7_6:
	ret;

}


// ===== COMPILED SASS (sm_100) =====

	.target	sm_100

	.elftype	@"ET_EXEC"


//--------------------- .note.nv.tkinfo           --------------------------
	.section	.note.nv.tkinfo,"",@"SHT_NOTE"
	.sectionflags	@"SHF_NOTE_NV_TKINFO"
	.tkinfo
        /*0018*/ 	.word	0x00000002
        /*0030*/ 	.string	""
        /*0030*/ 	.string	"ptxas"
        /*0030*/ 	.string	"Cuda compilation tools, release 13.0, V13.0.88"
        /*0030*/ 	.string	"Build cuda_13.0.r13.0/compiler.36424714_0"
        /*0030*/ 	.string	"-arch sm_100 -m 64 "



//--------------------- .note.nv.cuinfo           --------------------------
	.section	.note.nv.cuinfo,"",@"SHT_NOTE"
	.sectionflags	@"SHF_NOTE_NV_CUINFO"
        /*0018*/ 	.short	0x0002
        /*001a*/ 	.short	0x0064
        /*001c*/ 	.short	0x0082
	.zero		2


//--------------------- .nv.info                  --------------------------
	.section	.nv.info,"",@"SHT_CUDA_INFO"
	.align	4


	//----- nvinfo : EIATTR_REGCOUNT
	.align		4
        /*0000*/ 	.byte	0x04, 0x2f
        /*0002*/ 	.short	(.L_46 - .L_45)
	.align		4
.L_45:
        /*0004*/ 	.word	index@(_ZN6thrust24THRUST_300001_SM_1000_NS8cuda_cub4core6detail13_kernel_agentINS1_16__set_operations9InitAgentIN3cub18CUB_300001_SM_100013ScanTileStateIiLb1EEEiEEJSA_iEEEvDpT0_)
        /*0008*/ 	.word	0x00000008


	//----- nvinfo : EIATTR_FRAME_SIZE
	.align		4
.L_46:
        /*000c*/ 	.byte	0x04, 0x11
        /*000e*/ 	.short	(.L_48 - .L_47)
	.align		4
.L_47:
        /*0010*/ 	.word	index@(_ZN6thrust24THRUST_300001_SM_1000_NS8cuda_cub4core6detail13_kernel_agentINS1_16__set_operations9InitAgentIN3cub18CUB_300001_SM_100013ScanTileStateIiLb1EEEiEEJSA_iEEEvDpT0_)
        /*0014*/ 	.word	0x00000000


	//----- nvinfo : EIATTR_REGCOUNT
	.align		4
.L_48:
        /*0018*/ 	.byte	0x04, 0x2f
        /*001a*/ 	.short	(.L_50 - .L_49)
	.align		4
.L_49:
        /*001c*/ 	.word	index@(_ZN6thrust24THRUST_300001_SM_1000_NS8cuda_cub4core6detail13_kernel_agentINS1_16__set_operations14PartitionAgentINS0_6detail15normal_iteratorINS0_10device_ptrIiEEEESB_iN4cuda3std3__44lessIiEEEEJSB_SB_iiiPNSE_4pairIiiEESG_iEEEvDpT0_)
        /*0020*/ 	.word	0x00000015


	//----- nvinfo : EIATTR_FRAME_SIZE
	.align		4
.L_50:
        /*0024*/ 	.byte	0x04, 0x11
        /*0026*/ 	.short	(.L_52 - .L_51)
	.align		4
.L_51:
        /*0028*/ 	.word	index@(_ZN6thrust24THRUST_300001_SM_1000_NS8cuda_cub4core6detail13_kernel_agentINS1_16__set_operations14PartitionAgentINS0_6detail15normal_iteratorINS0_10device_ptrIiEEEESB_iN4cuda3std3__44lessIiEEEEJSB_SB_iiiPNSE_4pairIiiEESG_iEEEvDpT0_)
        /*002c*/ 	.word	0x00000000


	//----- nvinfo : EIATTR_REGCOUNT
	.align		4
.L_52:
        /*0030*/ 	.byte	0x04, 0x2f
        /*0032*/ 	.short	(.L_54 - .L_53)
	.align		4
.L_53:
        /*0034*/ 	.word	index@(_ZN6thrust24THRUST_300001_SM_1000_NS8cuda_cub4core6detail13_kernel_agentINS1_16__set_operations10SetOpAgentINS0_6detail15normal_iteratorINS0_10device_ptrIiEEEESB_PiSC_SB_SC_iN4cuda3std3__44lessIiEENS5_31serial_set_symmetric_differenceENSF_17integral_constantIbLb0EEEEEJSB_SB_SC_SC_iiSB_SC_SH_SI_PNSF_4pairIiiEEPmN3cub18CUB_300001_SM_100013ScanTileStateIiLb1EEEEEEvDpT0_)
        /*0038*/ 	.word	0x00000040


	//----- nvinfo : EIATTR_FRAME_SIZE
	.align		4
.L_54:
        /*003c*/ 	.byte	0x04, 0x11
        /*003e*/ 	.short	(.L_56 - .L_55)
	.align		4
.L_55:
        /*0040*/ 	.word	index@(_ZN6thrust24THRUST_300001_SM_1000_NS8cuda_cub4core6detail13_kernel_agentINS1_16__set_operations10SetOpAgentINS0_6detail15normal_iteratorINS0_10device_ptrIiEEEESB_PiSC_SB_SC_iN4cuda3std3__44lessIiEENS5_31serial_set_symmetric_differenceENSF_17integral_constantIbLb0EEEEEJSB_SB_SC_SC_iiSB_SC_SH_SI_PNSF_4pairIiiEEPmN3cub18CUB_300001_SM_100013ScanTileStateIiLb1EEEEEEvDpT0_)
        /*0044*/ 	.word	0x00000000


	//----- nvinfo : EIATTR_REGCOUNT
	.align		4
.L_56:
        /*0048*/ 	.byte	0x04, 0x2f
        /*004a*/ 	.short	(.L_58 - .L_57)
	.align		4
.L_57:
        /*004c*/ 	.word	index@(_ZN6thrust24THRUST_300001_SM_1000_NS8cuda_cub4core6detail13_kernel_agentINS1_16__set_operations9InitAgentIN3cub18CUB_300001_SM_100013ScanTileStateIlLb1EEElEEJSA_lEEEvDpT0_)
        /*0050*/ 	.word	0x0000000a


	//----- nvinfo : EIATTR_FRAME_SIZE
	.align		4
.L_58:
        /*0054*/ 	.byte	0x04, 0x11
        /*0056*/ 	.short	(.L_60 - .L_59)
	.align		4
.L_59:
        /*0058*/ 	.word	index@(_ZN6thrust24THRUST_300001_SM_1000_NS8cuda_cub4core6detail13_kernel_agentINS1_16__set_operations9InitAgentIN3cub18CUB_300001_SM_100013ScanTileStateIlLb1EEElEEJSA_lEEEvDpT0_)
        /*005c*/ 	.word	0x00000000


	//----- nvinfo : EIATTR_REGCOUNT
	.align		4
.L_60:
        /*0060*/ 	.byte	0x04, 0x2f
        /*0062*/ 	.short	(.L_62 - .L_61)
	.align		4
.L_61:
        /*0064*/ 	.word	index@(_ZN6thrust24THRUST_300001_SM_1000_NS8cuda_cub4core6detail13_kernel_agentINS1_16__set_operations14PartitionAgentINS0_6detail15normal_iteratorINS0_10device_ptrIiEEEESB_lN4cuda3std3__44lessIiEEEEJSB_SB_lllPNSE_4pairIllEESG_iEEEvDpT0_)
        /*0068*/ 	.word	0x0000001d


	//----- nvinfo : EIATTR_FRAME_SIZE
	.align		4
.L_62:
        /*006c*/ 	.byte	0x04, 0x11
        /*006e*/ 	.short	(.L_64 - .L_63)
	.align		4
.L_63:
        /*0070*/ 	.word	index@(_ZN6thrust24THRUST_300001_SM_1000_NS8cuda_cub4core6detail13_kernel_agentINS1_16__set_operations14PartitionAgentINS0_6detail15normal_iteratorINS0_10device_ptrIiEEEESB_lN4cuda3std3__44lessIiEEEEJSB_SB_lllPNSE_4pairIllEESG_iEEEvDpT0_)
        /*0074*/ 	.word	0x00000000


	//----- nvinfo : EIATTR_REGCOUNT
	.align		4
.L_64:
        /*0078*/ 	.byte	0x04, 0x2f
        /*007a*/ 	.short	(.L_66 - .L_65)
	.align		4
.L_65:
        /*007c*/ 	.word	index@(_ZN6thrust24THRUST_300001_SM_1000_NS8cuda_cub4core6detail13_kernel_agentINS1_16__set_operations10SetOpAgentINS0_6detail15normal_iteratorINS0_10device_ptrIiEEEESB_PiSC_SB_SC_lN4cuda3std3__44lessIiEENS5_31serial_set_symmetric_differenceENSF_17integral_constantIbLb0EEEEEJSB_SB_SC_SC_llSB_SC_SH_SI_PNSF_4pairIllEEPmN3cub18CUB_300001_SM_100013ScanTileStateIlLb1EEEEEEvDpT0_)
        /*0080*/ 	.word	0x00000040


	//----- nvinfo : EIATTR_FRAME_SIZE
	.align		4
.L_66:
        /*0084*/ 	.byte	0x04, 0x11
        /*0086*/ 	.short	(.L_68 - .L_67)
	.align		4
.L_67:
        /*0088*/ 	.word	index@(_ZN6thrust24THRUST_300001_SM_1000_NS8cuda_cub4core6detail13_kernel_agentINS1_16__set_operations10SetOpAgentINS0_6detail15normal_iteratorINS0_10device_ptrIiEEEESB_PiSC_SB_SC_lN4cuda3std3__44lessIiEENS5_31serial_set_symmetric_differenceENSF_17integral_constantIbLb0EEEEEJSB_SB_SC_SC_llSB_SC_SH_SI_PNSF_4pairIllEEPmN3cub18CUB_300001_SM_100013ScanTileStateIlLb1EEEEEEvDpT0_)
        /*008c*/ 	.word	0x00000008


	//----- nvinfo : EIATTR_REGCOUNT
	.align		4
.L_68:
        /*0090*/ 	.byte	0x04, 0x2f
        /*0092*/ 	.short	(.L_70 - .L_69)
	.align		4
.L_69:
        /*0094*/ 	.word	index@(_ZN3cub18CUB_300001_SM_10006detail11EmptyKernelIvEEvv)
        /*0098*/ 	.word	0x00000004


	//----- nvinfo : EIATTR_FRAME_SIZE
	.align		4
.L_70:
        /*009c*/ 	.byte	0x04, 0x11
        /*009e*/ 	.short	(.L_72 - .L_71)
	.align		4
.L_71:
        /*00a0*/ 	.word	index@(_ZN3cub18CUB_300001_SM_10006detail11EmptyKernelIvEEvv)
        /*00a4*/ 	.word	0x00000000


	//----- nvinfo : EIATTR_REGCOUNT
	.align		4
.L_72:
        /*00a8*/ 	.byte	0x04, 0x2f
        /*00aa*/ 	.short	(.L_74 - .L_73)
	.align		4
.L_73:
        /*00ac*/ 	.word	index@(_ZN3cub18CUB_300001_SM_10006detail8for_each13static_kernelINS2_12policy_hub_t12policy_500_tEmN6thrust24THRUST_300001_SM_1000_NS8cuda_cub20__uninitialized_fill7functorINS7_10device_ptrIiEEiEEEEvT0_T1_)
        /*00b0*/ 	.word	0x00000008


	//----- nvinfo : EIATTR_FRAME_SIZE
	.align		4
.L_74:
        /*00b4*/ 	.byte	0x04, 0x11
        /*00b6*/ 	.short	(.L_76 - .L_75)
	.align		4
.L_75:
        /*00b8*/ 	.word	index@(_ZN3cub18CUB_300001_SM_10006detail8for_each13static_kernelINS2_12policy_hub_t12policy_500_tEmN6thrust24THRUST_300001_SM_1000_NS8cuda_cub20__uninitialized_fill7functorINS7_10device_ptrIiEEiEEEEvT0_T1_)
        /*00bc*/ 	.word	0x00000000


	//----- nvinfo : EIATTR_MIN_STACK_SIZE
	.align		4
.L_76:
        /*00c0*/ 	.byte	0x04, 0x12
        /*00c2*/ 	.short	(.L_78 - .L_77)
	.align		4
.L_77:
        /*00c4*/ 	.word	index@(_ZN3cub18CUB_300001_SM_10006detail8for_each13static_kernelINS2_12policy_hub_t12policy_500_tEmN6thrust24THRUST_300001_SM_1000_NS8cuda_cub20__uninitialized_fill7functorINS7_10device_ptrIiEEiEEEEvT0_T1_)
        /*00c8*/ 	.word	0x00000000


	//----- nvinfo : EIATTR_MIN_STACK_SIZE
	.align		4
.L_78:
        /*00cc*/ 	.byte	0x04, 0x12
        /*00ce*/ 	.short	(.L_80 - .L_79)
	.align		4
.L_79:
        /*00d0*/ 	.word	index@(_ZN3cub18CUB_300001_SM_10006detail11EmptyKernelIvEEvv)
        /*00d4*/ 	.word	0x00000000


	//----- nvinfo : EIATTR_MIN_STACK_SIZE
	.align		4
.L_80:
        /*00d8*/ 	.byte	0x04, 0x12
        /*00da*/ 	.short	(.L_82 - .L_81)
	.align		4
.L_81:
        /*00dc*/ 	.word	index@(_ZN6thrust24THRUST_300001_SM_1000_NS8cuda_cub4core6detail13_kernel_agentINS1_16__set_operations10SetOpAgentINS0_6detail15normal_iteratorINS0_10device_ptrIiEEEESB_PiSC_SB_SC_lN4cuda3std3__44lessIiEENS5_31serial_set_symmetric_differenceENSF_17integral_constantIbLb0EEEEEJSB_SB_SC_SC_llSB_SC_SH_SI_PNSF_4pairIllEEPmN3cub18CUB_300001_SM_100013ScanTileStateIlLb1EEEEEEvDpT0_)
        /*00e0*/ 	.word	0x00000008


	//----- nvinfo : EIATTR_MIN_STACK_SIZE
	.align		4
.L_82:
        /*00e4*/ 	.byte	0x04, 0x12
        /*00e6*/ 	.short	(.L_84 - .L_83)
	.align		4
.L_83:
        /*00e8*/ 	.word	index@(_ZN6thrust24THRUST_300001_SM_1000_NS8cuda_cub4core6detail13_kernel_agentINS1_16__set_operations14PartitionAgentINS0_6detail15normal_iteratorINS0_10device_ptrIiEEEESB_lN4cuda3std3__44lessIiEEEEJSB_SB_lllPNSE_4pairIllEESG_iEEEvDpT0_)
        /*00ec*/ 	.word	0x00000000


	//----- nvinfo : EIATTR_MIN_STACK_SIZE
	.align		4
.L_84:
        /*00f0*/ 	.byte	0x04, 0x12
        /*00f2*/ 	.short	(.L_86 - .L_85)
	.align		4
.L_85:
        /*00f4*/ 	.word	index@(_ZN6thrust24THRUST_300001_SM_1000_NS8cuda_cub4core6detail13_kernel_agentINS1_16__set_operations9InitAgentIN3cub18CUB_300001_SM_100013ScanTileStateIlLb1EEElEEJSA_lEEEvDpT0_)
        /*00f8*/ 	.word	0x00000000


	//----- nvinfo : EIATTR_MIN_STACK_SIZE
	.align		4
.L_86:
        /*00fc*/ 	.byte	0x04, 0x12
        /*00fe*/ 	.short	(.L_88 - .L_87)
	.align		4
.L_87:
        /*0100*/ 	.word	index@(_ZN6thrust24THRUST_300001_SM_1000_NS8cuda_cub4core6detail13_kernel_agentINS1_16__set_operations10SetOpAgentINS0_6detail15normal_iteratorINS0_10device_ptrIiEEEESB_PiSC_SB_SC_iN4cuda3std3__44lessIiEENS5_31serial_set_symmetric_differenceENSF_17integral_constantIbLb0EEEEEJSB_SB_SC_SC_iiSB_SC_SH_SI_PNSF_4pairIiiEEPmN3cub18CUB_300001_SM_100013ScanTileStateIiLb1EEEEEEvDpT0_)
        /*0104*/ 	.word	0x00000000


	//----- nvinfo : EIATTR_MIN_STACK_SIZE
	.align		4
.L_88:
        /*0108*/ 	.byte	0x04, 0x12
        /*010a*/ 	.short	(.L_90 - .L_89)
	.align		4
.L_89:
        /*010c*/ 	.word	index@(_ZN6thrust24THRUST_300001_SM_1000_NS8cuda_cub4core6detail13_kernel_agentINS1_16__set_operations14PartitionAgentINS0_6detail15normal_iteratorINS0_10device_ptrIiEEEESB_iN4cuda3std3__44lessIiEEEEJSB_SB_iiiPNSE_4pairIiiEESG_iEEEvDpT0_)
        /*0110*/ 	.word	0x00000000


	//----- nvinfo : EIATTR_MIN_STACK_SIZE
	.align		4
.L_90:
        /*0114*/ 	.byte	0x04, 0x12
        /*0116*/ 	.short	(.L_92 - .L_91)
	.align		4
.L_91:
        /*0118*/ 	.word	index@(_ZN6thrust24THRUST_300001_SM_1000_NS8cuda_cub4core6detail13_kernel_agentINS1_16__set_operations9InitAgentIN3cub18CUB_300001_SM_100013ScanTileStateIiLb1EEEiEEJSA_iEEEvDpT0_)
        /*011c*/ 	.word	0x00000000
.L_92:


//--------------------- .nv.compat                --------------------------
	.section	.nv.compat,"",@"SHT_CUDA_COMPAT_INFO"
	.align	4
        /*0000*/ 	.byte	0x02, 0x09, 0x00, 0x00, 0x02, 0x02, 0x01, 0x00, 0x02, 0x05, 0x05, 0x00, 0x03, 0x07, 0x01, 0x01
        /*0010*/ 	.byte	0x02, 0x03, 0x00, 0x00, 0x02, 0x06, 0x01, 0x00, 0x04, 0x0b, 0x08, 0x00, 0x09, 0x00, 0x00, 0x00
        /*0020*/ 	.byte	0x00, 0x00, 0x00, 0x00


//--------------------- .nv.info._ZN3cub18CUB_300001_SM_10006detail8for_each13static_kernelINS2_12policy_hub_t12policy_500_tEmN6thrust24THRUST_300001_SM_1000_NS8cuda_cub20__uninitialized_fill7functorINS7_10device_ptrIiEEiEEEEvT0_T1_ --------------------------
	.section	.nv.info._ZN3cub18CUB_300001_SM_10006detail8for_each13static_kernelINS2_12policy_hub_t12policy_500_tEmN6thrust24THRUST_300001_SM_1000_NS8cuda_cub20__uninitialized_fill7functorINS7_10device_ptrIiEEiEEEEvT0_T1_,"",@"SHT_CUDA_INFO"
	.sectionflags	@""
	.align	4


	//----- nvinfo : EIATTR_CUDA_API_VERSION
	.align		4
        /*0000*/ 	.byte	0x04, 0x37
        /*0002*/ 	.short	(.L_94 - .L_93)
.L_93:
        /*0004*/ 	.word	0x00000082


	//----- nvinfo : EIATTR_KPARAM_INFO
	.align		4
.L_94:
        /*0008*/ 	.byte	0x04, 0x17
        /*000a*/ 	.short	(.L_96 - .L_95)
.L_95:
        /*000c*/ 	.word	0x00000000
        /*0010*/ 	.short	0x0001
        /*0012*/ 	.short	0x0008
        /*0014*/ 	.byte	0x00, 0xf0, 0x41, 0x00


	//----- nvinfo : EIATTR_KPARAM_INFO
	.align		4
.L_96:
        /*0018*/ 	.byte	0x04, 0x17
        /*001a*/ 	.short	(.L_98 - .L_97)
.L_97:
        /*001c*/ 	.word	0x00000000
        /*0020*/ 	.short	0x0000
        /*0022*/ 	.short	0x0000
        /*0024*/ 	.byte	0x00, 0xf0, 0x21, 0x00


	//----- nvinfo : EIATTR_SPARSE_MMA_MASK
	.align		4
.L_98:
        /*0028*/ 	.byte	0x03, 0x50
        /*002a*/ 	.short	0x0000


	//----- nvinfo : EIATTR_MAXREG_COUNT
	.align		4
        /*002c*/ 	.byte	0x03, 0x1b
        /*002e*/ 	.short	0x00ff


	//----- nvinfo : EIATTR_MERCURY_ISA_VERSION
	.align		4
        /*0030*/ 	.byte	0x03, 0x5f
        /*0032*/ 	.short	0x0101


	//----- nvinfo : EIATTR_VRC_CTA_INIT_COUNT
	.align		4
        /*0034*/ 	.byte	0x02, 0x4a
	.zero		1
	.zero		1


	//----- nvinfo : EIATTR_EXIT_INSTR_OFFSETS
	.align		4
        /*0038*/ 	.byte	0x04, 0x1c
        /*003a*/ 	.short	(.L_100 - .L_99)


	//   ....[0]....
.L_99:
        /*003c*/ 	.word	0x00000130


	//   ....[1]....
        /*0040*/ 	.word	0x00000230


	//   ....[2]....
        /*0044*/ 	.word	0x00000260


	//----- nvinfo : EIATTR_MAX_THREADS
	.align		4
.L_100:
        /*0048*/ 	.byte	0x04, 0x05
        /*004a*/ 	.short	(.L_102 - .L_101)
.L_101:
        /*004c*/ 	.word	0x00000100
        /*0050*/ 	.word	0x00000001
        /*0054*/ 	.word	0x00000001


	//----- nvinfo : EIATTR_CBANK_PARAM_SIZE
	.align		4
.L_102:
        /*0058*/ 	.byte	0x03, 0x19
        /*005a*/ 	.short	0x0018


	//----- nvinfo : EIATTR_PARAM_CBANK
	.align		4
        /*005c*/ 	.byte	0x04, 0x0a
        /*005e*/ 	.short	(.L_104 - .L_103)
	.align		4
.L_103:
        /*0060*/ 	.word	index@(.nv.constant0._ZN3cub18CUB_300001_SM_10006detail8for_each13static_kernelINS2_12policy_hub_t12policy_500_tEmN6thrust24THRUST_300001_SM_1000_NS8cuda_cub20__uninitialized_fill7functorINS7_10device_ptrIiEEiEEEEvT0_T1_)
        /*0064*/ 	.short	0x0380
        /*0066*/ 	.short	0x0018


	//----- nvinfo : EIATTR_SW_WAR
	.align		4
.L_104:
        /*0068*/ 	.byte	0x04, 0x36
        /*006a*/ 	.short	(.L_106 - .L_105)
.L_105:
        /*006c*/ 	.word	0x00000008
.L_106:


//--------------------- .nv.info._ZN3cub18CUB_300001_SM_10006detail11EmptyKernelIvEEvv --------------------------
	.section	.nv.info._ZN3cub18CUB_300001_SM_10006detail11EmptyKernelIvEEvv,"",@"SHT_CUDA_INFO"
	.sectionflags	@""
	.align	4


	//----- nvinfo : EIATTR_CUDA_API_VERSION
	.align		4
        /*0000*/ 	.byte	0x04, 0x37
        /*0002*/ 	.short	(.L_108 - .L_107)
.L_107:
        /*0004*/ 	.word	0x00000082


	//----- nvinfo : EIATTR_SPARSE_MMA_MASK
	.align		4
.L_108:
        /*0008*/ 	.byte	0x03, 0x50
        /*000a*/ 	.short	0x0000


	//----- nvinfo : EIATTR_MAXREG_COUNT
	.align		4
        /*000c*/ 	.byte	0x03, 0x1b
        /*000e*/ 	.short	0x00ff


	//----- nvinfo : EIATTR_MERCURY_ISA_VERSION
	.align		4
        /*0010*/ 	.byte	0x03, 0x5f
        /*0012*/ 	.short	0x0101


	//----- nvinfo : EIATTR_VRC_CTA_INIT_COUNT
	.align		4
        /*0014*/ 	.byte	0x02, 0x4a
	.zero		1
	.zero		1


	//----- nvinfo : EIATTR_EXIT_INSTR_OFFSETS
	.align		4
        /*0018*/ 	.byte	0x04, 0x1c
        /*001a*/ 	.short	(.L_110 - .L_109)


	//   ....[0]....
.L_109:
        /*001c*/ 	.word	0x00000010


	//----- nvinfo : EIATTR_SW_WAR
	.align		4
.L_110:
        /*0020*/ 	.byte	0x04, 0x36
        /*0022*/ 	.short	(.L_112 - .L_111)
.L_111:
        /*0024*/ 	.word	0x00000008
.L_112:


//--------------------- .nv.info._ZN6thrust24THRUST_300001_SM_1000_NS8cuda_cub4core6detail13_kernel_agentINS1_16__set_operations10SetOpAgentINS0_6detail15normal_iteratorINS0_10device_ptrIiEEEESB_PiSC_SB_SC_lN4cuda3std3__44lessIiEENS5_31serial_set_symmetric_differenceENSF_17integral_constantIbLb0EEEEEJSB_SB_SC_SC_llSB_SC_SH_SI_PNSF_4pairIllEEPmN3cub18CUB_300001_SM_100013ScanTileStateIlLb1EEEEEEvDpT0_ --------------------------
	.section	.nv.info._ZN6thrust24THRUST_300001_SM_1000_NS8cuda_cub4core6detail13_kernel_agentINS1_16__set_operations10SetOpAgentINS0_6detail15normal_iteratorINS0_10device_ptrIiEEEESB_PiSC_SB_SC_lN4cuda3std3__44lessIiEENS5_31serial_set_symmetric_differenceENSF_17integral_constantIbLb0EEEEEJSB_SB_SC_SC_llSB_SC_SH_SI_PNSF_4pairIllEEPmN3cub18CUB_300001_SM_100013ScanTileStateIlLb1EEEEEEvDpT0_,"",@"SHT_CUDA_INFO"
	.sectionflags	@""
	.align	4


	//----- nvinfo : EIATTR_CUDA_API_VERSION
	.align		4
        /*0000*/ 	.byte	0x04, 0x37
        /*0002*/ 	.short	(.L_114 - .L_113)
.L_113:
        /*0004*/ 	.word	0x00000082


	//----- nvinfo : EIATTR_KPARAM_INFO
	.align		4
.L_114:
        /*0008*/ 	.byte	0x04, 0x17
        /*000a*/ 	.short	(.L_116 - .L_115)
.L_115:
        /*000c*/ 	.word	0x00000000
        /*0010*/ 	.short	0x000c
        /*0012*/ 	.short	0x0058
        /*0014*/ 	.byte	0x00, 0xf0, 0x21, 0x00


	//----- nvinfo : EIATTR_KPARAM_INFO
	.align		4
.L_116:
        /*0018*/ 	.byte	0x04, 0x17
        /*001a*/ 	.short	(.L_118 - .L_117)
.L_117:
        /*001c*/ 	.word	0x00000000
        /*0020*/ 	.short	0x000b
        /*0022*/ 	.short	0x0050
        /*0024*/ 	.byte	0x00, 0xf5, 0x21, 0x00


	//----- nvinfo : EIATTR_KPARAM_INFO
	.align		4
.L_118:
        /*0028*/ 	.byte	0x04, 0x17
        /*002a*/ 	.short	(.L_120 - .L_119)
.L_119:
        /*002c*/ 	.word	0x00000000
        /*0030*/ 	.short	0x000a
        /*0032*/ 	.short	0x0048
        /*0034*/ 	.byte	0x00, 0xf5, 0x21, 0x00


	//----- nvinfo : EIATTR_KPARAM_INFO
	.align		4
.L_120:
        /*0038*/ 	.byte	0x04, 0x17
        /*003a*/ 	.short	(.L_122 - .L_121)
.L_121:
        /*003c*/ 	.word	0x00000000
        /*0040*/ 	.short	0x0009
        /*0042*/ 	.short	0x0041
        /*0044*/ 	.byte	0x00, 0xf0, 0x05, 0x00


	//----- nvinfo : EIATTR_KPARAM_INFO
	.align		4
.L_122:
        /*0048*/ 	.byte	0x04, 0x17
        /*004a*/ 	.short	(.L_124 - .L_123)
.L_123:
        /*004c*/ 	.word	0x00000000
        /*0050*/ 	.short	0x0008
        /*0052*/ 	.short	0x0040
        /*0054*/ 	.byte	0x00, 0xf0, 0x05, 0x00


	//----- nvinfo : EIATTR_KPARAM_INFO
	.align		4
.L_124:
        /*0058*/ 	.byte	0x04, 0x17
        /*005a*/ 	.short	(.L_126 - .L_125)
.L_125:
        /*005c*/ 	.word	0x00000000
        /*0060*/ 	.short	0x0007
        /*0062*/ 	.short	0x0038
        /*0064*/ 	.byte	0x00, 0xf5, 0x21, 0x00


	//----- nvinfo : EIATTR_KPARAM_INFO
	.align		4
.L_126:
        /*0068*/ 	.byte	0x04, 0x17
        /*006a*/ 	.short	(.L_128 - .L_127)
.L_127:
        /*006c*/ 	.word	0x00000000
        /*0070*/ 	.short	0x0006
        /*0072*/ 	.short	0x0030
        /*0074*/ 	.byte	0x00, 0xf0, 0x21, 0x00


	//----- nvinfo : EIATTR_KPARAM_INFO
	.align		4
.L_128:
        /*0078*/ 	.byte	0x04, 0x17
        /*007a*/ 	.short	(.L_130 - .L_129)
.L_129:
        /*007c*/ 	.word	0x00000000
        /*0080*/ 	.short	0x0005
        /*0082*/ 	.short	0x0028
        /*0084*/ 	.byte	0x00, 0xf0, 0x21, 0x00


	//----- nvinfo : EIATTR_KPARAM_INFO
	.align		4
.L_130:
        /*0088*/ 	.byte	0x04, 0x17
        /*008a*/ 	.short	(.L_132 - .L_131)
.L_131:
        /*008c*/ 	.word	0x00000000
        /*0090*/ 	.short	0x0004
        /*0092*/ 	.short	0x0020
        /*0094*/ 	.byte	0x00, 0xf0, 0x21, 0x00


	//----- nvinfo : EIATTR_KPARAM_INFO
	.align		4
.L_132:
        /*0098*/ 	.byte	0x04, 0x17
        /*009a*/ 	.short	(.L_134 - .L_133)
.L_133:
        /*009c*/ 	.word	0x00000000
        /*00a0*/ 	.short	0x0003
        /*00a2*/ 	.short	0x0018
        /*00a4*/ 	.byte	0x00, 0xf5, 0x21, 0x00


	//----- nvinfo : EIATTR_KPARAM_INFO
	.align		4
.L_134:
        /*00a8*/ 	.byte	0x04, 0x17
        /*00aa*/ 	.short	(.L_136 - .L_135)
.L_135:
        /*00ac*/ 	.word	0x00000000
        /*00b0*/ 	.short	0x0002
        /*00b2*/ 	.short	0x0010
        /*00b4*/ 	.byte	0x00, 0xf5, 0x21, 0x00


	//----- nvinfo : EIATTR_KPARAM_INFO
	.align		4
.L_136:
        /*00b8*/ 	.byte	0x04, 0x17
        /*00ba*/ 	.short	(.L_138 - .L_137)
.L_137:
        /*00bc*/ 	.word	0x00000000
        /*00c0*/ 	.short	0x0001
        /*00c2*/ 	.short	0x0008
        /*00c4*/ 	.byte	0x00, 0xf0, 0x21, 0x00


	//----- nvinfo : EIATTR_KPARAM_INFO
	.align		4
.L_138:
        /*00c8*/ 	.byte	0x04, 0x17
        /*00ca*/ 	.short	(.L_140 - .L_139)
.L_139:
        /*00cc*/ 	.word	0x00000000
        /*00d0*/ 	.short	0x0000
        /*00d2*/ 	.short	0x0000
        /*00d4*/ 	.byte	0x00, 0xf0, 0x21, 0x00


	//----- nvinfo : EIATTR_SPARSE_MMA_MASK
	.align		4
.L_140:
        /*00d8*/ 	.byte	0x03, 0x50
        /*00da*/ 	.short	0x0000


	//----- nvinfo : EIATTR_MAXREG_COUNT
	.align		4
        /*00dc*/ 	.byte	0x03, 0x1b
        /*00de*/ 	.short	0x0080


	//----- nvinfo : EIATTR_NUM_BARRIERS
	.align		4
        /*00e0*/ 	.byte	0x02, 0x4c
        /*00e2*/ 	.byte	0x01
	.zero		1


	//----- nvinfo : EIATTR_ANNOTATIONS
	.align		4
        /*00e4*/ 	.byte	0x04, 0x55
        /*00e6*/ 	.short	(.L_142 - .L_141)


	//   ....[0]....
.L_141:
        /*00e8*/ 	.word	0x00000001
        /*00ec*/ 	.byte	0x60, 0x1b, 0x00, 0x00, 0x01, 0x00, 0x00, 0x00, 0xe0, 0x4b, 0x00, 0x00, 0x01, 0x00, 0x00, 0x00
        /*00fc*/ 	.byte	0xe0, 0x7a, 0x00, 0x00, 0x01, 0x00, 0x00, 0x00, 0x50, 0x7d, 0x00, 0x00, 0x01, 0x00, 0x00, 0x00
        /*010c*/ 	.byte	0xf0, 0xaa, 0x00, 0x00, 0x01, 0x00, 0x00, 0x00, 0x00, 0xab, 0x00, 0x00


	//----- nvinfo : EIATTR_MERCURY_ISA_VERSION
	.align		4
.L_142:
        /*0118*/ 	.byte	0x03, 0x5f
        /*011a*/ 	.short	0x0101


	//----- nvinfo : EIATTR_COOP_GROUP_MASK_REGIDS
	.align		4
        /*011c*/ 	.byte	0x04, 0x29
        /*011e*/ 	.short	(.L_144 - .L_143)


	//   ....[0]....
.L_143:
        /*0120*/ 	.word	0xffffffff


	//   ....[1]....
        /*0124*/ 	.word	0xffffffff


	//   ....[2]....
        /*0128*/ 	.word	0xffffffff


	//   ....[3]....
        /*012c*/ 	.word	0xffffffff


	//   ....[4]....
        /*0130*/ 	.word	0xffffffff


	//   ....[5]....
        /*0134*/ 	.word	0xffffffff


	//   ....[6]....
        /*0138*/ 	.word	0xffffffff


	//   ....[7]....
        /*013c*/ 	.word	0xffffffff


	//   ....[8]....
        /*0140*/ 	.word	0xffffffff


	//   ....[9]....
        /*0144*/ 	.word	0xffffffff


	//   ....[10]....
        /*0148*/ 	.word	0xffffffff


	//   ....[11]....
        /*014c*/ 	.word	0xffffffff


	//   ....[12]....
        /*0150*/ 	.word	0xffffffff


	//   ....[13]....
        /*0154*/ 	.word	0xffffffff


	//   ....[14]....
        /*0158*/ 	.word	0xffffffff


	//   ....[15]....
        /*015c*/ 	.word	0xffffffff


	//   ....[16]....
        /*0160*/ 	.word	0xffffffff


	//   ....[17]....
        /*0164*/ 	.word	0xffffffff


	//   ....[18]....
        /*0168*/ 	.word	0xffffffff


	//   ....[19]....
        /*016c*/ 	.word	0xffffffff


	//   ....[20]....
        /*0170*/ 	.word	0xffffffff


	//   ....[21]....
        /*0174*/ 	.word	0xffffffff


	//   ....[22]....
        /*0178*/ 	.word	0xffffffff


	//   ....[23]....
        /*017c*/ 	.word	0xffffffff


	//   ....[24]....
        /*0180*/ 	.word	0xffffffff


	//   ....[25]....
        /*0184*/ 	.word	0xffffffff


	//   ....[26]....
        /*0188*/ 	.word	0xffffffff


	//   ....[27]....
        /*018c*/ 	.word	0xffffffff


	//   ....[28]....
        /*0190*/ 	.word	0xffffffff


	//   ....[29]....
        /*0194*/ 	.word	0xffffffff


	//   ....[30]....
        /*0198*/ 	.word	0xffffffff


	//   ....[31]....
        /*019c*/ 	.word	0xffffffff


	//   ....[32]....
        /*01a0*/ 	.word	0xffffffff


	//   ....[33]....
        /*01a4*/ 	.word	0xffffffff


	//   ....[34]....
        /*01a8*/ 	.word	0xffffffff


	//   ....[35]....
        /*01ac*/ 	.word	0xffffffff


	//   ....[36]....
        /*01b0*/ 	.word	0xffffffff


	//   ....[37]....
        /*01b4*/ 	.word	0xffffffff


	//   ....[38]....
        /*01b8*/ 	.word	0xffffffff


	//   ....[39]....
        /*01bc*/ 	.word	0xffffffff


	//   ....[40]....
        /*01c0*/ 	.word	0xffffffff


	//   ....[41]....
        /*01c4*/ 	.word	0xffffffff


	//   ....[42]....
        /*01c8*/ 	.word	0xffffffff


	//   ....[43]....
        /*01cc*/ 	.word	0xffffffff


	//   ....[44]....
        /*01d0*/ 	.word	0xffffffff


	//   ....[45]....
        /*01d4*/ 	.word	0xffffffff


	//   ....[46]....
        /*01d8*/ 	.word	0xffffffff


	//   ....[47]....
        /*01dc*/ 	.word	0xffffffff


	//   ....[48]....
        /*01e0*/ 	.word	0xffffffff


	//   ....[49]....
        /*01e4*/ 	.word	0xffffffff


	//   ....[50]....
        /*01e8*/ 	.word	0xffffffff


	//   ....[51]....
        /*01ec*/ 	.word	0xffffffff


	//   ....[52]....
        /*01f0*/ 	.word	0xffffffff


	//   ....[53]....
        /*01f4*/ 	.word	0xffffffff


	//   ....[54]....
        /*01f8*/ 	.word	0xffffffff


	//   ....[55]....
        /*01fc*/ 	.word	0xffffffff


	//   ....[56]....
        /*0200*/ 	.word	0xffffffff


	//   ....[57]....
        /*0204*/ 	.word	0xffffffff


	//   ....[58]....
        /*0208*/ 	.word	0xffffffff


	//   ....[59]....
        /*020c*/ 	.word	0xffffffff


	//   ....[60]....
        /*0210*/ 	.word	0xffffffff


	//   ....[61]....
        /*0214*/ 	.word	0xffffffff


	//   ....[62]....
        /*0218*/ 	.word	0xffffffff


	//   ....[63]....
        /*021c*/ 	.word	0xffffffff


	//   ....[64]....
        /*0220*/ 	.word	0xffffffff


	//   ....[65]....
        /*0224*/ 	.word	0xffffffff


	//   ....[66]....
        /*0228*/ 	.word	0xffffffff


	//   ....[67]....
        /*022c*/ 	.word	0xffffffff


	//   ....[68]....
        /*0230*/ 	.word	0xffffffff


	//   ....[69]....
        /*0234*/ 	.word	0xffffffff


	//   ....[70]....
        /*0238*/ 	.word	0xffffffff


	//   ....[71]....
        /*023c*/ 	.word	0xffffffff


	//   ....[72]....
        /*0240*/ 	.word	0xffffffff


	//   ....[73]....
        /*0244*/ 	.word	0xffffffff


	//   ....[74]....
        /*0248*/ 	.word	0xffffffff


	//   ....[75]....
        /*024c*/ 	.word	0xffffffff


	//   ....[76]....
        /*0250*/ 	.word	0xffffffff


	//   ....[77]....
        /*0254*/ 	.word	0xffffffff


	//   ....[78]....
        /*0258*/ 	.word	0xffffffff


	//   ....[79]....
        /*025c*/ 	.word	0xffffffff


	//   ....[80]....
        /*0260*/ 	.word	0xffffffff


	//   ....[81]....
        /*0264*/ 	.word	0xffffffff


	//   ....[82]....
        /*0268*/ 	.word	0xffffffff


	//   ....[83]....
        /*026c*/ 	.word	0xffffffff


	//   ....[84]....
        /*0270*/ 	.word	0xffffffff


	//   ....[85]....
        /*0274*/ 	.word	0xffffffff


	//   ....[86]....
        /*0278*/ 	.word	0xffffffff


	//   ....[87]....
        /*027c*/ 	.word	0xffffffff


	//   ....[88]....
        /*0280*/ 	.word	0xffffffff


	//   ....[89]....
        /*0284*/ 	.word	0xffffffff


	//   ....[90]....
        /*0288*/ 	.word	0xffffffff


	//   ....[91]....
        /*028c*/ 	.word	0xffffffff


	//   ....[92]....
        /*0290*/ 	.word	0x05000010


	//   ....[93]....
        /*0294*/ 	.word	0x05000010


	//   ....[94]....
        /*0298*/ 	.word	0x05000010


	//   ....[95]....
        /*029c*/ 	.word	0x05000010


	//   ....[96]....
        /*02a0*/ 	.word	0x05000010


	//   ....[97]....
        /*02a4*/ 	.word	0x05000010


	//   ....[98]....
        /*02a8*/ 	.word	0x05000010


	//   ....[99]....
        /*02ac*/ 	.word	0x05000010


	//   ....[100]....
        /*02b0*/ 	.word	0x05000010


	//   ....[101]....
        /*02b4*/ 	.word	0x05000010


	//   ....[102]....
        /*02b8*/ 	.word	0x05000010


	//   ....[103]....
        /*02bc*/ 	.word	0x05000010


	//   ....[104]....
        /*02c0*/ 	.word	0x05000010


	//   ....[105]....
        /*02c4*/ 	.word	0x05000010


	//   ....[106]....
        /*02c8*/ 	.word	0x05000010


	//   ....[107]....
        /*02cc*/ 	.word	0x05000010


	//   ....[108]....
        /*02d0*/ 	.word	0x05000010


	//   ....[109]....
        /*02d4*/ 	.word	0x05000010


	//   ....[110]....
        /*02d8*/ 	.word	0x05000010


	//   ....[111]....
        /*02dc*/ 	.word	0x05000010


	//   ....[112]....
        /*02e0*/ 	.word	0x05000010


	//   ....[113]....
        /*02e4*/ 	.word	0x05000010


	//   ....[114]....
        /*02e8*/ 	.word	0x05000010


	//   ....[115]....
        /*02ec*/ 	.word	0x05000010


	//   ....[116]....
        /*02f0*/ 	.word	0x05000010


	//   ....[117]....
        /*02f4*/ 	.word	0x05000010


	//   ....[118]....
        /*02f8*/ 	.word	0x05000010


	//   ....[119]....
        /*02fc*/ 	.word	0x05000010


	//   ....[120]....
        /*0300*/ 	.word	0x05000010


	//   ....[121]....
        /*0304*/ 	.word	0x05000010


	//   ....[122]....
        /*0308*/ 	.word	0x05000010


	//   ....[123]....
        /*030c*/ 	.word	0x05000010


	//   ....[124]....
        /*0310*/ 	.word	0x05000010


	//   ....[125]....
        /*0314*/ 	.word	0x05000010


	//   ....[126]....
        /*0318*/ 	.word	0x05000010


	//   ....[127]....
        /*031c*/ 	.word	0x05000010


	//   ....[128]....
        /*0320*/ 	.word	0x05000010


	//   ....[129]....
        /*0324*/ 	.word	0x05000010


	//   ....[130]....
        /*0328*/ 	.word	0x05000010


	//   ....[131]....
        /*032c*/ 	.word	0x05000010


	//   ....[132]....
        /*0330*/ 	.word	0x05000010


	//   ....[133]....
        /*0334*/ 	.word	0x05000010


	//   ....[134]....
        /*0338*/ 	.word	0x05000010


	//   ....[135]....
        /*033c*/ 	.word	0x05000010


	//   ....[136]....
        /*0340*/ 	.word	0x05000010


	//   ....[137]....
        /*0344*/ 	.word	0x05000010


	//   ....[138]....
        /*0348*/ 	.word	0x05000010


	//   ....[139]....
        /*034c*/ 	.word	0x05000010


	//   ....[140]....
        /*0350*/ 	.word	0x05000010


	//   ....[141]....
        /*0354*/ 	.word	0x05000010


	//   ....[142]....
        /*0358*/ 	.word	0x05000010


	//   ....[143]....
        /*035c*/ 	.word	0x05000010


	//   ....[144]....
        /*0360*/ 	.word	0x05000010


	//   ....[145]....
        /*0364*/ 	.word	0x05000010


	//   ....[146]....
        /*0368*/ 	.word	0x05000010


	//   ....[147]....
        /*036c*/ 	.word	0x05000010


	//----- nvinfo : EIATTR_COOP_GROUP_INSTR_OFFSETS
	.align		4
.L_144:
        /*0370*/ 	.byte	0x04, 0x28
        /*0372*/ 	.short	(.L_146 - .L_145)


	//   ....[0]....
.L_145:
        /*0374*/ 	.word	0x00003110


	//   ....[1]....
        /*0378*/ 	.word	0x00003160


	//   ....[2]....
        /*037c*/ 	.word	0x00003180


	//   ....[3]....
        /*0380*/ 	.word	0x000031d0


	//   ....[4]....
        /*0384*/ 	.word	0x000031f0


	//   ....[5]....
        /*0388*/ 	.word	0x00003240


	//   ....[6]....
        /*038c*/ 	.word	0x00003260


	//   ....[7]....
        /*0390*/ 	.word	0x000032b0


	//   ....[8]....
        /*0394*/ 	.word	0x000032d0


	//   ....[9]....
        /*0398*/ 	.word	0x00003810


	//   ....[10]....
        /*039c*/ 	.word	0x00003860


	//   ....[11]....
        /*03a0*/ 	.word	0x00003880


	//   ....[12]....
        /*03a4*/ 	.word	0x000038d0


	//   ....[13]....
        /*03a8*/ 	.word	0x000038f0


	//   ....[14]....
        /*03ac*/ 	.word	0x00003940


	//   ....[15]....
        /*03b0*/ 	.word	0x00003960


	//   ....[16]....
        /*03b4*/ 	.word	0x000039b0


	//   ....[17]....
        /*03b8*/ 	.word	0x000039d0


	//   ....[18]....
        /*03bc*/ 	.word	0x00004030


	//   ....[19]....
        /*03c0*/ 	.word	0x00004100


	//   ....[20]....
        /*03c4*/ 	.word	0x00004170


	//   ....[21]....
        /*03c8*/ 	.word	0x00004200


	//   ....[22]....
        /*03cc*/ 	.word	0x00004220


	//   ....[23]....
        /*03d0*/ 	.word	0x00004270


	//   ....[24]....
        /*03d4*/ 	.word	0x000042a0


	//   ....[25]....
        /*03d8*/ 	.word	0x00004300


	//   ....[26]....
        /*03dc*/ 	.word	0x00004330


	//   ....[27]....
        /*03e0*/ 	.word	0x00004380


	//   ....[28]....
        /*03e4*/ 	.word	0x000043b0


	//   ....[29]....
        /*03e8*/ 	.word	0x00004420


	//   ....[30]....
        /*03ec*/ 	.word	0x00004440


	//   ....[31]....
        /*03f0*/ 	.word	0x000044b0


	//   ....[32]....
        /*03f4*/ 	.word	0x00004560


	//   ....[33]....
        /*03f8*/ 	.word	0x00004640


	//   ....[34]....
        /*03fc*/ 	.word	0x000046a0


	//   ....[35]....
        /*0400*/ 	.word	0x00004700


	//   ....[36]....
        /*0404*/ 	.word	0x00004720


	//   ....[37]....
        /*0408*/ 	.word	0x00004790


	//   ....[38]....
        /*040c*/ 	.word	0x000047a0


	//   ....[39]....
        /*0410*/ 	.word	0x00004800


	//   ....[40]....
        /*0414*/ 	.word	0x00004820


	//   ....[41]....
        /*0418*/ 	.word	0x00004880


	//   ....[42]....
        /*041c*/ 	.word	0x000048a0


	//   ....[43]....
        /*0420*/ 	.word	0x00004900


	//   ....[44]....
        /*0424*/ 	.word	0x00004920


	//   ....[45]....
        /*0428*/ 	.word	0x00004990


	//   ....[46]....
        /*042c*/ 	.word	0x00009090


	//   ....[47]....
        /*0430*/ 	.word	0x000090e0


	//   ....[48]....
        /*0434*/ 	.word	0x00009100


	//   ....[49]....
        /*0438*/ 	.word	0x00009150


	//   ....[50]....
        /*043c*/ 	.word	0x00009170


	//   ....[51]....
        /*0440*/ 	.word	0x000091c0


	//   ....[52]....
        /*0444*/ 	.word	0x000091e0


	//   ....[53]....
        /*0448*/ 	.word	0x00009230


	//   ....[54]....
        /*044c*/ 	.word	0x00009250


	//   ....[55]....
        /*0450*/ 	.word	0x00009730


	//   ....[56]....
        /*0454*/ 	.word	0x00009780


	//   ....[57]....
        /*0458*/ 	.word	0x000097a0


	//   ....[58]....
        /*045c*/ 	.word	0x000097f0


	//   ....[59]....
        /*0460*/ 	.word	0x00009810


	//   ....[60]....
        /*0464*/ 	.word	0x00009860


	//   ....[61]....
        /*0468*/ 	.word	0x00009880


	//   ....[62]....
        /*046c*/ 	.word	0x000098d0


	//   ....[63]....
        /*0470*/ 	.word	0x000098f0


	//   ....[64]....
        /*0474*/ 	.word	0x00009f50


	//   ....[65]....
        /*0478*/ 	.word	0x0000a020


	//   ....[66]....
        /*047c*/ 	.word	0x0000a090


	//   ....[67]....
        /*0480*/ 	.word	0x0000a130


	//   ....[68]....
        /*0484*/ 	.word	0x0000a150


	//   ....[69]....
        /*0488*/ 	.word	0x0000a1b0


	//   ....[70]....
        /*048c*/ 	.word	0x0000a1d0


	//   ....[71]....
        /*0490*/ 	.word	0x0000a220


	//   ....[72]....
        /*0494*/ 	.word	0x0000a250


	//   ....[73]....
        /*0498*/ 	.word	0x0000a2a0


	//   ....[74]....
        /*049c*/ 	.word	0x0000a2d0


	//   ....[75]....
        /*04a0*/ 	.word	0x0000a340


	//   ....[76]....
        /*04a4*/ 	.word	0x0000a360


	//   ....[77]....
        /*04a8*/ 	.word	0x0000a3d0


	//   ....[78]....
        /*04ac*/ 	.word	0x0000a480


	//   ....[79]....
        /*04b0*/ 	.word	0x0000a560


	//   ....[80]....
        /*04b4*/ 	.word	0x0000a5c0


	//   ....[81]....
        /*04b8*/ 	.word	0x0000a630


	//   ....[82]....
        /*04bc*/ 	.word	0x0000a650


	//   ....[83]....
        /*04c0*/ 	.word	0x0000a6b0


	//   ....[84]....
        /*04c4*/ 	.word	0x0000a6c0


	//   ....[85]....
        /*04c8*/ 	.word	0x0000a710


	//   ....[86]....
        /*04cc*/ 	.word	0x0000a730


	//   ....[87]....
        /*04d0*/ 	.word	0x0000a790


	//   ....[88]....
        /*04d4*/ 	.word	0x0000a7b0


	//   ....[89]....
        /*04d8*/ 	.word	0x0000a810


	//   ....[90]....
        /*04dc*/ 	.word	0x0000a830


	//   ....[91]....
        /*04e0*/ 	.word	0x0000a8b0


	//   ....[92]....
        /*04e4*/ 	.word	0x0000bb50


	//   ....[93]....
        /*04e8*/ 	.word	0x0000bbd0


	//   ....[94]....
        /*04ec*/ 	.word	0x0000bc70


	//   ....[95]....
        /*04f0*/ 	.word	0x0000bd50


	//   ....[96]....
        /*04f4*/ 	.word	0x0000bda0


	//   ....[97]....
        /*04f8*/ 	.word	0x0000be60


	//   ....[98]....
        /*04fc*/ 	.word	0x0000beb0


	//   ....[99]....
        /*0500*/ 	.word	0x0000bf50


	//   ....[100]....
        /*0504*/ 	.word	0x0000bfc0


	//   ....[101]....
        /*0508*/ 	.word	0x0000c040


	//   ....[102]....
        /*050c*/ 	.word	0x0000c0c0


	//   ....[103]....
        /*0510*/ 	.word	0x0000c150


	//   ....[104]....
        /*0514*/ 	.word	0x0000c1c0


	//   ....[105]....
        /*0518*/ 	.word	0x0000c280


	//   ....[106]....
        /*051c*/ 	.word	0x0000c2f0


	//   ....[107]....
        /*0520*/ 	.word	0x0000c370


	//   ....[108]....
        /*0524*/ 	.word	0x0000c410


	//   ....[109]....
        /*0528*/ 	.word	0x0000c4f0


	//   ....[110]....
        /*052c*/ 	.word	0x0000c540


	//   ....[111]....
        /*0530*/ 	.word	0x0000c600


	//   ....[112]....
        /*0534*/ 	.word	0x0000c650


	//   ....[113]....
        /*0538*/ 	.word	0x0000c700


	//   ....[114]....
        /*053c*/ 	.word	0x0000c750


	//   ....[115]....
        /*0540*/ 	.word	0x0000c800


	//   ....[116]....
        /*0544*/ 	.word	0x0000c850


	//   ....[117]....
        /*0548*/ 	.word	0x0000c8e0


	//   ....[118]....
        /*054c*/ 	.word	0x0000c930


	//   ....[119]....
        /*0550*/ 	.word	0x0000c9c0


	//   ....[120]....
        /*0554*/ 	.word	0x0000ca30


	//   ....[121]....
        /*0558*/ 	.word	0x0000cab0


	//   ....[122]....
        /*055c*/ 	.word	0x0000cb50


	//   ....[123]....
        /*0560*/ 	.word	0x0000cc30


	//   ....[124]....
        /*0564*/ 	.word	0x0000cc80


	//   ....[125]....
        /*0568*/ 	.word	0x0000cd40


	//   ....[126]....
        /*056c*/ 	.word	0x0000cd90


	//   ....[127]....
        /*0570*/ 	.word	0x0000ce30


	//   ....[128]....
        /*0574*/ 	.word	0x0000cea0


	//   ....[129]....
        /*0578*/ 	.word	0x0000cf20


	//   ....[130]....
        /*057c*/ 	.word	0x0000cfa0


	//   ....[131]....
        /*0580*/ 	.word	0x0000d030


	//   ....[132]....
        /*0584*/ 	.word	0x0000d0a0


	//   ....[133]....
        /*0588*/ 	.word	0x0000d160


	//   ....[134]....
        /*058c*/ 	.word	0x0000d1d0


	//   ....[135]....
        /*0590*/ 	.word	0x0000d250


	//   ....[136]....
        /*0594*/ 	.word	0x0000d2f0


	//   ....[137]....
        /*0598*/ 	.word	0x0000d3d0


	//   ....[138]....
        /*059c*/ 	.word	0x0000d420


	//   ....[139]....
        /*05a0*/ 	.word	0x0000d4e0


	//   ....[140]....
        /*05a4*/ 	.word	0x0000d530


	//   ....[141]....
        /*05a8*/ 	.word	0x0000d5e0


	//   ....[142]....
        /*05ac*/ 	.word	0x0000d630


	//   ....[143]....
        /*05b0*/ 	.word	0x0000d6e0


	//   ....[144]....
        /*05b4*/ 	.word	0x0000d730


	//   ....[145]....
        /*05b8*/ 	.word	0x0000d7c0


	//   ....[146]....
        /*05bc*/ 	.word	0x0000d810


	//   ....[147]....
        /*05c0*/ 	.word	0x0000d8a0


	//----- nvinfo : EIATTR_VRC_CTA_INIT_COUNT
	.align		4
.L_146:
        /*05c4*/ 	.byte	0x02, 0x4a
	.zero		1
	.zero		1


	//----- nvinfo : EIATTR_EXIT_INSTR_OFFSETS
	.align		4
        /*05c8*/ 	.byte	0x04, 0x1c
        /*05ca*/ 	.short	(.L_148 - .L_147)


	//   ....[0]....
.L_147:
        /*05cc*/ 	.word	0x00005360


	//   ....[1]....
        /*05d0*/ 	.word	0x00005560


	//   ....[2]....
        /*05d4*/ 	.word	0x00005ad0


	//   ....[3]....
        /*05d8*/ 	.word	0x00005b60


	//   ....[4]....
        /*05dc*/ 	.word	0x0000bab0


	//   ....[5]....
        /*05e0*/ 	.word	0x0000bb00


	//----- nvinfo : EIATTR_MAX_THREADS
	.align		4
.L_148:
        /*05e4*/ 	.byte	0x04, 0x05
        /*05e6*/ 	.short	(.L_150 - .L_149)
.L_149:
        /*05e8*/ 	.word	0x00000200
        /*05ec*/ 	.word	0x00000001
        /*05f0*/ 	.word	0x00000001


	//----- nvinfo : EIATTR_CRS_STACK_SIZE
	.align		4
.L_150:
        /*05f4*/ 	.byte	0x04, 0x1e
        /*05f6*/ 	.short	(.L_152 - .L_151)
.L_151:
        /*05f8*/ 	.word	0x00000000


	//----- nvinfo : EIATTR_CBANK_PARAM_SIZE
	.align		4
.L_152:
        /*05fc*/ 	.byte	0x03, 0x19
        /*05fe*/ 	.short	0x0060


	//----- nvinfo : EIATTR_PARAM_CBANK
	.align		4
        /*0600*/ 	.byte	0x04, 0x0a
        /*0602*/ 	.short	(.L_154 - .L_153)
	.align		4
.L_153:
        /*0604*/ 	.word	index@(.nv.constant0._ZN6thrust24THRUST_300001_SM_1000_NS8cuda_cub4core6detail13_kernel_agentINS1_16__set_operations10SetOpAgentINS0_6detail15normal_iteratorINS0_10device_ptrIiEEEESB_PiSC_SB_SC_lN4cuda3std3__44lessIiEENS5_31serial_set_symmetric_differenceENSF_17integral_constantIbLb0EEEEEJSB_SB_SC_SC_llSB_SC_SH_SI_PNSF_4pairIllEEPmN3cub18CUB_300001_SM_100013ScanTileStateIlLb1EEEEEEvDpT0_)
        /*0608*/ 	.short	0x0380
        /*060a*/ 	.short	0x0060


	//----- nvinfo : EIATTR_SW_WAR
	.align		4
.L_154:
        /*060c*/ 	.byte	0x04, 0x36
        /*060e*/ 	.short	(.L_156 - .L_155)
.L_155:
        /*0610*/ 	.word	0x00000008
.L_156:


//--------------------- .nv.info._ZN6thrust24THRUST_300001_SM_1000_NS8cuda_cub4core6detail13_kernel_agentINS1_16__set_operations14PartitionAgentINS0_6detail15normal_iteratorINS0_10device_ptrIiEEEESB_lN4cuda3std3__44lessIiEEEEJSB_SB_lllPNSE_4pairIllEESG_iEEEvDpT0_ --------------------------
	.section	.nv.info._ZN6thrust24THRUST_300001_SM_1000_NS8cuda_cub4core6detail13_kernel_agentINS1_16__set_operations14PartitionAgentINS0_6detail15normal_iteratorINS0_10device_ptrIiEEEESB_lN4cuda3std3__44lessIiEEEEJSB_SB_lllPNSE_4pairIllEESG_iEEEvDpT0_,"",@"SHT_CUDA_INFO"
	.sectionflags	@""
	.align	4


	//----- nvinfo : EIATTR_CUDA_API_VERSION
	.align		4
        /*0000*/ 	.byte	0x04, 0x37
        /*0002*/ 	.short	(.L_158 - .L_157)
.L_157:
        /*0004*/ 	.word	0x00000082


	//----- nvinfo : EIATTR_KPARAM_INFO
	.align		4
.L_158:
        /*0008*/ 	.byte	0x04, 0x17
        /*000a*/ 	.short	(.L_160 - .L_159)
.L_159:
        /*000c*/ 	.word	0x00000000
        /*0010*/ 	.short	0x0007
        /*0012*/ 	.short	0x0034
        /*0014*/ 	.byte	0x00, 0xf0, 0x11, 0x00


	//----- nvinfo : EIATTR_KPARAM_INFO
	.align		4
.L_160:
        /*0018*/ 	.byte	0x04, 0x17
        /*001a*/ 	.short	(.L_162 - .L_161)
.L_161:
        /*001c*/ 	.word	0x00000000
        /*0020*/ 	.short	0x0006
        /*0022*/ 	.short	0x0030
        /*0024*/ 	.byte	0x00, 0xf0, 0x05, 0x00


	//----- nvinfo : EIATTR_KPARAM_INFO
	.align		4
.L_162:
        /*0028*/ 	.byte	0x04, 0x17
        /*002a*/ 	.short	(.L_164 - .L_163)
.L_163:
        /*002c*/ 	.word	0x00000000
        /*0030*/ 	.short	0x0005
        /*0032*/ 	.short	0x0028
        /*0034*/ 	.byte	0x00, 0xf5, 0x21, 0x00


	//----- nvinfo : EIATTR_KPARAM_INFO
	.align		4
.L_164:
        /*0038*/ 	.byte	0x04, 0x17
        /*003a*/ 	.short	(.L_166 - .L_165)
.L_165:
        /*003c*/ 	.word	0x00000000
        /*0040*/ 	.short	0x0004
        /*0042*/ 	.short	0x0020
        /*0044*/ 	.byte	0x00, 0xf0, 0x21, 0x00


	//----- nvinfo : EIATTR_KPARAM_INFO
	.align		4
.L_166:
        /*0048*/ 	.byte	0x04, 0x17
        /*004a*/ 	.short	(.L_168 - .L_167)
.L_167:
        /*004c*/ 	.word	0x00000000
        /*0050*/ 	.short	0x0003
        /*0052*/ 	.short	0x0018
        /*0054*/ 	.byte	0x00, 0xf0, 0x21, 0x00


	//----- nvinfo : EIATTR_KPARAM_INFO
	.align		4
.L_168:
        /*0058*/ 	.byte	0x04, 0x17
        /*005a*/ 	.short	(.L_170 - .L_169)
.L_169:
        /*005c*/ 	.word	0x00000000
        /*0060*/ 	.short	0x0002
        /*0062*/ 	.short	0x0010
        /*0064*/ 	.byte	0x00, 0xf0, 0x21, 0x00


	//----- nvinfo : EIATTR_KPARAM_INFO
	.align		4
.L_170:
        /*0068*/ 	.byte	0x04, 0x17
        /*006a*/ 	.short	(.L_172 - .L_171)
.L_171:
        /*006c*/ 	.word	0x00000000
        /*0070*/ 	.short	0x0001
        /*0072*/ 	.short	0x0008
        /*0074*/ 	.byte	0x00, 0xf0, 0x21, 0x00


	//----- nvinfo : EIATTR_KPARAM_INFO
	.align		4
.L_172:
        /*0078*/ 	.byte	0x04, 0x17
        /*007a*/ 	.short	(.L_174 - .L_173)
.L_173:
        /*007c*/ 	.word	0x00000000
        /*0080*/ 	.short	0x0000
        /*0082*/ 	.short	0x0000
        /*0084*/ 	.byte	0x00, 0xf0, 0x21, 0x00


	//----- nvinfo : EIATTR_SPARSE_MMA_MASK
	.align		4
.L_174:
        /*0088*/ 	.byte	0x03, 0x50
        /*008a*/ 	.short	0x0000


	//----- nvinfo : EIATTR_MAXREG_COUNT
	.align		4
        /*008c*/ 	.byte	0x03, 0x1b
        /*008e*/ 	.short	0x00ff


	//----- nvinfo : EIATTR_MERCURY_ISA_VERSION
	.align		4
        /*0090*/ 	.byte	0x03, 0x5f
        /*0092*/ 	.short	0x0101


	//----- nvinfo : EIATTR_VRC_CTA_INIT_COUNT
	.align		4
        /*0094*/ 	.byte	0x02, 0x4a
	.zero		1
	.zero		1


	//----- nvinfo : EIATTR_EXIT_INSTR_OFFSETS
	.align		4
        /*0098*/ 	.byte	0x04, 0x1c
        /*009a*/ 	.short	(.L_176 - .L_175)


	//   ....[0]....
.L_175:
        /*009c*/ 	.word	0x00000080


	//   ....[1]....
        /*00a0*/ 	.word	0x00001640


	//----- nvinfo : EIATTR_MAX_THREADS
	.align		4
.L_176:
        /*00a4*/ 	.byte	0x04, 0x05
        /*00a6*/ 	.short	(.L_178 - .L_177)
.L_177:
        /*00a8*/ 	.word	0x00000100
        /*00ac*/ 	.word	0x00000001
        /*00b0*/ 	.word	0x00000001


	//----- nvinfo : EIATTR_CRS_STACK_SIZE
	.align		4
.L_178:
        /*00b4*/ 	.byte	0x04, 0x1e
        /*00b6*/ 	.short	(.L_180 - .L_179)
.L_179:
        /*00b8*/ 	.word	0x00000000


	//----- nvinfo : EIATTR_CBANK_PARAM_SIZE
	.align		4
.L_180:
        /*00bc*/ 	.byte	0x03, 0x19
        /*00be*/ 	.short	0x0038


	//----- nvinfo : EIATTR_PARAM_CBANK
	.align		4
        /*00c0*/ 	.byte	0x04, 0x0a
        /*00c2*/ 	.short	(.L_182 - .L_181)
	.align		4
.L_181:
        /*00c4*/ 	.word	index@(.nv.constant0._ZN6thrust24THRUST_300001_SM_1000_NS8cuda_cub4core6detail13_kernel_agentINS1_16__set_operations14PartitionAgentINS0_6detail15normal_iteratorINS0_10device_ptrIiEEEESB_lN4cuda3std3__44lessIiEEEEJSB_SB_lllPNSE_4pairIllEESG_iEEEvDpT0_)
        /*00c8*/ 	.short	0x0380
        /*00ca*/ 	.short	0x0038


	//----- nvinfo : EIATTR_SW_WAR
	.align		4
.L_182:
        /*00cc*/ 	.byte	0x04, 0x36
        /*00ce*/ 	.short	(.L_184 - .L_183)
.L_183:
        /*00d0*/ 	.word	0x00000008
.L_184:


//--------------------- .nv.info._ZN6thrust24THRUST_300001_SM_1000_NS8cuda_cub4core6detail13_kernel_agentINS1_16__set_operations9InitAgentIN3cub18CUB_300001_SM_100013ScanTileStateIlLb1EEElEEJSA_lEEEvDpT0_ --------------------------
	.section	.nv.info._ZN6thrust24THRUST_300001_SM_1000_NS8cuda_cub4core6detail13_kernel_agentINS1_16__set_operations9InitAgentIN3cub18CUB_300001_SM_100013ScanTileStateIlLb1EEElEEJSA_lEEEvDpT0_,"",@"SHT_CUDA_INFO"
	.sectionflags	@""
	.align	4


	//----- nvinfo : EIATTR_CUDA_API_VERSION
	.align		4
        /*0000*/ 	.byte	0x04, 0x37
        /*0002*/ 	.short	(.L_186 - .L_185)
.L_185:
        /*0004*/ 	.word	0x00000082


	//----- nvinfo : EIATTR_KPARAM_INFO
	.align		4
.L_186:
        /*0008*/ 	.byte	0x04, 0x17
        /*000a*/ 	.short	(.L_188 - .L_187)
.L_187:
        /*000c*/ 	.word	0x00000000
        /*0010*/ 	.short	0x0001
        /*0012*/ 	.short	0x0008
        /*0014*/ 	.byte	0x00, 0xf0, 0x21, 0x00


	//----- nvinfo : EIATTR_KPARAM_INFO
	.align		4
.L_188:
        /*0018*/ 	.byte	0x04, 0x17
        /*001a*/ 	.short	(.L_190 - .L_189)
.L_189:
        /*001c*/ 	.word	0x00000000
        /*0020*/ 	.short	0x0000
        /*0022*/ 	.short	0x0000
        /*0024*/ 	.byte	0x00, 0xf0, 0x21, 0x00


	//----- nvinfo : EIATTR_SPARSE_MMA_MASK
	.align		4
.L_190:
        /*0028*/ 	.byte	0x03, 0x50
        /*002a*/ 	.short	0x0000


	//----- nvinfo : EIATTR_MAXREG_COUNT
	.align		4
        /*002c*/ 	.byte	0x03, 0x1b
        /*002e*/ 	.short	0x00ff


	//----- nvinfo : EIATTR_MERCURY_ISA_VERSION
	.align		4
        /*0030*/ 	.byte	0x03, 0x5f
        /*0032*/ 	.short	0x0101


	//----- nvinfo : EIATTR_VRC_CTA_INIT_COUNT
	.align		4
        /*0034*/ 	.byte	0x02, 0x4a
	.zero		1
	.zero		1


	//----- nvinfo : EIATTR_EXIT_INSTR_OFFSETS
	.align		4
        /*0038*/ 	.byte	0x04, 0x1c
        /*003a*/ 	.short	(.L_192 - .L_191)


	//   ....[0]....
.L_191:
        /*003c*/ 	.word	0x00000100


	//   ....[1]....
        /*0040*/ 	.word	0x00000140


	//----- nvinfo : EIATTR_MAX_THREADS
	.align		4
.L_192:
        /*0044*/ 	.byte	0x04, 0x05
        /*0046*/ 	.short	(.L_194 - .L_193)
.L_193:
        /*0048*/ 	.word	0x00000080
        /*004c*/ 	.word	0x00000001
        /*0050*/ 	.word	0x00000001


	//----- nvinfo : EIATTR_CBANK_PARAM_SIZE
	.align		4
.L_194:
        /*0054*/ 	.byte	0x03, 0x19
        /*0056*/ 	.short	0x0010


	//----- nvinfo : EIATTR_PARAM_CBANK
	.align		4
        /*0058*/ 	.byte	0x04, 0x0a
        /*005a*/ 	.short	(.L_196 - .L_195)
	.align		4
.L_195:
        /*005c*/ 	.word	index@(.nv.constant0._ZN6thrust24THRUST_300001_SM_1000_NS8cuda_cub4core6detail13_kernel_agentINS1_16__set_operations9InitAgentIN3cub18CUB_300001_SM_100013ScanTileStateIlLb1EEElEEJSA_lEEEvDpT0_)
        /*0060*/ 	.short	0x0380
        /*0062*/ 	.short	0x0010


	//----- nvinfo : EIATTR_SW_WAR
	.align		4
.L_196:
        /*0064*/ 	.byte	0x04, 0x36
        /*0066*/ 	.short	(.L_198 - .L_197)
.L_197:
        /*0068*/ 	.word	0x00000008
.L_198:


//--------------------- .nv.info._ZN6thrust24THRUST_300001_SM_1000_NS8cuda_cub4core6detail13_kernel_agentINS1_16__set_operations10SetOpAgentINS0_6detail15normal_iteratorINS0_10device_ptrIiEEEESB_PiSC_SB_SC_iN4cuda3std3__44lessIiEENS5_31serial_set_symmetric_differenceENSF_17integral_constantIbLb0EEEEEJSB_SB_SC_SC_iiSB_SC_SH_SI_PNSF_4pairIiiEEPmN3cub18CUB_300001_SM_100013ScanTileStateIiLb1EEEEEEvDpT0_ --------------------------
	.section	.nv.info._ZN6thrust24THRUST_300001_SM_1000_NS8cuda_cub4core6detail13_kernel_agentINS1_16__set_operations10SetOpAgentINS0_6detail15normal_iteratorINS0_10device_ptrIiEEEESB_PiSC_SB_SC_iN4cuda3std3__44lessIiEENS5_31serial_set_symmetric_differenceENSF_17integral_constantIbLb0EEEEEJSB_SB_SC_SC_iiSB_SC_SH_SI_PNSF_4pairIiiEEPmN3cub18CUB_300001_SM_100013ScanTileStateIiLb1EEEEEEvDpT0_,"",@"SHT_CUDA_INFO"
	.sectionflags	@""
	.align	4


	//----- nvinfo : EIATTR_CUDA_API_VERSION
	.align		4
        /*0000*/ 	.byte	0x04, 0x37
        /*0002*/ 	.short	(.L_200 - .L_199)
.L_199:
        /*0004*/ 	.word	0x00000082


	//----- nvinfo : EIATTR_KPARAM_INFO
	.align		4
.L_200:
        /*0008*/ 	.byte	0x04, 0x17
        /*000a*/ 	.short	(.L_202 - .L_201)
.L_201:
        /*000c*/ 	.word	0x00000000
        /*0010*/ 	.short	0x000c
        /*0012*/ 	.short	0x0050
        /*0014*/ 	.byte	0x00, 0xf0, 0x21, 0x00


	//----- nvinfo : EIATTR_KPARAM_INFO
	.align		4
.L_202:
        /*0018*/ 	.byte	0x04, 0x17
        /*001a*/ 	.short	(.L_204 - .L_203)
.L_203:
        /*001c*/ 	.word	0x00000000
        /*0020*/ 	.short	0x000b
        /*0022*/ 	.short	0x0048
        /*0024*/ 	.byte	0x00, 0xf5, 0x21, 0x00


	//----- nvinfo : EIATTR_KPARAM_INFO
	.align		4
.L_204:
        /*0028*/ 	.byte	0x04, 0x17
        /*002a*/ 	.short	(.L_206 - .L_205)
.L_205:
        /*002c*/ 	.word	0x00000000
        /*0030*/ 	.short	0x000a
        /*0032*/ 	.short	0x0040
        /*0034*/ 	.byte	0x00, 0xf5, 0x21, 0x00


	//----- nvinfo : EIATTR_KPARAM_INFO
	.align		4
.L_206:
        /*0038*/ 	.byte	0x04, 0x17
        /*003a*/ 	.short	(.L_208 - .L_207)
.L_207:
        /*003c*/ 	.word	0x00000000
        /*0040*/ 	.short	0x0009
        /*0042*/ 	.short	0x0039
        /*0044*/ 	.byte	0x00, 0xf0, 0x05, 0x00


	//----- nvinfo : EIATTR_KPARAM_INFO
	.align		4
.L_208:
        /*0048*/ 	.byte	0x04, 0x17
        /*004a*/ 	.short	(.L_210 - .L_209)
.L_209:
        /*004c*/ 	.word	0x00000000
        /*0050*/ 	.short	0x0008
        /*0052*/ 	.short	0x0038
        /*0054*/ 	.byte	0x00, 0xf0, 0x05, 0x00


	//----- nvinfo : EIATTR_KPARAM_INFO
	.align		4
.L_210:
        /*0058*/ 	.byte	0x04, 0x17
        /*005a*/ 	.short	(.L_212 - .L_211)
.L_211:
        /*005c*/ 	.word	0x00000000
        /*0060*/ 	.short	0x0007
        /*0062*/ 	.short	0x0030
        /*0064*/ 	.byte	0x00, 0xf5, 0x21, 0x00


	//----- nvinfo : EIATTR_KPARAM_INFO
	.align		4
.L_212:
        /*0068*/ 	.byte	0x04, 0x17
        /*006a*/ 	.short	(.L_214 - .L_213)
.L_213:
        /*006c*/ 	.word	0x00000000
        /*0070*/ 	.short	0x0006
        /*0072*/ 	.short	0x0028
        /*0074*/ 	.byte	0x00, 0xf0, 0x21, 0x00


	//----- nvinfo : EIATTR_KPARAM_INFO
	.align		4
.L_214:
        /*0078*/ 	.byte	0x04, 0x17
        /*007a*/ 	.short	(.L_216 - .L_215)
.L_215:
        /*007c*/ 	.word	0x00000000
        /*0080*/ 	.short	0x0005
        /*0082*/ 	.short	0x0024
        /*0084*/ 	.byte	0x00, 0xf0, 0x11, 0x00


	//----- nvinfo : EIATTR_KPARAM_INFO
	.align		4
.L_216:
        /*0088*/ 	.byte	0x04, 0x17
        /*008a*/ 	.short	(.L_218 - .L_217)
.L_217:
        /*008c*/ 	.word	0x00000000
        /*0090*/ 	.short	0x0004
        /*0092*/ 	.short	0x0020
        /*0094*/ 	.byte	0x00, 0xf0, 0x11, 0x00


	//----- nvinfo : EIATTR_KPARAM_INFO
	.align		4
.L_218:
        /*0098*/ 	.byte	0x04, 0x17
        /*009a*/ 	.short	(.L_220 - .L_219)
.L_219:
        /*009c*/ 	.word	0x00000000
        /*00a0*/ 	.short	0x0003
        /*00a2*/ 	.short	0x0018
        /*00a4*/ 	.byte	0x00, 0xf5, 0x21, 0x00


	//----- nvinfo : EIATTR_KPARAM_INFO
	.align		4
.L_220:
        /*00a8*/ 	.byte	0x04, 0x17
        /*00aa*/ 	.short	(.L_222 - .L_221)
.L_221:
        /*00ac*/ 	.word	0x00000000
        /*00b0*/ 	.short	0x0002
        /*00b2*/ 	.short	0x0010
        /*00b4*/ 	.byte	0x00, 0xf5, 0x21, 0x00


	//----- nvinfo : EIATTR_KPARAM_INFO
	.align		4
.L_222:
        /*00b8*/ 	.byte	0x04, 0x17
        /*00ba*/ 	.short	(.L_224 - .L_223)
.L_223:
        /*00bc*/ 	.word	0x00000000
        /*00c0*/ 	.short	0x0001
        /*00c2*/ 	.short	0x0008
        /*00c4*/ 	.byte	0x00, 0xf0, 0x21, 0x00


	//----- nvinfo : EIATTR_KPARAM_INFO
	.align		4
.L_224:
        /*00c8*/ 	.byte	0x04, 0x17
        /*00ca*/ 	.short	(.L_226 - .L_225)
.L_225:
        /*00cc*/ 	.word	0x00000000
        /*00d0*/ 	.short	0x0000
        /*00d2*/ 	.short	0x0000
        /*00d4*/ 	.byte	0x00, 0xf0, 0x21, 0x00


	//----- nvinfo : EIATTR_SPARSE_MMA_MASK
	.align		4
.L_226:
        /*00d8*/ 	.byte	0x03, 0x50
        /*00da*/ 	.short	0x0000


	//----- nvinfo : EIATTR_MAXREG_COUNT
	.align		4
        /*00dc*/ 	.byte	0x03, 0x1b
        /*00de*/ 	.short	0x0080


	//----- nvinfo : EIATTR_NUM_BARRIERS
	.align		4
        /*00e0*/ 	.byte	0x02, 0x4c
        /*00e2*/ 	.byte	0x01
	.zero		1


	//----- nvinfo : EIATTR_MERCURY_ISA_VERSION
	.align		4
        /*00e4*/ 	.byte	0x03, 0x5f
        /*00e6*/ 	.short	0x0101


	//----- nvinfo : EIATTR_COOP_GROUP_MASK_REGIDS
	.align		4
        /*00e8*/ 	.byte	0x04, 0x29
        /*00ea*/ 	.short	(.L_228 - .L_227)


	//   ....[0]....
.L_227:
        /*00ec*/ 	.word	0xffffffff


	//   ....[1]....
        /*00f0*/ 	.word	0xffffffff


	//   ....[2]....
        /*00f4*/ 	.word	0xffffffff


	//   ....[3]....
        /*00f8*/ 	.word	0xffffffff


	//   ....[4]....
        /*00fc*/ 	.word	0xffffffff


	//   ....[5]....
        /*0100*/ 	.word	0xffffffff


	//   ....[6]....
        /*0104*/ 	.word	0xffffffff


	//   ....[7]....
        /*0108*/ 	.word	0xffffffff


	//   ....[8]....
        /*010c*/ 	.word	0xffffffff


	//   ....[9]....
        /*0110*/ 	.word	0xffffffff


	//   ....[10]....
        /*0114*/ 	.word	0xffffffff


	//   ....[11]....
        /*0118*/ 	.word	0xffffffff


	//   ....[12]....
        /*011c*/ 	.word	0xffffffff


	//   ....[13]....
        /*0120*/ 	.word	0xffffffff


	//   ....[14]....
        /*0124*/ 	.word	0xffffffff


	//   ....[15]....
        /*0128*/ 	.word	0xffffffff


	//   ....[16]....
        /*012c*/ 	.word	0xffffffff


	//   ....[17]....
        /*0130*/ 	.word	0xffffffff


	//   ....[18]....
        /*0134*/ 	.word	0xffffffff


	//   ....[19]....
        /*0138*/ 	.word	0xffffffff


	//   ....[20]....
        /*013c*/ 	.word	0xffffffff


	//   ....[21]....
        /*0140*/ 	.word	0xffffffff


	//   ....[22]....
        /*0144*/ 	.word	0xffffffff


	//   ....[23]....
        /*0148*/ 	.word	0xffffffff


	//   ....[24]....
        /*014c*/ 	.word	0xffffffff


	//   ....[25]....
        /*0150*/ 	.word	0xffffffff


	//   ....[26]....
        /*0154*/ 	.word	0xffffffff


	//   ....[27]....
        /*0158*/ 	.word	0xffffffff


	//   ....[28]....
        /*015c*/ 	.word	0xffffffff


	//   ....[29]....
        /*0160*/ 	.word	0xffffffff


	//   ....[30]....
        /*0164*/ 	.word	0xffffffff


	//   ....[31]....
        /*0168*/ 	.word	0xffffffff


	//   ....[32]....
        /*016c*/ 	.word	0xffffffff


	//   ....[33]....
        /*0170*/ 	.word	0xffffffff


	//   ....[34]....
        /*0174*/ 	.word	0xffffffff


	//   ....[35]....
        /*0178*/ 	.word	0xffffffff


	//   ....[36]....
        /*017c*/ 	.word	0xffffffff


	//   ....[37]....
        /*0180*/ 	.word	0xffffffff


	//   ....[38]....
        /*0184*/ 	.word	0xffffffff


	//   ....[39]....
        /*0188*/ 	.word	0xffffffff


	//   ....[40]....
        /*018c*/ 	.word	0xffffffff


	//   ....[41]....
        /*0190*/ 	.word	0xffffffff


	//   ....[42]....
        /*0194*/ 	.word	0xffffffff


	//   ....[43]....
        /*0198*/ 	.word	0xffffffff


	//   ....[44]....
        /*019c*/ 	.word	0xffffffff


	//   ....[45]....
        /*01a0*/ 	.word	0xffffffff


	//   ....[46]....
        /*01a4*/ 	.word	0xffffffff


	//   ....[47]....
        /*01a8*/ 	.word	0xffffffff


	//   ....[48]....
        /*01ac*/ 	.word	0xffffffff


	//   ....[49]....
        /*01b0*/ 	.word	0xffffffff


	//   ....[50]....
        /*01b4*/ 	.word	0xffffffff


	//   ....[51]....
        /*01b8*/ 	.word	0xffffffff


	//   ....[52]....
        /*01bc*/ 	.word	0xffffffff


	//   ....[53]....
        /*01c0*/ 	.word	0xffffffff


	//   ....[54]....
        /*01c4*/ 	.word	0xffffffff


	//   ....[55]....
        /*01c8*/ 	.word	0xffffffff


	//   ....[56]....
        /*01cc*/ 	.word	0x05000012


	//   ....[57]....
        /*01d0*/ 	.word	0x05000012


	//   ....[58]....
        /*01d4*/ 	.word	0x05000012


	//   ....[59]....
        /*01d8*/ 	.word	0x05000012


	//   ....[60]....
        /*01dc*/ 	.word	0x05000012


	//   ....[61]....
        /*01e0*/ 	.word	0x05000012


	//   ....[62]....
        /*01e4*/ 	.word	0x05000012


	//   ....[63]....
        /*01e8*/ 	.word	0x05000012


	//   ....[64]....
        /*01ec*/ 	.word	0x05000012


	//   ....[65]....
        /*01f0*/ 	.word	0x05000012


	//   ....[66]....
        /*01f4*/ 	.word	0x05000012


	//   ....[67]....
        /*01f8*/ 	.word	0x05000012


	//   ....[68]....
        /*01fc*/ 	.word	0x05000012


	//   ....[69]....
        /*0200*/ 	.word	0x05000012


	//   ....[70]....
        /*0204*/ 	.word	0x05000012


	//   ....[71]....
        /*0208*/ 	.word	0x05000012


	//   ....[72]....
        /*020c*/ 	.word	0x05000012


	//   ....[73]....
        /*0210*/ 	.word	0x05000012


	//   ....[74]....
        /*0214*/ 	.word	0x05000012


	//   ....[75]....
        /*0218*/ 	.word	0x05000012


	//   ....[76]....
        /*021c*/ 	.word	0x05000012


	//   ....[77]....
        /*0220*/ 	.word	0x05000012


	//   ....[78]....
        /*0224*/ 	.word	0x05000012


	//   ....[79]....
        /*0228*/ 	.word	0x05000012


	//   ....[80]....
        /*022c*/ 	.word	0x05000012


	//   ....[81]....
        /*0230*/ 	.word	0x05000012


	//   ....[82]....
        /*0234*/ 	.word	0x05000012


	//   ....[83]....
        /*0238*/ 	.word	0x05000012


	//   ....[84]....
        /*023c*/ 	.word	0x05000012


	//   ....[85]....
        /*0240*/ 	.word	0x05000012


	//   ....[86]....
        /*0244*/ 	.word	0x05000012


	//   ....[87]....
        /*0248*/ 	.word	0x05000012


	//   ....[88]....
        /*024c*/ 	.word	0x05000012


	//   ....[89]....
        /*0250*/ 	.word	0x05000012


	//   ....[90]....
        /*0254*/ 	.word	0x05000012


	//   ....[91]....
        /*0258*/ 	.word	0x05000012


	//----- nvinfo : EIATTR_COOP_GROUP_INSTR_OFFSETS
	.align		4
.L_228:
        /*025c*/ 	.byte	0x04, 0x28
        /*025e*/ 	.short	(.L_230 - .L_229)


	//   ....[0]....
.L_229:
        /*0260*/ 	.word	0x00003080


	//   ....[1]....
        /*0264*/ 	.word	0x000030b0


	//   ....[2]....
        /*0268*/ 	.word	0x000030d0


	//   ....[3]....
        /*026c*/ 	.word	0x000030f0


	//   ....[4]....
        /*0270*/ 	.word	0x00003110


	//   ....[5]....
        /*0274*/ 	.word	0x00003560


	//   ....[6]....
        /*0278*/ 	.word	0x000035a0


	//   ....[7]....
        /*027c*/ 	.word	0x000035c0


	//   ....[8]....
        /*0280*/ 	.word	0x000035e0


	//   ....[9]....
        /*0284*/ 	.word	0x00003600


	//   ....[10]....
        /*0288*/ 	.word	0x00003b60


	//   ....[11]....
        /*028c*/ 	.word	0x00003c30


	//   ....[12]....
        /*0290*/ 	.word	0x00003c90


	//   ....[13]....
        /*0294*/ 	.word	0x00003d20


	//   ....[14]....
        /*0298*/ 	.word	0x00003d70


	//   ....[15]....
        /*029c*/ 	.word	0x00003dc0


	//   ....[16]....
        /*02a0*/ 	.word	0x00003e10


	//   ....[17]....
        /*02a4*/ 	.word	0x00003e80


	//   ....[18]....
        /*02a8*/ 	.word	0x00003eb0


	//   ....[19]....
        /*02ac*/ 	.word	0x00003f70


	//   ....[20]....
        /*02b0*/ 	.word	0x00004050


	//   ....[21]....
        /*02b4*/ 	.word	0x000040a0


	//   ....[22]....
        /*02b8*/ 	.word	0x00004110


	//   ....[23]....
        /*02bc*/ 	.word	0x00004170


	//   ....[24]....
        /*02c0*/ 	.word	0x000041c0


	//   ....[25]....
        /*02c4*/ 	.word	0x00004210


	//   ....[26]....
        /*02c8*/ 	.word	0x00004250


	//   ....[27]....
        /*02cc*/ 	.word	0x00004290


	//   ....[28]....
        /*02d0*/ 	.word	0x000088a0


	//   ....[29]....
        /*02d4*/ 	.word	0x000088d0


	//   ....[30]....
        /*02d8*/ 	.word	0x000088f0


	//   ....[31]....
        /*02dc*/ 	.word	0x00008910


	//   ....[32]....
        /*02e0*/ 	.word	0x00008930


	//   ....[33]....
        /*02e4*/ 	.word	0x00008d30


	//   ....[34]....
        /*02e8*/ 	.word	0x00008d70


	//   ....[35]....
        /*02ec*/ 	.word	0x00008d90


	//   ....[36]....
        /*02f0*/ 	.word	0x00008db0


	//   ....[37]....
        /*02f4*/ 	.word	0x00008dd0


	//   ....[38]....
        /*02f8*/ 	.word	0x00009330


	//   ....[39]....
        /*02fc*/ 	.word	0x00009400


	//   ....[40]....
        /*0300*/ 	.word	0x00009460


	//   ....[41]....
        /*0304*/ 	.word	0x000094f0


	//   ....[42]....
        /*0308*/ 	.word	0x00009550


	//   ....[43]....
        /*030c*/ 	.word	0x000095a0


	//   ....[44]....
        /*0310*/ 	.word	0x000095f0


	//   ....[45]....
        /*0314*/ 	.word	0x00009660


	//   ....[46]....
        /*0318*/ 	.word	0x00009680


	//   ....[47]....
        /*031c*/ 	.word	0x00009740


	//   ....[48]....
        /*0320*/ 	.word	0x00009820


	//   ....[49]....
        /*0324*/ 	.word	0x00009870


	//   ....[50]....
        /*0328*/ 	.word	0x000098e0


	//   ....[51]....
        /*032c*/ 	.word	0x00009940


	//   ....[52]....
        /*0330*/ 	.word	0x00009990


	//   ....[53]....
        /*0334*/ 	.word	0x000099e0


	//   ....[54]....
        /*0338*/ 	.word	0x00009a20


	//   ....[55]....
        /*033c*/ 	.word	0x00009a60


	//   ....[56]....
        /*0340*/ 	.word	0x0000ac70


	//   ....[57]....
        /*0344*/ 	.word	0x0000acf0


	//   ....[58]....
        /*0348*/ 	.word	0x0000ad80


	//   ....[59]....
        /*034c*/ 	.word	0x0000ae50


	//   ....[60]....
        /*0350*/ 	.word	0x0000af00


	//   ....[61]....
        /*0354*/ 	.word	0x0000af90


	//   ....[62]....
        /*0358*/ 	.word	0x0000b010


	//   ....[63]....
        /*035c*/ 	.word	0x0000b090


	//   ....[64]....
        /*0360*/ 	.word	0x0000b170


	//   ....[65]....
        /*0364*/ 	.word	0x0000b1e0


	//   ....[66]....
        /*0368*/ 	.word	0x0000b260


	//   ....[67]....
        /*036c*/ 	.word	0x0000b2e0


	//   ....[68]....
        /*0370*/ 	.word	0x0000b3a0


	//   ....[69]....
        /*0374*/ 	.word	0x0000b440


	//   ....[70]....
        /*0378*/ 	.word	0x0000b4e0


	//   ....[71]....
        /*037c*/ 	.word	0x0000b570


	//   ....[72]....
        /*0380*/ 	.word	0x0000b5e0


	//   ....[73]....
        /*0384*/ 	.word	0x0000b650


	//   ....[74]....
        /*0388*/ 	.word	0x0000b6c0


	//   ....[75]....
        /*038c*/ 	.word	0x0000b740


	//   ....[76]....
        /*0390*/ 	.word	0x0000b7d0


	//   ....[77]....
        /*0394*/ 	.word	0x0000b8d0


	//   ....[78]....
        /*0398*/ 	.word	0x0000b950


	//   ....[79]....
        /*039c*/ 	.word	0x0000b9e0


	//   ....[80]....
        /*03a0*/ 	.word	0x0000ba70


	//   ....[81]....
        /*03a4*/ 	.word	0x0000bae0


	//   ....[82]....
        /*03a8*/ 	.word	0x0000bbc0


	//   ....[83]....
        /*03ac*/ 	.word	0x0000bc30


	//   ....[84]....
        /*03b0*/ 	.word	0x0000bcb0


	//   ....[85]....
        /*03b4*/ 	.word	0x0000bd30


	//   ....[86]....
        /*03b8*/ 	.word	0x0000bdf0


	//   ....[87]....
        /*03bc*/ 	.word	0x0000be90


	//   ....[88]....
        /*03c0*/ 	.word	0x0000bf30


	//   ....[89]....
        /*03c4*/ 	.word	0x0000bfc0


	//   ....[90]....
        /*03c8*/ 	.word	0x0000c030


	//   ....[91]....
        /*03cc*/ 	.word	0x0000c0a0


	//----- nvinfo : EIATTR_VRC_CTA_INIT_COUNT
	.align		4
.L_230:
        /*03d0*/ 	.byte	0x02, 0x4a
	.zero		1
	.zero		1


	//----- nvinfo : EIATTR_EXIT_INSTR_OFFSETS
	.align		4
        /*03d4*/ 	.byte	0x04, 0x1c
        /*03d6*/ 	.short	(.L_232 - .L_231)


	//   ....[0]....
.L_231:
        /*03d8*/ 	.word	0x00004be0


	//   ....[1]....
        /*03dc*/ 	.word	0x00004d90


	//   ....[2]....
        /*03e0*/ 	.word	0x00005330


	//   ....[3]....
        /*03e4*/ 	.word	0x000053d0


	//   ....[4]....
        /*03e8*/ 	.word	0x0000abd0


	//   ....[5]....
        /*03ec*/ 	.word	0x0000ac20


	//----- nvinfo : EIATTR_MAX_THREADS
	.align		4
.L_232:
        /*03f0*/ 	.byte	0x04, 0x05
        /*03f2*/ 	.short	(.L_234 - .L_233)
.L_233:
        /*03f4*/ 	.word	0x00000200
        /*03f8*/ 	.word	0x00000001
        /*03fc*/ 	.word	0x00000001


	//----- nvinfo : EIATTR_CRS_STACK_SIZE
	.align		4
.L_234:
        /*0400*/ 	.byte	0x04, 0x1e
        /*0402*/ 	.short	(.L_236 - .L_235)
.L_235:
        /*0404*/ 	.word	0x00000000


	//----- nvinfo : EIATTR_CBANK_PARAM_SIZE
	.align		4
.L_236:
        /*0408*/ 	.byte	0x03, 0x19
        /*040a*/ 	.short	0x0058


	//----- nvinfo : EIATTR_PARAM_CBANK
	.align		4
        /*040c*/ 	.byte	0x04, 0x0a
        /*040e*/ 	.short	(.L_238 - .L_237)
	.align		4
.L_237:
        /*0410*/ 	.word	index@(.nv.constant0._ZN6thrust24THRUST_300001_SM_1000_NS8cuda_cub4core6detail13_kernel_agentINS1_16__set_operations10SetOpAgentINS0_6detail15normal_iteratorINS0_10device_ptrIiEEEESB_PiSC_SB_SC_iN4cuda3std3__44lessIiEENS5_31serial_set_symmetric_differenceENSF_17integral_constantIbLb0EEEEEJSB_SB_SC_SC_iiSB_SC_SH_SI_PNSF_4pairIiiEEPmN3cub18CUB_300001_SM_100013ScanTileStateIiLb1EEEEEEvDpT0_)
        /*0414*/ 	.short	0x0380
        /*0416*/ 	.short	0x0058


	//----- nvinfo : EIATTR_SW_WAR
	.align		4
.L_238:
        /*0418*/ 	.byte	0x04, 0x36
        /*041a*/ 	.short	(.L_240 - .L_239)
.L_239:
        /*041c*/ 	.word	0x00000008
.L_240:


//--------------------- .nv.info._ZN6thrust24THRUST_300001_SM_1000_NS8cuda_cub4core6detail13_kernel_agentINS1_16__set_operations14PartitionAgentINS0_6detail15normal_iteratorINS0_10device_ptrIiEEEESB_iN4cuda3std3__44lessIiEEEEJSB_SB_iiiPNSE_4pairIiiEESG_iEEEvDpT0_ --------------------------
	.section	.nv.info._ZN6thrust24THRUST_300001_SM_1000_NS8cuda_cub4core6detail13_kernel_agentINS1_16__set_operations14PartitionAgentINS0_6detail15normal_iteratorINS0_10device_ptrIiEEEESB_iN4cuda3std3__44lessIiEEEEJSB_SB_iiiPNSE_4pairIiiEESG_iEEEvDpT0_,"",@"SHT_CUDA_INFO"
	.sectionflags	@""
	.align	4


	//----- nvinfo : EIATTR_CUDA_API_VERSION
	.align		4
        /*0000*/ 	.byte	0x04, 0x37
        /*0002*/ 	.short	(.L_242 - .L_241)
.L_241:
        /*0004*/ 	.word	0x00000082


	//----- nvinfo : EIATTR_KPARAM_INFO
	.align		4
.L_242:
        /*0008*/ 	.byte	0x04, 0x17
        /*000a*/ 	.short	(.L_244 - .L_243)
.L_243:
        /*000c*/ 	.word	0x00000000
        /*0010*/ 	.short	0x0007
        /*0012*/ 	.short	0x002c
        /*0014*/ 	.byte	0x00, 0xf0, 0x11, 0x00


	//----- nvinfo : EIATTR_KPARAM_INFO
	.align		4
.L_244:
        /*0018*/ 	.byte	0x04, 0x17
        /*001a*/ 	.short	(.L_246 - .L_245)
.L_245:
        /*001c*/ 	.word	0x00000000
        /*0020*/ 	.short	0x0006
        /*0022*/ 	.short	0x0028
        /*0024*/ 	.byte	0x00, 0xf0, 0x05, 0x00


	//----- nvinfo : EIATTR_KPARAM_INFO
	.align		4
.L_246:
        /*0028*/ 	.byte	0x04, 0x17
        /*002a*/ 	.short	(.L_248 - .L_247)
.L_247:
        /*002c*/ 	.word	0x00000000
        /*0030*/ 	.short	0x0005
        /*0032*/ 	.short	0x0020
        /*0034*/ 	.byte	0x00, 0xf5, 0x21, 0x00


	//----- nvinfo : EIATTR_KPARAM_INFO
	.align		4
.L_248:
        /*0038*/ 	.byte	0x04, 0x17
        /*003a*/ 	.short	(.L_250 - .L_249)
.L_249:
        /*003c*/ 	.word	0x00000000
        /*0040*/ 	.short	0x0004
        /*0042*/ 	.short	0x0018
        /*0044*/ 	.byte	0x00, 0xf0, 0x11, 0x00


	//----- nvinfo : EIATTR_KPARAM_INFO
	.align		4
.L_250:
        /*0048*/ 	.byte	0x04, 0x17
        /*004a*/ 	.short	(.L_252 - .L_251)
.L_251:
        /*004c*/ 	.word	0x00000000
        /*0050*/ 	.short	0x0003
        /*0052*/ 	.short	0x0014
        /*0054*/ 	.byte	0x00, 0xf0, 0x11, 0x00


	//----- nvinfo : EIATTR_KPARAM_INFO
	.align		4
.L_252:
        /*0058*/ 	.byte	0x04, 0x17
        /*005a*/ 	.short	(.L_254 - .L_253)
.L_253:
        /*005c*/ 	.word	0x00000000
        /*0060*/ 	.short	0x0002
        /*0062*/ 	.short	0x0010
        /*0064*/ 	.byte	0x00, 0xf0, 0x11, 0x00


	//----- nvinfo : EIATTR_KPARAM_INFO
	.align		4
.L_254:
        /*0068*/ 	.byte	0x04, 0x17
        /*006a*/ 	.short	(.L_256 - .L_255)
.L_255:
        /*006c*/ 	.word	0x00000000
        /*0070*/ 	.short	0x0001
        /*0072*/ 	.short	0x0008
        /*0074*/ 	.byte	0x00, 0xf0, 0x21, 0x00


	//----- nvinfo : EIATTR_KPARAM_INFO
	.align		4
.L_256:
        /*0078*/ 	.byte	0x04, 0x17
        /*007a*/ 	.short	(.L_258 - .L_257)
.L_257:
        /*007c*/ 	.word	0x00000000
        /*0080*/ 	.short	0x0000
        /*0082*/ 	.short	0x0000
        /*0084*/ 	.byte	0x00, 0xf0, 0x21, 0x00


	//----- nvinfo : EIATTR_SPARSE_MMA_MASK
	.align		4
.L_258:
        /*0088*/ 	.byte	0x03, 0x50
        /*008a*/ 	.short	0x0000


	//----- nvinfo : EIATTR_MAXREG_COUNT
	.align		4
        /*008c*/ 	.byte	0x03, 0x1b
        /*008e*/ 	.short	0x00ff


	//----- nvinfo : EIATTR_MERCURY_ISA_VERSION
	.align		4
        /*0090*/ 	.byte	0x03, 0x5f
        /*0092*/ 	.short	0x0101


	//----- nvinfo : EIATTR_VRC_CTA_INIT_COUNT
	.align		4
        /*0094*/ 	.byte	0x02, 0x4a
	.zero		1
	.zero		1


	//----- nvinfo : EIATTR_EXIT_INSTR_OFFSETS
	.align		4
        /*0098*/ 	.byte	0x04, 0x1c
        /*009a*/ 	.short	(.L_260 - .L_259)


	//   ....[0]....
.L_259:
        /*009c*/ 	.word	0x00000070


	//   ....[1]....
        /*00a0*/ 	.word	0x00000e50


	//----- nvinfo : EIATTR_MAX_THREADS
	.align		4
.L_260:
        /*00a4*/ 	.byte	0x04, 0x05
        /*00a6*/ 	.short	(.L_262 - .L_261)
.L_261:
        /*00a8*/ 	.word	0x00000100
        /*00ac*/ 	.word	0x00000001
        /*00b0*/ 	.word	0x00000001


	//----- nvinfo : EIATTR_CRS_STACK_SIZE
	.align		4
.L_262:
        /*00b4*/ 	.byte	0x04, 0x1e
        /*00b6*/ 	.short	(.L_264 - .L_263)
.L_263:
        /*00b8*/ 	.word	0x00000000


	//----- nvinfo : EIATTR_CBANK_PARAM_SIZE
	.align		4
.L_264:
        /*00bc*/ 	.byte	0x03, 0x19
        /*00be*/ 	.short	0x0030


	//----- nvinfo : EIATTR_PARAM_CBANK
	.align		4
        /*00c0*/ 	.byte	0x04, 0x0a
        /*00c2*/ 	.short	(.L_266 - .L_265)
	.align		4
.L_265:
        /*00c4*/ 	.word	index@(.nv.constant0._ZN6thrust24THRUST_300001_SM_1000_NS8cuda_cub4core6detail13_kernel_agentINS1_16__set_operations14PartitionAgentINS0_6detail15normal_iteratorINS0_10device_ptrIiEEEESB_iN4cuda3std3__44lessIiEEEEJSB_SB_iiiPNSE_4pairIiiEESG_iEEEvDpT0_)
        /*00c8*/ 	.short	0x0380
        /*00ca*/ 	.short	0x0030


	//----- nvinfo : EIATTR_SW_WAR
	.align		4
.L_266:
        /*00cc*/ 	.byte	0x04, 0x36
        /*00ce*/ 	.short	(.L_268 - .L_267)
.L_267:
        /*00d0*/ 	.word	0x00000008
.L_268:


//--------------------- .nv.info._ZN6thrust24THRUST_300001_SM_1000_NS8cuda_cub4core6detail13_kernel_agentINS1_16__set_operations9InitAgentIN3cub18CUB_300001_SM_100013ScanTileStateIiLb1EEEiEEJSA_iEEEvDpT0_ --------------------------
	.section	.nv.info._ZN6thrust24THRUST_300001_SM_1000_NS8cuda_cub4core6detail13_kernel_agentINS1_16__set_operations9InitAgentIN3cub18CUB_300001_SM_100013ScanTileStateIiLb1EEEiEEJSA_iEEEvDpT0_,"",@"SHT_CUDA_INFO"
	.sectionflags	@""
	.align	4


	//----- nvinfo : EIATTR_CUDA_API_VERSION
	.align		4
        /*0000*/ 	.byte	0x04, 0x37
        /*0002*/ 	.short	(.L_270 - .L_269)
.L_269:
        /*0004*/ 	.word	0x00000082


	//----- nvinfo : EIATTR_KPARAM_INFO
	.align		4
.L_270:
        /*0008*/ 	.byte	0x04, 0x17
        /*000a*/ 	.short	(.L_272 - .L_271)
.L_271:
        /*000c*/ 	.word	0x00000000
        /*0010*/ 	.short	0x0001
        /*0012*/ 	.short	0x0008
        /*0014*/ 	.byte	0x00, 0xf0, 0x11, 0x00


	//----- nvinfo : EIATTR_KPARAM_INFO
	.align		4
.L_272:
        /*0018*/ 	.byte	0x04, 0x17
        /*001a*/ 	.short	(.L_274 - .L_273)
.L_273:
        /*001c*/ 	.word	0x00000000
        /*0020*/ 	.short	0x0000
        /*0022*/ 	.short	0x0000
        /*0024*/ 	.byte	0x00, 0xf0, 0x21, 0x00


	//----- nvinfo : EIATTR_SPARSE_MMA_MASK
	.align		4
.L_274:
        /*0028*/ 	.byte	0x03, 0x50
        /*002a*/ 	.short	0x0000


	//----- nvinfo : EIATTR_MAXREG_COUNT
	.align		4
        /*002c*/ 	.byte	0x03, 0x1b
        /*002e*/ 	.short	0x00ff


	//----- nvinfo : EIATTR_MERCURY_ISA_VERSION
	.align		4
        /*0030*/ 	.byte	0x03, 0x5f
        /*0032*/ 	.short	0x0101


	//----- nvinfo : EIATTR_VRC_CTA_INIT_COUNT
	.align		4
        /*0034*/ 	.byte	0x02, 0x4a
	.zero		1
	.zero		1


	//----- nvinfo : EIATTR_EXIT_INSTR_OFFSETS
	.align		4
        /*0038*/ 	.byte	0x04, 0x1c
        /*003a*/ 	.short	(.L_276 - .L_275)


	//   ....[0]....
.L_275:
        /*003c*/ 	.word	0x000000f0


	//   ....[1]....
        /*0040*/ 	.word	0x00000130


	//----- nvinfo : EIATTR_MAX_THREADS
	.align		4
.L_276:
        /*0044*/ 	.byte	0x04, 0x05
        /*0046*/ 	.short	(.L_278 - .L_277)
.L_277:
        /*0048*/ 	.word	0x00000080
        /*004c*/ 	.word	0x00000001
        /*0050*/ 	.word	0x00000001


	//----- nvinfo : EIATTR_CBANK_PARAM_SIZE
	.align		4
.L_278:
        /*0054*/ 	.byte	0x03, 0x19
        /*0056*/ 	.short	0x000c


	//----- nvinfo : EIATTR_PARAM_CBANK
	.align		4
        /*0058*/ 	.byte	0x04, 0x0a
        /*005a*/ 	.short	(.L_280 - .L_279)
	.align		4
.L_279:
        /*005c*/ 	.word	index@(.nv.constant0._ZN6thrust24THRUST_300001_SM_1000_NS8cuda_cub4core6detail13_kernel_agentINS1_16__set_operations9InitAgentIN3cub18CUB_300001_SM_100013ScanTileStateIiLb1EEEiEEJSA_iEEEvDpT0_)
        /*0060*/ 	.short	0x0380
        /*0062*/ 	.short	0x000c


	//----- nvinfo : EIATTR_SW_WAR
	.align		4
.L_280:
        /*0064*/ 	.byte	0x04, 0x36
        /*0066*/ 	.short	(.L_282 - .L_281)
.L_281:
        /*0068*/ 	.word	0x00000008
.L_282:


//--------------------- .nv.callgraph             --------------------------
	.section	.nv.callgraph,"",@"SHT_CUDA_CALLGRAPH"
	.align	4
	.sectionentsize	8
	.align		4
        /*0000*/ 	.word	0x00000000
	.align		4
        /*0004*/ 	.word	0xffffffff
	.align		4
        /*0008*/ 	.word	0x00000000
	.align		4
        /*000c*/ 	.word	0xfffffffe
	.align		4
        /*0010*/ 	.word	0x00000000
	.align		4
        /*0014*/ 	.word	0xfffffffd
	.align		4
        /*0018*/ 	.word	0x00000000
	.align		4
        /*001c*/ 	.word	0xfffffffc


//--------------------- .nv.constant4             --------------------------
	.section	.nv.constant4,"a",@progbits
	.align	8
	.align		8
.nv.constant4:
        /*0000*/ 	.dword	_ZN34_INTERNAL_da2ad930_4_k_cu__Z4testv4cuda3std3__45__cpo5beginE
	.align		8
        /*0008*/ 	.dword	_ZN34_INTERNAL_da2ad930_4_k_cu__Z4testv4cuda3std3__45__cpo3endE
	.align		8
        /*0010*/ 	.dword	_ZN34_INTERNAL_da2ad930_4_k_cu__Z4testv4cuda3std3__45__cpo6cbeginE
	.align		8
        /*0018*/ 	.dword	_ZN34_INTERNAL_da2ad930_4_k_cu__Z4testv4cuda3std3__45__cpo4cendE
	.align		8
        /*0020*/ 	.dword	_ZN34_INTERNAL_da2ad930_4_k_cu__Z4testv4cuda3std3__45__cpo6rbeginE
	.align		8
        /*0028*/ 	.dword	_ZN34_INTERNAL_da2ad930_4_k_cu__Z4testv4cuda3std3__45__cpo4rendE
	.align		8
        /*0030*/ 	.dword	_ZN34_INTERNAL_da2ad930_4_k_cu__Z4testv4cuda3std3__45__cpo7crbeginE
	.align		8
        /*0038*/ 	.dword	_ZN34_INTERNAL_da2ad930_4_k_cu__Z4testv4cuda3std3__45__cpo5crendE
	.align		8
        /*0040*/ 	.dword	_ZN34_INTERNAL_da2ad930_4_k_cu__Z4testv4cuda3std3__436_GLOBAL__N__da2ad930_4_k_cu__Z4testv6ignoreE
	.align		8
        /*0048*/ 	.dword	_ZN34_INTERNAL_da2ad930_4_k_cu__Z4testv4cuda3std3__419piecewise_constructE
	.align		8
        /*0050*/ 	.dword	_ZN34_INTERNAL_da2ad930_4_k_cu__Z4testv4cuda3std3__48in_placeE
	.align		8
        /*0058*/ 	.dword	_ZN34_INTERNAL_da2ad930_4_k_cu__Z4testv4cuda3std3__420unreachable_sentinelE
	.align		8
        /*0060*/ 	.dword	_ZN34_INTERNAL_da2ad930_4_k_cu__Z4testv4cuda3std3__47nulloptE
	.align		8
        /*0068*/ 	.dword	_ZN34_INTERNAL_da2ad930_4_k_cu__Z4testv4cuda3std3__48unexpectE
	.align		8
        /*0070*/ 	.dword	_ZN34_INTERNAL_da2ad930_4_k_cu__Z4testv4cuda3std6ranges3__45__cpo4swapE
	.align		8
        /*0078*/ 	.dword	_ZN34_INTERNAL_da2ad930_4_k_cu__Z4testv4cuda3std6ranges3__45__cpo9iter_moveE
	.align		8
        /*0080*/ 	.dword	_ZN34_INTERNAL_da2ad930_4_k_cu__Z4testv4cuda3std6ranges3__45__cpo5beginE
	.align		8
        /*0088*/ 	.dword	_ZN34_INTERNAL_da2ad930_4_k_cu__Z4testv4cuda3std6ranges3__45__cpo3endE
	.align		8
        /*0090*/ 	.dword	_ZN34_INTERNAL_da2ad930_4_k_cu__Z4testv4cuda3std6ranges3__45__cpo6cbeginE
	.align		8
        /*0098*/ 	.dword	_ZN34_INTERNAL_da2ad930_4_k_cu__Z4testv4cuda3std6ranges3__45__cpo4cendE
	.align		8
        /*00a0*/ 	.dword	_ZN34_INTERNAL_da2ad930_4_k_cu__Z4testv4cuda3std6ranges3__45__cpo7advanceE
	.align		8
        /*00a8*/ 	.dword	_ZN34_INTERNAL_da2ad930_4_k_cu__Z4testv4cuda3std6ranges3__45__cpo9iter_swapE
	.align		8
        /*00b0*/ 	.dword	_ZN34_INTERNAL_da2ad930_4_k_cu__Z4testv4cuda3std6ranges3__45__cpo4nextE
	.align		8
        /*00b8*/ 	.dword	_ZN34_INTERNAL_da2ad930_4_k_cu__Z4testv4cuda3std6ranges3__45__cpo4prevE
	.align		8
        /*00c0*/ 	.dword	_ZN34_INTERNAL_da2ad930_4_k_cu__Z4testv4cuda3std6ranges3__45__cpo4dataE
	.align		8
        /*00c8*/ 	.dword	_ZN34_INTERNAL_da2ad930_4_k_cu__Z4testv4cuda3std6ranges3__45__cpo5cdataE
	.align		8
        /*00d0*/ 	.dword	_ZN34_INTERNAL_da2ad930_4_k_cu__Z4testv4cuda3std6ranges3__45__cpo4sizeE
	.align		8
        /*00d8*/ 	.dword	_ZN34_INTERNAL_da2ad930_4_k_cu__Z4testv4cuda3std6ranges3__45__cpo5ssizeE
	.align		8
        /*00e0*/ 	.dword	_ZN34_INTERNAL_da2ad930_4_k_cu__Z4testv4cuda3std6ranges3__45__cpo8distanceE
	.align		8
        /*00e8*/ 	.dword	_ZN34_INTERNAL_da2ad930_4_k_cu__Z4testv6thrust24THRUST_300001_SM_1000_NS8cuda_cub3parE
	.align		8
        /*00f0*/ 	.dword	_ZN34_INTERNAL_da2ad930_4_k_cu__Z4testv6thrust24THRUST_300001_SM_1000_NS8cuda_cub10par_nosyncE
	.align		8
        /*00f8*/ 	.dword	_ZN34_INTERNAL_da2ad930_4_k_cu__Z4testv6thrust24THRUST_300001_SM_1000_NS6system6detail10sequential3seqE
	.align		8
        /*0100*/ 	.dword	_ZN34_INTERNAL_da2ad930_4_k_cu__Z4testv6thrust24THRUST_300001_SM_1000_NS6system3cpp3parE
	.align		8
        /*0108*/ 	.dword	_ZN34_INTERNAL_da2ad930_4_k_cu__Z4testv6thrust24THRUST_300001_SM_1000_NS12placeholders2_1E
	.align		8
        /*0110*/ 	.dword	_ZN34_INTERNAL_da2ad930_4_k_cu__Z4testv6thrust24THRUST_300001_SM_1000_NS12placeholders2_2E
	.align		8
        /*0118*/ 	.dword	_ZN34_INTERNAL_da2ad930_4_k_cu__Z4testv6thrust24THRUST_300001_SM_1000_NS12placeholders2_3E
	.align		8
        /*0120*/ 	.dword	_ZN34_INTERNAL_da2ad930_4_k_cu__Z4testv6thrust24THRUST_300001_SM_1000_NS12placeholders2_4E
	.align		8
        /*0128*/ 	.dword	_ZN34_INTERNAL_da2ad930_4_k_cu__Z4testv6thrust24THRUST_300001_SM_1000_NS12placeholders2_5E
	.align		8
        /*0130*/ 	.dword	_ZN34_INTERNAL_da2ad930_4_k_cu__Z4testv6thrust24THRUST_300001_SM_1000_NS12placeholders2_6E
	.align		8
        /*0138*/ 	.dword	_ZN34_INTERNAL_da2ad930_4_k_cu__Z4testv6thrust24THRUST_300001_SM_1000_NS12placeholders2_7E
	.align		8
        /*0140*/ 	.dword	_ZN34_INTERNAL_da2ad930_4_k_cu__Z4testv6thrust24THRUST_300001_SM_1000_NS12placeholders2_8E
	.align		8
        /*0148*/ 	.dword	_ZN34_INTERNAL_da2ad930_4_k_cu__Z4testv6thrust24THRUST_300001_SM_1000_NS12placeholders2_9E
	.align		8
        /*0150*/ 	.dword	_ZN34_INTERNAL_da2ad930_4_k_cu__Z4testv6thrust24THRUST_300001_SM_1000_NS12placeholders3_10E
	.align		8
        /*0158*/ 	.dword	_ZN34_INTERNAL_da2ad930_4_k_cu__Z4testv6thrust24THRUST_300001_SM_1000_NS3seqE
	.align		8
        /*0160*/ 	.dword	_ZN34_INTERNAL_da2ad930_4_k_cu__Z4testv6thrust24THRUST_300001_SM_1000_NS6deviceE


//--------------------- .text._ZN3cub18CUB_300001_SM_10006detail8for_each13static_kernelINS2_12policy_hub_t12policy_500_tEmN6thrust24THRUST_300001_SM_1000_NS8cuda_cub20__uninitialized_fill7functorINS7_10device_ptrIiEEiEEEEvT0_T1_ --------------------------
	.section	.text._ZN3cub18CUB_300001_SM_10006detail8for_each13static_kernelINS2_12policy_hub_t12policy_500_tEmN6thrust24THRUST_300001_SM_1000_NS8cuda_cub20__uninitialized_fill7functorINS7_10device_ptrIiEEiEEEEvT0_T1_,"ax",@progbits
	.align	128
        .global         _ZN3cub18CUB_300001_SM_10006detail8for_each13static_kernelINS2_12policy_hub_t12policy_500_tEmN6thrust24THRUST_300001_SM_1000_NS8cuda_cub20__uninitialized_fill7functorINS7_10device_ptrIiEEiEEEEvT0_T1_
        .type           _ZN3cub18CUB_300001_SM_10006detail8for_each13static_kernelINS2_12policy_hub_t12policy_500_tEmN6thrust24THRUST_300001_SM_1000_NS8cuda_cub20__uninitialized_fill7functorINS7_10device_ptrIiEEiEEEEvT0_T1_,@function
        .size           _ZN3cub18CUB_300001_SM_10006detail8for_each13static_kernelINS2_12policy_hub_t12policy_500_tEmN6thrust24THRUST_300001_SM_1000_NS8cuda_cub20__uninitialized_fill7functorINS7_10device_ptrIiEEiEEEEvT0_T1_,(.L_x_476 - _ZN3cub18CUB_300001_SM_10006detail8for_each13static_kernelINS2_12policy_hub_t12policy_500_tEmN6thrust24THRUST_300001_SM_1000_NS8cuda_cub20__uninitialized_fill7functorINS7_10device_ptrIiEEiEEEEvT0_T1_)
        .other          _ZN3cub18CUB_300001_SM_10006detail8for_each13static_kernelINS2_12policy_hub_t12policy_500_tEmN6thrust24THRUST_300001_SM_1000_NS8cuda_cub20__uninitialized_fill7functorINS7_10device_ptrIiEEiEEEEvT0_T1_,@"STO_CUDA_ENTRY STV_DEFAULT"
_ZN3cub18CUB_300001_SM_10006detail8for_each13static_kernelINS2_12policy_hub_t12policy_500_tEmN6thrust24THRUST_300001_SM_1000_NS8cuda_cub20__uninitialized_fill7functorINS7_10device_ptrIiEEiEEEEvT0_T1_:
.text._ZN3cub18CUB_300001_SM_10006detail8for_each13static_kernelINS2_12policy_hub_t12policy_500_tEmN6thrust24THRUST_300001_SM_1000_NS8cuda_cub20__uninitialized_fill7functorINS7_10device_ptrIiEEiEEEEvT0_T1_:
[----:B------:R-:W-:Y:S08]  /*0000*/  LDC R1, c[0x0][0x37c] ;  /* 0x0000df00ff017b82 */ /* 0x000ff00000000800 */
[----:B------:R-:W0:Y:S01]  /*0010*/  S2UR UR4, SR_CTAID.X ;  /* 0x00000000000479c3 */ /* 0x000e220000002500 */
[----:B------:R-:W1:Y:S01]  /*0020*/  LDCU.64 UR6, c[0x0][0x380] ;  /* 0x00007000ff0677ac */ /* 0x000e620008000a00 */
[----:B------:R-:W2:Y:S01]  /*0030*/  LDCU.64 UR8, c[0x0][0x358] ;  /* 0x00006b00ff0877ac */ /* 0x000ea20008000a00 */
[----:B0-----:R-:W-:-:S04]  /*0040*/  UIMAD.WIDE.U32 UR4, UR4, 0x200, URZ ;  /* 0x00000200040478a5 */ /* 0x001fc8000f8e00ff */
[----:B-1----:R-:W-:-:S04]  /*0050*/  UIADD3 UR6, UP0, UPT, -UR4, UR6, URZ ;  /* 0x0000000604067290 */ /* 0x002fc8000ff1e1ff */
[----:B------:R-:W-:Y:S02]  /*0060*/  UIADD3.X UR7, UPT, UPT, ~UR5, UR7, URZ, UP0, !UPT ;  /* 0x0000000705077290 */ /* 0x000fe400087fe5ff */
[----:B------:R-:W-:-:S04]  /*0070*/  UISETP.GE.U32.AND UP0, UPT, UR6, 0x200, UPT ;  /* 0x000002000600788c */ /* 0x000fc8000bf06070 */
[----:B------:R-:W-:-:S09]  /*0080*/  UISETP.GE.U32.AND.EX UP0, UPT, UR7, URZ, UPT, UP0 ;  /* 0x000000ff0700728c */ /* 0x000fd2000bf06100 */
[----:B--2---:R-:W-:Y:S05]  /*0090*/  BRA.U !UP0, `(.L_x_0) ;  /* 0x0000000108287547 */ /* 0x004fea000b800000 */
[----:B------:R-:W0:Y:S01]  /*00a0*/  S2R R0, SR_TID.X ;  /* 0x0000000000007919 */ /* 0x000e220000002100 */
[----:B------:R-:W1:Y:S01]  /*00b0*/  LDCU.64 UR6, c[0x0][0x388] ;  /* 0x00007100ff0677ac */ /* 0x000e620008000a00 */
[----:B------:R-:W2:Y:S01]  /*00c0*/  LDC R5, c[0x0][0x390] ;  /* 0x0000e400ff057b82 */ /* 0x000ea20000000800 */
[----:B0-----:R-:W-:-:S05]  /*00d0*/  IADD3 R0, P0, PT, R0, UR4, RZ ;  /* 0x0000000400007c10 */ /* 0x001fca000ff1e0ff */
[----:B------:R-:W-:Y:S01]  /*00e0*/  IMAD.X R3, RZ, RZ, UR5, P0 ;  /* 0x00000005ff037e24 */ /* 0x000fe200080e06ff */
[----:B-1----:R-:W-:-:S04]  /*00f0*/  LEA R2, P0, R0, UR6, 0x2 ;  /* 0x0000000600027c11 */ /* 0x002fc8000f8010ff */
[----:B------:R-:W-:-:S05]  /*0100*/  LEA.HI.X R3, R0, UR7, R3, 0x2, P0 ;  /* 0x0000000700037c11 */ /* 0x000fca00080f1403 */
[----:B--2---:R-:W-:Y:S04]  /*0110*/  STG.E desc[UR8][R2.64], R5 ;  /* 0x0000000502007986 */ /* 0x004fe8000c101908 */
[----:B------:R-:W-:Y:S01]  /*0120*/  STG.E desc[UR8][R2.64+0x400], R5 ;  /* 0x0004000502007986 */ /* 0x000fe2000c101908 */
[----:B------:R-:W-:Y:S05]  /*0130*/  EXIT ;  /* 0x000000000000794d */ /* 0x000fea0003800000 */
.L_x_0:
[----:B------:R-:W0:Y:S01]  /*0140*/  S2R R0, SR_TID.X ;  /* 0x0000000000007919 */ /* 0x000e220000002100 */
[----:B------:R-:W-:Y:S01]  /*0150*/  IMAD.U32 R2, RZ, RZ, UR7 ;  /* 0x00000007ff027e24 */ /* 0x000fe2000f8e00ff */
[----:B------:R-:W1:Y:S01]  /*0160*/  LDCU.64 UR10, c[0x0][0x388] ;  /* 0x00007100ff0a77ac */ /* 0x000e620008000a00 */
[----:B------:R-:W-:Y:S01]  /*0170*/  IMAD.U32 R4, RZ, RZ, UR7 ;  /* 0x00000007ff047e24 */ /* 0x000fe2000f8e00ff */
[----:B0-----:R-:W-:-:S04]  /*0180*/  ISETP.LT.U32.AND P0, PT, R0, UR6, PT ;  /* 0x0000000600007c0c */ /* 0x001fc8000bf01070 */
[----:B------:R-:W-:Y:S01]  /*0190*/  ISETP.GT.U32.AND.EX P0, PT, R2, RZ, PT, P0 ;  /* 0x000000ff0200720c */ /* 0x000fe20003f04100 */
[C---:B------:R-:W-:Y:S01]  /*01a0*/  VIADD R2, R0.reuse, 0x100 ;  /* 0x0000010000027836 */ /* 0x040fe20000000000 */
[----:B------:R-:W-:-:S04]  /*01b0*/  IADD3 R0, P2, PT, R0, UR4, RZ ;  /* 0x0000000400007c10 */ /* 0x000fc8000ff5e0ff */
[----:B------:R-:W-:Y:S01]  /*01c0*/  ISETP.LT.U32.AND P1, PT, R2, UR6, PT ;  /* 0x0000000602007c0c */ /* 0x000fe2000bf21070 */
[----:B------:R-:W-:Y:S01]  /*01d0*/  IMAD.X R3, RZ, RZ, UR5, P2 ;  /* 0x00000005ff037e24 */ /* 0x000fe200090e06ff */
[----:B-1----:R-:W-:Y:S02]  /*01e0*/  LEA R2, P2, R0, UR10, 0x2 ;  /* 0x0000000a00027c11 */ /* 0x002fe4000f8410ff */
[----:B------:R-:W-:Y:S02]  /*01f0*/  ISETP.GT.U32.AND.EX P1, PT, R4, RZ, PT, P1 ;  /* 0x000000ff0400720c */ /* 0x000fe40003f24110 */
[----:B------:R-:W-:Y:S01]  /*0200*/  LEA.HI.X R3, R0, UR11, R3, 0x2, P2 ;  /* 0x0000000b00037c11 */ /* 0x000fe200090f1403 */
[----:B------:R-:W0:Y:S04]  /*0210*/  @P0 LDC R5, c[0x0][0x390] ;  /* 0x0000e400ff050b82 */ /* 0x000e280000000800 */
[----:B0-----:R0:W-:Y:S06]  /*0220*/  @P0 STG.E desc[UR8][R2.64], R5 ;  /* 0x0000000502000986 */ /* 0x0011ec000c101908 */
[----:B------:R-:W-:Y:S05]  /*0230*/  @!P1 EXIT ;  /* 0x000000000000994d */ /* 0x000fea0003800000 */
[----:B0-----:R-:W0:Y:S02]  /*0240*/  LDC R5, c[0x0][0x390] ;  /* 0x0000e400ff057b82 */ /* 0x001e240000000800 */
[----:B0-----:R-:W-:Y:S01]  /*0250*/  STG.E desc[UR8][R2.64+0x400], R5 ;  /* 0x0004000502007986 */ /* 0x001fe2000c101908 */
[----:B------:R-:W-:Y:S05]  /*0260*/  EXIT ;  /* 0x000000000000794d */ /* 0x000fea0003800000 */
.L_x_1:
[----:B------:R-:W-:-:S00]  /*0270*/  BRA `(.L_x_1) ;  /* 0xfffffffc00fc7947 */ /* 0x000fc0000383ffff */
[----:B------:R-:W-:-:S00]  /*0280*/  NOP ;  /* 0x0000000000007918 */ /* 0x000fc00000000000 */
[----:B------:R-:W-:-:S00]  /*0290*/  NOP ;  /* 0x0000000000007918 */ /* 0x000fc00000000000 */
[----:B------:R-:W-:-:S00]  /*02a0*/  NOP ;  /* 0x0000000000007918 */ /* 0x000fc00000000000 */
[----:B------:R-:W-:-:S00]  /*02b0*/  NOP ;  /* 0x0000000000007918 */ /* 0x000fc00000000000 */
[----:B------:R-:W-:-:S00]  /*02c0*/  NOP ;  /* 0x0000000000007918 */ /* 0x000fc00000000000 */
[----:B------:R-:W-:-:S00]  /*02d0*/  NOP ;  /* 0x0000000000007918 */ /* 0x000fc00000000000 */
[----:B------:R-:W-:-:S00]  /*02e0*/  NOP ;  /* 0x0000000000007918 */ /* 0x000fc00000000000 */
[----:B------:R-:W-:-:S00]  /*02f0*/  NOP ;  /* 0x0000000000007918 */ /* 0x000fc00000000000 */
.L_x_476:


//--------------------- .text._ZN3cub18CUB_300001_SM_10006detail11EmptyKernelIvEEvv --------------------------
	.section	.text._ZN3cub18CUB_300001_SM_10006detail11EmptyKernelIvEEvv,"ax",@progbits
	.align	128
        .global         _ZN3cub18CUB_300001_SM_10006detail11EmptyKernelIvEEvv
        .type           _ZN3cub18CUB_300001_SM_10006detail11EmptyKernelIvEEvv,@function
        .size           _ZN3cub18CUB_300001_SM_10006detail11EmptyKernelIvEEvv,(.L_x_477 - _ZN3cub18CUB_300001_SM_10006detail11EmptyKernelIvEEvv)
        .other          _ZN3cub18CUB_300001_SM_10006detail11EmptyKernelIvEEvv,@"STO_CUDA_ENTRY STV_DEFAULT"
_ZN3cub18CUB_300001_SM_10006detail11EmptyKernelIvEEvv:
.text._ZN3cub18CUB_300001_SM_10006detail11EmptyKernelIvEEvv:
[----:B------:R-:W-:Y:S01]  /*0000*/  LDC R1, c[0x0][0x37c] ;  /* 0x0000df00ff017b82 */ /* 0x000fe20000000800 */
[----:B------:R-:W-:Y:S05]  /*0010*/  EXIT ;  /* 0x000000000000794d */ /* 0x000fea0003800000 */
.L_x_2:
        /* <DEDUP_REMOVED lines=14> */
.L_x_477:


//--------------------- .text._ZN6thrust24THRUST_300001_SM_1000_NS8cuda_cub4core6detail13_kernel_agentINS1_16__set_operations10SetOpAgentINS0_6detail15normal_iteratorINS0_10device_ptrIiEEEESB_PiSC_SB_SC_lN4cuda3std3__44lessIiEENS5_31serial_set_symmetric_differenceENSF_17integral_constantIbLb0EEEEEJSB_SB_SC_SC_llSB_SC_SH_SI_PNSF_4pairIllEEPmN3cub18CUB_300001_SM_100013ScanTileStateIlLb1EEEEEEvDpT0_ --------------------------
	.section	.text._ZN6thrust24THRUST_300001_SM_1000_NS8cuda_cub4core6detail13_kernel_agentINS1_16__set_operations10SetOpAgentINS0_6detail15normal_iteratorINS0_10device_ptrIiEEEESB_PiSC_SB_SC_lN4cuda3std3__44lessIiEENS5_31serial_set_symmetric_differenceENSF_17integral_constantIbLb0EEEEEJSB_SB_SC_SC_llSB_SC_SH_SI_PNSF_4pairIllEEPmN3cub18CUB_300001_SM_100013ScanTileStateIlLb1EEEEEEvDpT0_,"ax",@progbits
	.align	128
        .global         _ZN6thrust24THRUST_300001_SM_1000_NS8cuda_cub4core6detail13_kernel_agentINS1_16__set_operations10SetOpAgentINS0_6detail15normal_iteratorINS0_10device_ptrIiEEEESB_PiSC_SB_SC_lN4cuda3std3__44lessIiEENS5_31serial_set_symmetric_differenceENSF_17integral_constantIbLb0EEEEEJSB_SB_SC_SC_llSB_SC_SH_SI_PNSF_4pairIllEEPmN3cub18CUB_300001_SM_100013ScanTileStateIlLb1EEEEEEvDpT0_
        .type           _ZN6thrust24THRUST_300001_SM_1000_NS8cuda_cub4core6detail13_kernel_agentINS1_16__set_operations10SetOpAgentINS0_6detail15normal_iteratorINS0_10device_ptrIiEEEESB_PiSC_SB_SC_lN4cuda3std3__44lessIiEENS5_31serial_set_symmetric_differenceENSF_17integral_constantIbLb0EEEEEJSB_SB_SC_SC_llSB_SC_SH_SI_PNSF_4pairIllEEPmN3cub18CUB_300001_SM_100013ScanTileStateIlLb1EEEEEEvDpT0_,@function
        .size           _ZN6thrust24THRUST_300001_SM_1000_NS8cuda_cub4core6detail13_kernel_agentINS1_16__set_operations10SetOpAgentINS0_6detail15normal_iteratorINS0_10device_ptrIiEEEESB_PiSC_SB_SC_lN4cuda3std3__44lessIiEENS5_31serial_set_symmetric_differenceENSF_17integral_constantIbLb0EEEEEJSB_SB_SC_SC_llSB_SC_SH_SI_PNSF_4pairIllEEPmN3cub18CUB_300001_SM_100013ScanTileStateIlLb1EEEEEEvDpT0_,(.L_x_478 - _ZN6thrust24THRUST_300001_SM_1000_NS8cuda_cub4core6detail13_kernel_agentINS1_16__set_operations10SetOpAgentINS0_6detail15normal_iteratorINS0_10device_ptrIiEEEESB_PiSC_SB_SC_lN4cuda3std3__44lessIiEENS5_31serial_set_symmetric_differenceENSF_17integral_constantIbLb0EEEEEJSB_SB_SC_SC_llSB_SC_SH_SI_PNSF_4pairIllEEPmN3cub18CUB_300001_SM_100013ScanTileStateIlLb1EEEEEEvDpT0_)
        .other          _ZN6thrust24THRUST_300001_SM_1000_NS8cuda_cub4core6detail13_kernel_agentINS1_16__set_operations10SetOpAgentINS0_6detail15normal_iteratorINS0_10device_ptrIiEEEESB_PiSC_SB_SC_lN4cuda3std3__44lessIiEENS5_31serial_set_symmetric_differenceENSF_17integral_constantIbLb0EEEEEJSB_SB_SC_SC_llSB_SC_SH_SI_PNSF_4pairIllEEPmN3cub18CUB_300001_SM_100013ScanTileStateIlLb1EEEEEEvDpT0_,@"STO_CUDA_ENTRY STV_DEFAULT"
_ZN6thrust24THRUST_300001_SM_1000_NS8cuda_cub4core6detail13_kernel_agentINS1_16__set_operations10SetOpAgentINS0_6detail15normal_iteratorINS0_10device_ptrIiEEEESB_PiSC_SB_SC_lN4cuda3std3__44lessIiEENS5_31serial_set_symmetric_differenceENSF_17integral_constantIbLb0EEEEEJSB_SB_SC_SC_llSB_SC_SH_SI_PNSF_4pairIllEEPmN3cub18CUB_300001_SM_100013ScanTileStateIlLb1EEEEEEvDpT0_:
.text._ZN6thrust24THRUST_300001_SM_1000_NS8cuda_cub4core6detail13_kernel_agentINS1_16__set_operations10SetOpAgentINS0_6detail15normal_iteratorINS0_10device_ptrIiEEEESB_PiSC_SB_SC_lN4cuda3std3__44lessIiEENS5_31serial_set_symmetric_differenceENSF_17integral_constantIbLb0EEEEEJSB_SB_SC_SC_llSB_SC_SH_SI_PNSF_4pairIllEEPmN3cub18CUB_300001_SM_100013ScanTileStateIlLb1EEEEEEvDpT0_:
[----:B------:R-:W0:Y:S01]  /*0000*/  LDC R1, c[0x0][0x37c] ;  /* 0x0000df00ff017b82 */ /* 0x000e220000000800 */
[----:B------:R-:W1:Y:S07]  /*0010*/  S2R R2, SR_CTAID.X ;  /* 0x0000000000027919 */ /* 0x000e6e0000002500 */
[----:B------:R-:W2:Y:S01]  /*0020*/  LDC R25, c[0x0][0x370] ;  /* 0x0000dc00ff197b82 */ /* 0x000ea20000000800 */
[----:B------:R-:W3:Y:S01]  /*0030*/  LDCU.64 UR6, c[0x0][0x358] ;  /* 0x00006b00ff0677ac */ /* 0x000ee20008000a00 */
[----:B0-----:R-:W-:-:S02]  /*0040*/  VIADD R1, R1, 0xfffffff8 ;  /* 0xfffffff801017836 */ /* 0x001fc40000000000 */
[----:B--2---:R-:W-:-:S05]  /*0050*/  VIADD R0, R25, 0xffffffff ;  /* 0xffffffff19007836 */ /* 0x004fca0000000000 */
[----:B-1----:R-:W-:-:S13]  /*0060*/  ISETP.GE.U32.AND P0, PT, R2, R0, PT ;  /* 0x000000000200720c */ /* 0x002fda0003f06070 */
[----:B---3--:R-:W-:Y:S05]  /*0070*/  @P0 BRA `(.L_x_3) ;  /* 0x0000005800bc0947 */ /* 0x008fea0003800000 */
[----:B------:R-:W0:Y:S01]  /*0080*/  LDC.64 R8, c[0x0][0x3c8] ;  /* 0x0000f200ff087b82 */ /* 0x000e220000000a00 */
[----:B------:R-:W1:Y:S01]  /*0090*/  LDCU.128 UR8, c[0x0][0x380] ;  /* 0x00007000ff0877ac */ /* 0x000e620008000c00 */
[----:B0-----:R-:W-:-:S05]  /*00a0*/  IMAD.WIDE.U32 R8, R2, 0x10, R8 ;  /* 0x0000001002087825 */ /* 0x001fca00078e0008 */
[----:B------:R-:W2:Y:S04]  /*00b0*/  LDG.E.64 R6, desc[UR6][R8.64] ;  /* 0x0000000608067981 */ /* 0x000ea8000c1e1b00 */
[----:B------:R-:W3:Y:S04]  /*00c0*/  LDG.E R13, desc[UR6][R8.64+0x10] ;  /* 0x00001006080d7981 */ /* 0x000ee8000c1e1900 */
[----:B------:R-:W4:Y:S01]  /*00d0*/  LDG.E.64 R4, desc[UR6][R8.64+0x8] ;  /* 0x0000080608047981 */ /* 0x000f22000c1e1b00 */
[----:B------:R-:W0:Y:S03]  /*00e0*/  S2R R2, SR_TID.X ;  /* 0x0000000000027919 */ /* 0x000e260000002100 */
[----:B------:R-:W4:Y:S01]  /*00f0*/  LDG.E R9, desc[UR6][R8.64+0x18] ;  /* 0x0000180608097981 */ /* 0x000f22000c1e1900 */
[----:B0-----:R-:W-:-:S02]  /*0100*/  VIADD R0, R2, 0x200 ;  /* 0x0000020002007836 */ /* 0x001fc40000000000 */
[----:B------:R-:W-:Y:S01]  /*0110*/  VIADD R12, R2, 0x600 ;  /* 0x00000600020c7836 */ /* 0x000fe20000000000 */
[----:B--2---:R-:W-:Y:S01]  /*0120*/  IADD3 R10, P0, PT, R6, R2, RZ ;  /* 0x00000002060a7210 */ /* 0x004fe20007f1e0ff */
[----:B---3--:R-:W-:-:S04]  /*0130*/  IMAD.IADD R13, R13, 0x1, -R6 ;  /* 0x000000010d0d7824 */ /* 0x008fc800078e0a06 */
[----:B------:R-:W-:Y:S01]  /*0140*/  IMAD.X R7, RZ, RZ, R7, P0 ;  /* 0x000000ffff077224 */ /* 0x000fe200000e0607 */
[----:B-1----:R-:W-:Y:S01]  /*0150*/  LEA R6, P0, R10, UR8, 0x2 ;  /* 0x000000080a067c11 */ /* 0x002fe2000f8010ff */
[C---:B------:R-:W-:Y:S01]  /*0160*/  IMAD.IADD R3, R2.reuse, 0x1, -R13 ;  /* 0x0000000102037824 */ /* 0x040fe200078e0a0d */
[-C--:B------:R-:W-:Y:S02]  /*0170*/  ISETP.GE.AND P4, PT, R2, R13.reuse, PT ;  /* 0x0000000d0200720c */ /* 0x080fe40003f86270 */
[----:B------:R-:W-:Y:S02]  /*0180*/  ISETP.GE.AND P3, PT, R0, R13, PT ;  /* 0x0000000d0000720c */ /* 0x000fe40003f66270 */
[----:B----4-:R-:W-:Y:S02]  /*0190*/  IADD3 R11, P1, PT, R4, R3, RZ ;  /* 0x00000003040b7210 */ /* 0x010fe40007f3e0ff */
[----:B------:R-:W-:Y:S02]  /*01a0*/  LOP3.LUT R0, R2, 0x400, RZ, 0xfc, !PT ;  /* 0x0000040002007812 */ /* 0x000fe400078efcff */
[----:B------:R-:W-:-:S02]  /*01b0*/  LEA.HI.X R7, R10, UR9, R7, 0x2, P0 ;  /* 0x000000090a077c11 */ /* 0x000fc400080f1407 */
[----:B------:R-:W-:Y:S02]  /*01c0*/  LEA R10, P0, R11, UR10, 0x2 ;  /* 0x0000000a0b0a7c11 */ /* 0x000fe4000f8010ff */
[----:B------:R-:W-:Y:S02]  /*01d0*/  LEA.HI.X.SX32 R14, R3, R5, 0x1, P1 ;  /* 0x00000005030e7211 */ /* 0x000fe400008f0eff */
[-C--:B------:R-:W-:Y:S02]  /*01e0*/  ISETP.GE.AND P2, PT, R0, R13.reuse, PT ;  /* 0x0000000d0000720c */ /* 0x080fe40003f46270 */
[----:B------:R-:W-:Y:S01]  /*01f0*/  ISETP.GE.AND P1, PT, R12, R13, PT ;  /* 0x0000000d0c00720c */ /* 0x000fe20003f26270 */
[----:B------:R0:W5:Y:S01]  /*0200*/  @!P4 LDG.E R0, desc[UR6][R6.64] ;  /* 0x000000060600c981 */ /* 0x000162000c1e1900 */
[----:B------:R-:W-:-:S05]  /*0210*/  LEA.HI.X R11, R11, UR11, R14, 0x2, P0 ;  /* 0x0000000b0b0b7c11 */ /* 0x000fca00080f140e */
[----:B------:R0:W5:Y:S04]  /*0220*/  @P3 LDG.E R12, desc[UR6][R10.64+0x800] ;  /* 0x000800060a0c3981 */ /* 0x000168000c1e1900 */
[----:B------:R0:W5:Y:S04]  /*0230*/  @P2 LDG.E R14, desc[UR6][R10.64+0x1000] ;  /* 0x001000060a0e2981 */ /* 0x000168000c1e1900 */
[----:B------:R0:W5:Y:S01]  /*0240*/  @P1 LDG.E R15, desc[UR6][R10.64+0x1800] ;  /* 0x001800060a0f1981 */ /* 0x000162000c1e1900 */
[C---:B------:R-:W-:Y:S01]  /*0250*/  LOP3.LUT R16, R2.reuse, 0x800, RZ, 0xfc, !PT ;  /* 0x0000080002107812 */ /* 0x040fe200078efcff */
[----:B------:R-:W-:-:S03]  /*0260*/  VIADD R18, R2, 0xa00 ;  /* 0x00000a0002127836 */ /* 0x000fc60000000000 */
[-C--:B------:R-:W-:Y:S02]  /*0270*/  ISETP.GE.AND P0, PT, R16, R13.reuse, PT ;  /* 0x0000000d1000720c */ /* 0x080fe40003f06270 */
[----:B------:R-:W-:Y:S02]  /*0280*/  LOP3.LUT R16, R2, 0xc00, RZ, 0xfc, !PT ;  /* 0x00000c0002107812 */ /* 0x000fe400078efcff */
[-C--:B------:R-:W-:Y:S01]  /*0290*/  ISETP.GE.AND P6, PT, R18, R13.reuse, PT ;  /* 0x0000000d1200720c */ /* 0x080fe20003fc6270 */
[----:B------:R-:W-:Y:S01]  /*02a0*/  VIADD R18, R2, 0xe00 ;  /* 0x00000e0002127836 */ /* 0x000fe20000000000 */
[----:B------:R-:W-:Y:S02]  /*02b0*/  ISETP.GE.AND P5, PT, R16, R13, PT ;  /* 0x0000000d1000720c */ /* 0x000fe40003fa6270 */
[C---:B------:R-:W-:Y:S02]  /*02c0*/  LOP3.LUT R16, R2.reuse, 0x1000, RZ, 0xfc, !PT ;  /* 0x0000100002107812 */ /* 0x040fe400078efcff */
[----:B------:R-:W-:-:S07]  /*02d0*/  LOP3.LUT R20, R2, 0x1400, RZ, 0xfc, !PT ;  /* 0x0000140002147812 */ /* 0x000fce00078efcff */
[----:B------:R0:W5:Y:S04]  /*02e0*/  @P6 LDG.E R17, desc[UR6][R10.64+0x2800] ;  /* 0x002800060a116981 */ /* 0x000168000c1e1900 */
[----:B------:R0:W5:Y:S01]  /*02f0*/  @P4 LDG.E R0, desc[UR6][R10.64] ;  /* 0x000000060a004981 */ /* 0x000162000c1e1900 */
[-C--:B------:R-:W-:Y:S01]  /*0300*/  ISETP.GE.AND P4, PT, R18, R13.reuse, PT ;  /* 0x0000000d1200720c */ /* 0x080fe20003f86270 */
[----:B------:R-:W-:Y:S02]  /*0310*/  VIADD R18, R2, 0x1200 ;  /* 0x0000120002127836 */ /* 0x000fe40000000000 */
[----:B------:R0:W5:Y:S01]  /*0320*/  @!P3 LDG.E R12, desc[UR6][R6.64+0x800] ;  /* 0x00080006060cb981 */ /* 0x000162000c1e1900 */
[----:B------:R-:W-:-:S03]  /*0330*/  ISETP.GE.AND P3, PT, R16, R13, PT ;  /* 0x0000000d1000720c */ /* 0x000fc60003f66270 */
[----:B------:R0:W5:Y:S04]  /*0340*/  @P0 LDG.E R16, desc[UR6][R10.64+0x2000] ;  /* 0x002000060a100981 */ /* 0x000168000c1e1900 */
[----:B------:R0:W5:Y:S01]  /*0350*/  @!P2 LDG.E R14, desc[UR6][R6.64+0x1000] ;  /* 0x00100006060ea981 */ /* 0x000162000c1e1900 */
[----:B------:R-:W-:-:S03]  /*0360*/  ISETP.GE.AND P2, PT, R18, R13, PT ;  /* 0x0000000d1200720c */ /* 0x000fc60003f46270 */
[----:B------:R0:W5:Y:S01]  /*0370*/  @!P1 LDG.E R15, desc[UR6][R6.64+0x1800] ;  /* 0x00180006060f9981 */ /* 0x000162000c1e1900 */
[----:B------:R-:W-:-:S03]  /*0380*/  ISETP.GE.AND P1, PT, R20, R13, PT ;  /* 0x0000000d1400720c */ /* 0x000fc60003f26270 */
[----:B------:R0:W5:Y:S04]  /*0390*/  @P5 LDG.E R18, desc[UR6][R10.64+0x3000] ;  /* 0x003000060a125981 */ /* 0x000168000c1e1900 */
[----:B------:R0:W5:Y:S04]  /*03a0*/  @P3 LDG.E R20, desc[UR6][R10.64+0x4000] ;  /* 0x004000060a143981 */ /* 0x000168000c1e1900 */
[----:B------:R0:W5:Y:S04]  /*03b0*/  @P4 LDG.E R19, desc[UR6][R10.64+0x3800] ;  /* 0x003800060a134981 */ /* 0x000168000c1e1900 */
[----:B------:R0:W5:Y:S04]  /*03c0*/  @P2 LDG.E R21, desc[UR6][R10.64+0x4800] ;  /* 0x004800060a152981 */ /* 0x000168000c1e1900 */
[----:B------:R0:W5:Y:S01]  /*03d0*/  @P1 LDG.E R22, desc[UR6][R10.64+0x5000] ;  /* 0x005000060a161981 */ /* 0x000162000c1e1900 */
[C---:B------:R-:W-:Y:S01]  /*03e0*/  VIADD R24, R2.reuse, 0x1600 ;  /* 0x0000160002187836 */ /* 0x040fe20000000000 */
[----:B------:R-:W-:-:S02]  /*03f0*/  LOP3.LUT R26, R2, 0x1800, RZ, 0xfc, !PT ;  /* 0x00001800021a7812 */ /* 0x000fc400078efcff */
[----:B------:R0:W5:Y:S02]  /*0400*/  @!P6 LDG.E R17, desc[UR6][R6.64+0x2800] ;  /* 0x002800060611e981 */ /* 0x000164000c1e1900 */
[-C--:B------:R-:W-:Y:S02]  /*0410*/  ISETP.GE.AND P6, PT, R26, R13.reuse, PT ;  /* 0x0000000d1a00720c */ /* 0x080fe40003fc6270 */
[----:B------:R-:W-:Y:S01]  /*0420*/  LOP3.LUT R26, R2, 0x1c00, RZ, 0xfc, !PT ;  /* 0x00001c00021a7812 */ /* 0x000fe200078efcff */
[----:B------:R0:W5:Y:S01]  /*0430*/  @!P0 LDG.E R16, desc[UR6][R6.64+0x2000] ;  /* 0x0020000606108981 */ /* 0x000162000c1e1900 */
[-C--:B------:R-:W-:Y:S01]  /*0440*/  ISETP.GE.AND P0, PT, R24, R13.reuse, PT ;  /* 0x0000000d1800720c */ /* 0x080fe20003f06270 */
[----:B------:R-:W-:Y:S02]  /*0450*/  VIADD R24, R2, 0x1a00 ;  /* 0x00001a0002187836 */ /* 0x000fe40000000000 */
[----:B------:R0:W5:Y:S03]  /*0460*/  @!P5 LDG.E R18, desc[UR6][R6.64+0x3000] ;  /* 0x003000060612d981 */ /* 0x000166000c1e1900 */
[-C--:B------:R-:W-:Y:S01]  /*0470*/  ISETP.GE.AND P5, PT, R24, R13.reuse, PT ;  /* 0x0000000d1800720c */ /* 0x080fe20003fa6270 */
[----:B------:R-:W-:Y:S01]  /*0480*/  VIADD R24, R2, 0x1e00 ;  /* 0x00001e0002187836 */ /* 0x000fe20000000000 */
[----:B------:R0:W5:Y:S04]  /*0490*/  @!P3 LDG.E R20, desc[UR6][R6.64+0x4000] ;  /* 0x004000060614b981 */ /* 0x000168000c1e1900 */
[-C--:B------:R-:W-:Y:S01]  /*04a0*/  ISETP.GE.AND P3, PT, R24, R13.reuse, PT ;  /* 0x0000000d1800720c */ /* 0x080fe20003f66270 */
[----:B------:R0:W5:Y:S01]  /*04b0*/  @!P4 LDG.E R19, desc[UR6][R6.64+0x3800] ;  /* 0x003800060613c981 */ /* 0x000162000c1e1900 */
[-C--:B------:R-:W-:Y:S01]  /*04c0*/  ISETP.GE.AND P4, PT, R26, R13.reuse, PT ;  /* 0x0000000d1a00720c */ /* 0x080fe20003f86270 */
[C---:B------:R-:W-:Y:S01]  /*04d0*/  VIADD R24, R2.reuse, 0x2200 ;  /* 0x0000220002187836 */ /* 0x040fe20000000000 */
[----:B------:R-:W-:Y:S01]  /*04e0*/  LOP3.LUT R26, R2, 0x2000, RZ, 0xfc, !PT ;  /* 0x00002000021a7812 */ /* 0x000fe200078efcff */
[----:B------:R0:W5:Y:S03]  /*04f0*/  @!P2 LDG.E R21, desc[UR6][R6.64+0x4800] ;  /* 0x004800060615a981 */ /* 0x000166000c1e1900 */
[-C--:B------:R-:W-:Y:S01]  /*0500*/  ISETP.GE.AND P2, PT, R26, R13.reuse, PT ;  /* 0x0000000d1a00720c */ /* 0x080fe20003f46270 */
[----:B------:R0:W5:Y:S01]  /*0510*/  @!P1 LDG.E R22, desc[UR6][R6.64+0x5000] ;  /* 0x0050000606169981 */ /* 0x000162000c1e1900 */
[----:B------:R-:W-:-:S03]  /*0520*/  ISETP.GE.AND P1, PT, R24, R13, PT ;  /* 0x0000000d1800720c */ /* 0x000fc60003f26270 */
[----:B------:R0:W5:Y:S04]  /*0530*/  @P6 LDG.E R24, desc[UR6][R10.64+0x6000] ;  /* 0x006000060a186981 */ /* 0x000168000c1e1900 */
[----:B------:R0:W5:Y:S04]  /*0540*/  @P5 LDG.E R26, desc[UR6][R10.64+0x6800] ;  /* 0x006800060a1a5981 */ /* 0x000168000c1e1900 */
[----:B------:R0:W5:Y:S04]  /*0550*/  @P4 LDG.E R27, desc[UR6][R10.64+0x7000] ;  /* 0x007000060a1b4981 */ /* 0x000168000c1e1900 */
[----:B------:R0:W5:Y:S04]  /*0560*/  @P3 LDG.E R28, desc[UR6][R10.64+0x7800] ;  /* 0x007800060a1c3981 */ /* 0x000168000c1e1900 */
[----:B------:R0:W5:Y:S04]  /*0570*/  @P2 LDG.E R29, desc[UR6][R10.64+0x8000] ;  /* 0x008000060a1d2981 */ /* 0x000168000c1e1900 */
[----:B------:R0:W5:Y:S04]  /*0580*/  @P1 LDG.E R30, desc[UR6][R10.64+0x8800] ;  /* 0x008800060a1e1981 */ /* 0x000168000c1e1900 */
[----:B------:R0:W5:Y:S01]  /*0590*/  @P0 LDG.E R23, desc[UR6][R10.64+0x5800] ;  /* 0x005800060a170981 */ /* 0x000162000c1e1900 */
[----:B------:R-:W-:-:S03]  /*05a0*/  IMAD.IADD R4, R9, 0x1, -R4 ;  /* 0x0000000109047824 */ /* 0x000fc600078e0a04 */
[----:B------:R0:W5:Y:S04]  /*05b0*/  @!P6 LDG.E R24, desc[UR6][R6.64+0x6000] ;  /* 0x006000060618e981 */ /* 0x000168000c1e1900 */
[----:B------:R0:W5:Y:S04]  /*05c0*/  @!P5 LDG.E R26, desc[UR6][R6.64+0x6800] ;  /* 0x00680006061ad981 */ /* 0x000168000c1e1900 */
[----:B------:R0:W5:Y:S04]  /*05d0*/  @!P4 LDG.E R27, desc[UR6][R6.64+0x7000] ;  /* 0x00700006061bc981 */ /* 0x000168000c1e1900 */
[----:B------:R0:W5:Y:S04]  /*05e0*/  @!P3 LDG.E R28, desc[UR6][R6.64+0x7800] ;  /* 0x00780006061cb981 */ /* 0x000168000c1e1900 */
[----:B------:R0:W5:Y:S04]  /*05f0*/  @!P2 LDG.E R29, desc[UR6][R6.64+0x8000] ;  /* 0x00800006061da981 */ /* 0x000168000c1e1900 */
[----:B------:R0:W5:Y:S01]  /*0600*/  @!P1 LDG.E R30, desc[UR6][R6.64+0x8800] ;  /* 0x00880006061e9981 */ /* 0x000162000c1e1900 */
[----:B------:R-:W-:Y:S01]  /*0610*/  IMAD.IADD R5, R13, 0x1, R4 ;  /* 0x000000010d057824 */ /* 0x000fe200078e0204 */
[----:B------:R-:W-:-:S02]  /*0620*/  LOP3.LUT R32, R2, 0x2400, RZ, 0xfc, !PT ;  /* 0x0000240002207812 */ /* 0x000fc400078efcff */
[----:B------:R0:W5:Y:S02]  /*0630*/  @!P0 LDG.E R23, desc[UR6][R6.64+0x5800] ;  /* 0x0058000606178981 */ /* 0x000164000c1e1900 */
[----:B------:R-:W-:Y:S01]  /*0640*/  ISETP.GE.AND P0, PT, R32, R5, PT ;  /* 0x000000052000720c */ /* 0x000fe20003f06270 */
[----:B------:R-:W-:-:S12]  /*0650*/  BSSY.RECONVERGENT B0, `(.L_x_4) ;  /* 0x0000005000007945 */ /* 0x000fd80003800200 */
[----:B0-----:R-:W-:Y:S05]  /*0660*/  @P0 BRA `(.L_x_5) ;  /* 0x00000000000c0947 */ /* 0x001fea0003800000 */
[----:B------:R-:W-:-:S13]  /*0670*/  ISETP.GE.AND P0, PT, R32, R13, PT ;  /* 0x0000000d2000720c */ /* 0x000fda0003f06270 */
[----:B------:R0:W5:Y:S04]  /*0680*/  @!P0 LDG.E R8, desc[UR6][R6.64+0x9000] ;  /* 0x0090000606088981 */ /* 0x000168000c1e1900 */
[----:B------:R0:W5:Y:S02]  /*0690*/  @P0 LDG.E R8, desc[UR6][R10.64+0x9000] ;  /* 0x009000060a080981 */ /* 0x000164000c1e1900 */
.L_x_5:
[----:B------:R-:W-:Y:S05]  /*06a0*/  BSYNC.RECONVERGENT B0 ;  /* 0x0000000000007941 */ /* 0x000fea0003800200 */
.L_x_4:
[----:B------:R-:W1:Y:S01]  /*06b0*/  S2UR UR5, SR_CgaCtaId ;  /* 0x00000000000579c3 */ /* 0x000e620000008800 */
[----:B0-----:R-:W-:Y:S01]  /*06c0*/  IMAD R6, R2, 0x13, RZ ;  /* 0x0000001302067824 */ /* 0x001fe200078e02ff */
[----:B------:R-:W-:Y:S01]  /*06d0*/  UMOV UR4, 0x400 ;  /* 0x0000040000047882 */ /* 0x000fe20000000000 */
[----:B------:R-:W-:Y:S03]  /*06e0*/  BSSY.RECONVERGENT B0, `(.L_x_6) ;  /* 0x000002c000007945 */ /* 0x000fe60003800200 */
[----:B------:R-:W-:-:S04]  /*06f0*/  VIMNMX R5, PT, PT, R5, R6, PT ;  /* 0x0000000605057248 */ /* 0x000fc80003fe0100 */
[----:B------:R-:W-:Y:S02]  /*0700*/  VIADDMNMX R32, R5, -R4, RZ, !PT ;  /* 0x8000000405207246 */ /* 0x000fe400078001ff */
[----:B------:R-:W-:-:S04]  /*0710*/  VIMNMX R9, PT, PT, R13, R5, PT ;  /* 0x000000050d097248 */ /* 0x000fc80003fe0100 */
[----:B------:R-:W-:Y:S01]  /*0720*/  ISETP.GE.AND P0, PT, R32, R9, PT ;  /* 0x000000092000720c */ /* 0x000fe20003f06270 */
[----:B-1----:R-:W-:-:S06]  /*0730*/  ULEA UR4, UR5, UR4, 0x18 ;  /* 0x0000000405047291 */ /* 0x002fcc000f8ec0ff */
[----:B------:R-:W-:-:S04]  /*0740*/  IMAD.U32 R3, RZ, RZ, UR4 ;  /* 0x00000004ff037e24 */ /* 0x000fc8000f8e00ff */
[----:B------:R-:W-:Y:S02]  /*0750*/  IMAD R11, R2, 0x4, R3 ;  /* 0x00000004020b7824 */ /* 0x000fe400078e0203 */
[----:B------:R-:W-:-:S03]  /*0760*/  VIADD R7, R3, 0x800 ;  /* 0x0000080003077836 */ /* 0x000fc60000000000 */
[----:B-----5:R-:W-:Y:S04]  /*0770*/  STS [R11+0x9800], R8 ;  /* 0x009800080b007388 */ /* 0x020fe80000000800 */
[----:B------:R0:W-:Y:S04]  /*0780*/  STS [R11+0x800], R0 ;  /* 0x000800000b007388 */ /* 0x0001e80000000800 */
[----:B------:R1:W-:Y:S04]  /*0790*/  STS [R11+0x1000], R12 ;  /* 0x0010000c0b007388 */ /* 0x0003e80000000800 */
[----:B------:R1:W-:Y:S01]  /*07a0*/  STS [R11+0x1800], R14 ;  /* 0x0018000e0b007388 */ /* 0x0003e20000000800 */
[----:B0-----:R-:W-:-:S03]  /*07b0*/  IMAD R0, R13, 0x4, R7 ;  /* 0x000000040d007824 */ /* 0x001fc600078e0207 */
[----:B------:R1:W-:Y:S04]  /*07c0*/  STS [R11+0x2000], R15 ;  /* 0x0020000f0b007388 */ /* 0x0003e80000000800 */
        /* <DEDUP_REMOVED lines=13> */
[----:B------:R1:W-:Y:S01]  /*08a0*/  STS [R11+0x9000], R30 ;  /* 0x0090001e0b007388 */ /* 0x0003e20000000800 */
[----:B------:R-:W-:Y:S06]  /*08b0*/  BAR.SYNC.DEFER_BLOCKING 0x0 ;  /* 0x0000000000007b1d */ /* 0x000fec0000010000 */
[----:B------:R-:W-:Y:S05]  /*08c0*/  @P0 BRA `(.L_x_7) ;  /* 0x0000000000340947 */ /* 0x000fea0003800000 */
.L_x_8:
[----:B------:R-:W-:-:S05]  /*08d0*/  IMAD.IADD R6, R9, 0x1, R32 ;  /* 0x0000000109067824 */ /* 0x000fca00078e0220 */
[----:B------:R-:W-:-:S04]  /*08e0*/  SHF.R.S32.HI R6, RZ, 0x1, R6 ;  /* 0x00000001ff067819 */ /* 0x000fc80000011406 */
[----:B------:R-:W-:-:S05]  /*08f0*/  LOP3.LUT R8, RZ, R6, RZ, 0x33, !PT ;  /* 0x00000006ff087212 */ /* 0x000fca00078e33ff */
[----:B-1----:R-:W-:Y:S02]  /*0900*/  IMAD.IADD R11, R5, 0x1, R8 ;  /* 0x00000001050b7824 */ /* 0x002fe400078e0208 */
[----:B------:R-:W-:Y:S02]  /*0910*/  IMAD R8, R6, 0x4, R3 ;  /* 0x0000000406087824 */ /* 0x000fe400078e0203 */
[----:B------:R-:W-:-:S04]  /*0920*/  IMAD R11, R11, 0x4, R0 ;  /* 0x000000040b0b7824 */ /* 0x000fc800078e0200 */
[----:B------:R-:W-:Y:S04]  /*0930*/  LDS R8, [R8+0x800] ;  /* 0x0008000008087984 */ /* 0x000fe80000000800 */
[----:B------:R-:W0:Y:S02]  /*0940*/  LDS R11, [R11] ;  /* 0x000000000b0b7984 */ /* 0x000e240000000800 */
[----:B0-----:R-:W-:-:S04]  /*0950*/  ISETP.GE.AND P0, PT, R11, R8, PT ;  /* 0x000000080b00720c */ /* 0x001fc80003f06270 */
[----:B------:R-:W-:-:S09]  /*0960*/  SEL R9, R6, R9, !P0 ;  /* 0x0000000906097207 */ /* 0x000fd20004000000 */
[----:B------:R-:W-:-:S05]  /*0970*/  @P0 VIADD R32, R6, 0x1 ;  /* 0x0000000106200836 */ /* 0x000fca0000000000 */
[----:B------:R-:W-:-:S13]  /*0980*/  ISETP.GE.AND P0, PT, R32, R9, PT ;  /* 0x000000092000720c */ /* 0x000fda0003f06270 */
[----:B------:R-:W-:Y:S05]  /*0990*/  @!P0 BRA `(.L_x_8) ;  /* 0xfffffffc00cc8947 */ /* 0x000fea000383ffff */
.L_x_7:
[----:B------:R-:W-:Y:S05]  /*09a0*/  BSYNC.RECONVERGENT B0 ;  /* 0x0000000000007941 */ /* 0x000fea0003800200 */
.L_x_6:
[----:B------:R-:W-:Y:S01]  /*09b0*/  IMAD.IADD R9, R5, 0x1, -R32 ;  /* 0x0000000105097824 */ /* 0x000fe200078e0a20 */
[----:B------:R-:W-:Y:S01]  /*09c0*/  BSSY.RECONVERGENT B0, `(.L_x_9) ;  /* 0x0000093000007945 */ /* 0x000fe20003800200 */
[----:B------:R-:W-:Y:S02]  /*09d0*/  IMAD.MOV.U32 R8, RZ, RZ, RZ ;  /* 0x000000ffff087224 */ /* 0x000fe400078e00ff */
[----:B------:R-:W-:Y:S01]  /*09e0*/  IMAD R6, R2, 0x4, R7 ;  /* 0x0000000402067824 */ /* 0x000fe200078e0207 */
[----:B------:R-:W-:-:S13]  /*09f0*/  ISETP.GE.AND P0, PT, R9, R4, PT ;  /* 0x000000040900720c */ /* 0x000fda0003f06270 */
[----:B------:R-:W-:Y:S05]  /*0a00*/  @P0 BRA `(.L_x_10) ;  /* 0x0000000800380947 */ /* 0x000fea0003800000 */
[----:B------:R-:W-:Y:S01]  /*0a10*/  ISETP.GE.AND P0, PT, R32, 0x1, PT ;  /* 0x000000012000780c */ /* 0x000fe20003f06270 */
[----:B-1----:R-:W-:Y:S01]  /*0a20*/  IMAD.MOV.U32 R12, RZ, RZ, R32 ;  /* 0x000000ffff0c7224 */ /* 0x002fe200078e0020 */
[----:B------:R-:W-:Y:S01]  /*0a30*/  BSSY.RECONVERGENT B1, `(.L_x_11) ;  /* 0x0000036000017945 */ /* 0x000fe20003800200 */
[----:B------:R-:W-:-:S03]  /*0a40*/  IMAD.MOV.U32 R11, RZ, RZ, RZ ;  /* 0x000000ffff0b7224 */ /* 0x000fc600078e00ff */
[----:B------:R-:W-:Y:S07]  /*0a50*/  BSSY.RELIABLE B2, `(.L_x_12) ;  /* 0x000002a000027945 */ /* 0x000fee0003800100 */
[----:B------:R-:W-:-:S05]  /*0a60*/  @P0 IMAD R8, R32, 0x1ff, RZ ;  /* 0x000001ff20080824 */ /* 0x000fca00078e02ff */
[----:B------:R-:W-:Y:S01]  /*0a70*/  @P0 SHF.R.S32.HI R14, RZ, 0x9, R8 ;  /* 0x00000009ff0e0819 */ /* 0x000fe20000011408 */
[----:B------:R-:W-:-:S04]  /*0a80*/  IMAD R8, R9, 0x4, R0 ;  /* 0x0000000409087824 */ /* 0x000fc800078e0200 */
[C---:B------:R-:W-:Y:S01]  /*0a90*/  @P0 IMAD R15, R14.reuse, 0x4, R3 ;  /* 0x000000040e0f0824 */ /* 0x040fe200078e0203 */
[----:B------:R-:W-:Y:S01]  /*0aa0*/  LDS R10, [R8] ;  /* 0x00000000080a7984 */ /* 0x000fe20000000800 */
[----:B------:R-:W-:-:S04]  /*0ab0*/  @P0 VIADD R16, R14, 0x1 ;  /* 0x000000010e100836 */ /* 0x000fc80000000000 */
[----:B------:R-:W0:Y:S02]  /*0ac0*/  @P0 LDS R15, [R15+0x800] ;  /* 0x000800000f0f0984 */ /* 0x000e240000000800 */
[----:B0-----:R-:W-:-:S04]  /*0ad0*/  @P0 ISETP.GE.AND P1, PT, R15, R10, PT ;  /* 0x0000000a0f00020c */ /* 0x001fc80003f26270 */
[----:B------:R-:W-:Y:S02]  /*0ae0*/  @P0 SEL R12, R32, R14, !P1 ;  /* 0x0000000e200c0207 */ /* 0x000fe40004800000 */
[----:B------:R-:W-:-:S04]  /*0af0*/  @P0 SEL R11, R16, RZ, !P1 ;  /* 0x000000ff100b0207 */ /* 0x000fc80004800000 */
[----:B------:R-:W-:-:S13]  /*0b00*/  ISETP.GE.AND P0, PT, R11, R12, PT ;  /* 0x0000000c0b00720c */ /* 0x000fda0003f06270 */
[----:B------:R-:W-:Y:S05]  /*0b10*/  @P0 BRA `(.L_x_13) ;  /* 0x0000000000400947 */ /* 0x000fea0003800000 */
[----:B------:R-:W-:-:S05]  /*0b20*/  IMAD R14, R12, 0x7f, R11 ;  /* 0x0000007f0c0e7824 */ /* 0x000fca00078e020b */
[----:B------:R-:W-:-:S05]  /*0b30*/  SHF.R.S32.HI R14, RZ, 0x7, R14 ;  /* 0x00000007ff0e7819 */ /* 0x000fca000001140e */
[----:B------:R-:W-:-:S06]  /*0b40*/  IMAD R15, R14, 0x4, R3 ;  /* 0x000000040e0f7824 */ /* 0x000fcc00078e0203 */
[----:B------:R-:W0:Y:S02]  /*0b50*/  LDS R15, [R15+0x800] ;  /* 0x000800000f0f7984 */ /* 0x000e240000000800 */
[----:B0-----:R-:W-:-:S04]  /*0b60*/  ISETP.GE.AND P0, PT, R15, R10, PT ;  /* 0x0000000a0f00720c */ /* 0x001fc80003f06270 */
[----:B------:R-:W-:-:S09]  /*0b70*/  SEL R12, R12, R14, !P0 ;  /* 0x0000000e0c0c7207 */ /* 0x000fd20004000000 */
[----:B------:R-:W-:-:S05]  /*0b80*/  @!P0 VIADD R11, R14, 0x1 ;  /* 0x000000010e0b8836 */ /* 0x000fca0000000000 */
        /* <DEDUP_REMOVED lines=8> */
[----:B------:R-:W-:-:S07]  /*0c10*/  @!P0 VIADD R11, R14, 0x1 ;  /* 0x000000010e0b8836 */ /* 0x000fce0000000000 */
.L_x_13:
[----:B------:R-:W-:-:S13]  /*0c20*/  ISETP.GE.AND P0, PT, R11, R12, PT ;  /* 0x0000000c0b00720c */ /* 0x000fda0003f06270 */
[----:B------:R-:W-:Y:S05]  /*0c30*/  @P0 BREAK.RELIABLE B2 ;  /* 0x0000000000020942 */ /* 0x000fea0003800100 */
        /* <DEDUP_REMOVED lines=8> */
.L_x_14:
[----:B------:R-:W-:-:S13]  /*0cc0*/  ISETP.GE.AND P0, PT, R11, R12, PT ;  /* 0x0000000c0b00720c */ /* 0x000fda0003f06270 */
[----:B------:R-:W-:Y:S05]  /*0cd0*/  @P0 BREAK.RELIABLE B2 ;  /* 0x0000000000020942 */ /* 0x000fea0003800100 */
[----:B------:R-:W-:Y:S05]  /*0ce0*/  @P0 BRA `(.L_x_15) ;  /* 0x0000000000280947 */ /* 0x000fea0003800000 */
[----:B------:R-:W-:Y:S05]  /*0cf0*/  BSYNC.RELIABLE B2 ;  /* 0x0000000000027941 */ /* 0x000fea0003800100 */
.L_x_12:
[----:B------:R-:W-:-:S05]  /*0d00*/  IMAD.IADD R14, R12, 0x1, R11 ;  /* 0x000000010c0e7824 */ /* 0x000fca00078e020b */
[----:B------:R-:W-:-:S05]  /*0d10*/  SHF.R.S32.HI R14, RZ, 0x1, R14 ;  /* 0x00000001ff0e7819 */ /* 0x000fca000001140e */
[----:B------:R-:W-:-:S06]  /*0d20*/  IMAD R15, R14, 0x4, R3 ;  /* 0x000000040e0f7824 */ /* 0x000fcc00078e0203 */
[----:B------:R-:W0:Y:S02]  /*0d30*/  LDS R15, [R15+0x800] ;  /* 0x000800000f0f7984 */ /* 0x000e240000000800 */
[----:B0-----:R-:W-:-:S04]  /*0d40*/  ISETP.GE.AND P0, PT, R15, R10, PT ;  /* 0x0000000a0f00720c */ /* 0x001fc80003f06270 */
[----:B------:R-:W-:-:S09]  /*0d50*/  SEL R12, R12, R14, !P0 ;  /* 0x0000000e0c0c7207 */ /* 0x000fd20004000000 */
[----:B------:R-:W-:-:S05]  /*0d60*/  @!P0 VIADD R11, R14, 0x1 ;  /* 0x000000010e0b8836 */ /* 0x000fca0000000000 */
[----:B------:R-:W-:-:S13]  /*0d70*/  ISETP.GE.AND P0, PT, R11, R12, PT ;  /* 0x0000000c0b00720c */ /* 0x000fda0003f06270 */
[----:B------:R-:W-:Y:S05]  /*0d80*/  @!P0 BRA `(.L_x_12) ;  /* 0xfffffffc00dc8947 */ /* 0x000fea000383ffff */
.L_x_15:
[----:B------:R-:W-:Y:S05]  /*0d90*/  BSYNC.RECONVERGENT B1 ;  /* 0x0000000000017941 */ /* 0x000fea0003800200 */
.L_x_11:
[C---:B------:R-:W-:Y:S01]  /*0da0*/  ISETP.GE.AND P0, PT, R9.reuse, 0x1, PT ;  /* 0x000000010900780c */ /* 0x040fe20003f06270 */
[----:B------:R-:W-:Y:S01]  /*0db0*/  IMAD.MOV.U32 R15, RZ, RZ, R9 ;  /* 0x000000ffff0f7224 */ /* 0x000fe200078e0009 */
[----:B------:R-:W-:Y:S04]  /*0dc0*/  BSSY.RECONVERGENT B1, `(.L_x_16) ;  /* 0x0000034000017945 */ /* 0x000fe80003800200 */
[----:B------:R-:W-:Y:S07]  /*0dd0*/  BSSY.RELIABLE B2, `(.L_x_17) ;  /* 0x0000029000027945 */ /* 0x000fee0003800100 */
[----:B------:R-:W-:-:S05]  /*0de0*/  @P0 IMAD R12, R9, 0x1ff, RZ ;  /* 0x000001ff090c0824 */ /* 0x000fca00078e02ff */
[----:B------:R-:W-:Y:S01]  /*0df0*/  @P0 SHF.R.S32.HI R14, RZ, 0x9, R12 ;  /* 0x00000009ff0e0819 */ /* 0x000fe2000001140c */
[----:B------:R-:W-:-:S04]  /*0e00*/  IMAD.MOV.U32 R12, RZ, RZ, RZ ;  /* 0x000000ffff0c7224 */ /* 0x000fc800078e00ff */
[----:B------:R-:W-:-:S05]  /*0e10*/  @P0 IMAD R16, R14, 0x4, R0 ;  /* 0x000000040e100824 */ /* 0x000fca00078e0200 */
[----:B------:R-:W0:Y:S02]  /*0e20*/  @P0 LDS R17, [R16] ;  /* 0x0000000010110984 */ /* 0x000e240000000800 */
[----:B0-----:R-:W-:Y:S01]  /*0e30*/  @P0 ISETP.GE.AND P1, PT, R17, R10, PT ;  /* 0x0000000a1100020c */ /* 0x001fe20003f26270 */
[----:B------:R-:W-:-:S03]  /*0e40*/  @P0 VIADD R17, R14, 0x1 ;  /* 0x000000010e110836 */ /* 0x000fc60000000000 */
[----:B------:R-:W-:Y:S02]  /*0e50*/  @P0 SEL R15, R9, R14, !P1 ;  /* 0x0000000e090f0207 */ /* 0x000fe40004800000 */
[----:B------:R-:W-:-:S04]  /*0e60*/  @P0 SEL R12, R17, RZ, !P1 ;  /* 0x000000ff110c0207 */ /* 0x000fc80004800000 */
[----:B------:R-:W-:-:S13]  /*0e70*/  ISETP.GE.AND P0, PT, R12, R15, PT ;  /* 0x0000000f0c00720c */ /* 0x000fda0003f06270 */
[----:B------:R-:W-:Y:S05]  /*0e80*/  @P0 BRA `(.L_x_18) ;  /* 0x0000000000400947 */ /* 0x000fea0003800000 */
[----:B------:R-:W-:-:S05]  /*0e90*/  IMAD R14, R15, 0x7f, R12 ;  /* 0x0000007f0f0e7824 */ /* 0x000fca00078e020c */
[----:B------:R-:W-:-:S05]  /*0ea0*/  SHF.R.S32.HI R14, RZ, 0x7, R14 ;  /* 0x00000007ff0e7819 */ /* 0x000fca000001140e */
[----:B------:R-:W-:-:S05]  /*0eb0*/  IMAD R16, R14, 0x4, R0 ;  /* 0x000000040e107824 */ /* 0x000fca00078e0200 */
[----:B------:R-:W0:Y:S02]  /*0ec0*/  LDS R17, [R16] ;  /* 0x0000000010117984 */ /* 0x000e240000000800 */
[----:B0-----:R-:W-:-:S04]  /*0ed0*/  ISETP.GE.AND P0, PT, R17, R10, PT ;  /* 0x0000000a1100720c */ /* 0x001fc80003f06270 */
[----:B------:R-:W-:-:S09]  /*0ee0*/  SEL R15, R15, R14, !P0 ;  /* 0x0000000e0f0f7207 */ /* 0x000fd20004000000 */
[----:B------:R-:W-:-:S05]  /*0ef0*/  @!P0 VIADD R12, R14, 0x1 ;  /* 0x000000010e0c8836 */ /* 0x000fca0000000000 */
        /* <DEDUP_REMOVED lines=8> */
[----:B------:R-:W-:-:S07]  /*0f80*/  @!P0 VIADD R12, R14, 0x1 ;  /* 0x000000010e0c8836 */ /* 0x000fce0000000000 */
.L_x_18:
[----:B------:R-:W-:-:S13]  /*0f90*/  ISETP.GE.AND P0, PT, R12, R15, PT ;  /* 0x0000000f0c00720c */ /* 0x000fda0003f06270 */
[----:B------:R-:W-:Y:S05]  /*0fa0*/  @P0 BREAK.RELIABLE B2 ;  /* 0x0000000000020942 */ /* 0x000fea0003800100 */
        /* <DEDUP_REMOVED lines=8> */
.L_x_19:
[----:B------:R-:W-:-:S13]  /*1030*/  ISETP.GE.AND P0, PT, R12, R15, PT ;  /* 0x0000000f0c00720c */ /* 0x000fda0003f06270 */
[----:B------:R-:W-:Y:S05]  /*1040*/  @P0 BREAK.RELIABLE B2 ;  /* 0x0000000000020942 */ /* 0x000fea0003800100 */
[----:B------:R-:W-:Y:S05]  /*1050*/  @P0 BRA `(.L_x_20) ;  /* 0x0000000000280947 */ /* 0x000fea0003800000 */
[----:B------:R-:W-:Y:S05]  /*1060*/  BSYNC.RELIABLE B2 ;  /* 0x0000000000027941 */ /* 0x000fea0003800100 */
.L_x_17:
[----:B------:R-:W-:-:S05]  /*1070*/  IMAD.IADD R14, R15, 0x1, R12 ;  /* 0x000000010f0e7824 */ /* 0x000fca00078e020c */
[----:B------:R-:W-:-:S05]  /*1080*/  SHF.R.S32.HI R14, RZ, 0x1, R14 ;  /* 0x00000001ff0e7819 */ /* 0x000fca000001140e */
[----:B------:R-:W-:-:S05]  /*1090*/  IMAD R16, R14, 0x4, R0 ;  /* 0x000000040e107824 */ /* 0x000fca00078e0200 */
[----:B------:R-:W0:Y:S02]  /*10a0*/  LDS R17, [R16] ;  /* 0x0000000010117984 */ /* 0x000e240000000800 */
[----:B0-----:R-:W-:-:S04]  /*10b0*/  ISETP.GE.AND P0, PT, R17, R10, PT ;  /* 0x0000000a1100720c */ /* 0x001fc80003f06270 */
[----:B------:R-:W-:-:S09]  /*10c0*/  SEL R15, R15, R14, !P0 ;  /* 0x0000000e0f0f7207 */ /* 0x000fd20004000000 */
[----:B------:R-:W-:-:S05]  /*10d0*/  @!P0 VIADD R12, R14, 0x1 ;  /* 0x000000010e0c8836 */ /* 0x000fca0000000000 */
[----:B------:R-:W-:-:S13]  /*10e0*/  ISETP.GE.AND P0, PT, R12, R15, PT ;  /* 0x0000000f0c00720c */ /* 0x000fda0003f06270 */
[----:B------:R-:W-:Y:S05]  /*10f0*/  @!P0 BRA `(.L_x_17) ;  /* 0xfffffffc00dc8947 */ /* 0x000fea000383ffff */
.L_x_20:
[----:B------:R-:W-:Y:S05]  /*1100*/  BSYNC.RECONVERGENT B1 ;  /* 0x0000000000017941 */ /* 0x000fea0003800200 */
.L_x_16:
[----:B------:R-:W-:Y:S01]  /*1110*/  IMAD.IADD R14, R9, 0x1, -R12 ;  /* 0x00000001090e7824 */ /* 0x000fe200078e0a0c */
[----:B------:R-:W-:Y:S04]  /*1120*/  BSSY.RECONVERGENT B1, `(.L_x_21) ;  /* 0x0000014000017945 */ /* 0x000fe80003800200 */
[----:B------:R-:W-:-:S04]  /*1130*/  IADD3 R19, PT, PT, R14, R32, -R11 ;  /* 0x000000200e137210 */ /* 0x000fc80007ffe80b */
[----:B------:R-:W-:-:S04]  /*1140*/  SHF.R.S32.HI R0, RZ, 0x1, R19 ;  /* 0x00000001ff007819 */ /* 0x000fc80000011413 */
[----:B------:R-:W-:-:S04]  /*1150*/  VIMNMX R16, PT, PT, R14, R0, !PT ;  /* 0x000000000e107248 */ /* 0x000fc80007fe0100 */
[----:B------:R-:W-:-:S04]  /*1160*/  IADD3 R15, PT, PT, R12, 0x1, R16 ;  /* 0x000000010c0f7810 */ /* 0x000fc80007ffe010 */
[----:B------:R-:W-:-:S05]  /*1170*/  VIMNMX R0, PT, PT, R15, R4, PT ;  /* 0x000000040f007248 */ /* 0x000fca0003fe0100 */
[----:B------:R-:W-:Y:S02]  /*1180*/  IMAD.IADD R0, R0, 0x1, -R9 ;  /* 0x0000000100007824 */ /* 0x000fe400078e0a09 */
[----:B------:R-:W-:-:S03]  /*1190*/  IMAD.MOV.U32 R9, RZ, RZ, RZ ;  /* 0x000000ffff097224 */ /* 0x000fc600078e00ff */
[----:B------:R-:W-:-:S13]  /*11a0*/  ISETP.GE.AND P0, PT, R0, 0x1, PT ;  /* 0x000000010000780c */ /* 0x000fda0003f06270 */
[----:B------:R-:W-:Y:S05]  /*11b0*/  @!P0 BRA `(.L_x_22) ;  /* 0x0000000000288947 */ /* 0x000fea0003800000 */
[----:B------:R-:W-:-:S07]  /*11c0*/  IMAD.MOV.U32 R9, RZ, RZ, RZ ;  /* 0x000000ffff097224 */ /* 0x000fce00078e00ff */
.L_x_23:
[----:B------:R-:W-:-:S05]  /*11d0*/  IMAD.IADD R12, R9, 0x1, R0 ;  /* 0x00000001090c7824 */ /* 0x000fca00078e0200 */
[----:B------:R-:W-:-:S05]  /*11e0*/  SHF.R.S32.HI R15, RZ, 0x1, R12 ;  /* 0x00000001ff0f7819 */ /* 0x000fca000001140c */
[----:B------:R-:W-:-:S05]  /*11f0*/  IMAD R12, R15, 0x4, R8 ;  /* 0x000000040f0c7824 */ /* 0x000fca00078e0208 */
[----:B------:R-:W0:Y:S02]  /*1200*/  LDS R17, [R12] ;  /* 0x000000000c117984 */ /* 0x000e240000000800 */
[----:B0-----:R-:W-:-:S04]  /*1210*/  ISETP.GE.AND P0, PT, R10, R17, PT ;  /* 0x000000110a00720c */ /* 0x001fc80003f06270 */
[----:B------:R-:W-:-:S09]  /*1220*/  SEL R0, R15, R0, !P0 ;  /* 0x000000000f007207 */ /* 0x000fd20004000000 */
[----:B------:R-:W-:-:S05]  /*1230*/  @P0 VIADD R9, R15, 0x1 ;  /* 0x000000010f090836 */ /* 0x000fca0000000000 */
[----:B------:R-:W-:-:S13]  /*1240*/  ISETP.GE.AND P0, PT, R9, R0, PT ;  /* 0x000000000900720c */ /* 0x000fda0003f06270 */
[----:B------:R-:W-:Y:S05]  /*1250*/  @!P0 BRA `(.L_x_23) ;  /* 0xfffffffc00dc8947 */ /* 0x000fea000383ffff */
.L_x_22:
[----:B------:R-:W-:Y:S05]  /*1260*/  BSYNC.RECONVERGENT B1 ;  /* 0x0000000000017941 */ /* 0x000fea0003800200 */
.L_x_21:
[----:B------:R-:W-:-:S05]  /*1270*/  IMAD.IADD R9, R14, 0x1, R9 ;  /* 0x000000010e097824 */ /* 0x000fca00078e0209 */
[CC--:B------:R-:W-:Y:S02]  /*1280*/  VIMNMX R0, PT, PT, R16.reuse, R9.reuse, PT ;  /* 0x0000000910007248 */ /* 0x0c0fe40003fe0100 */
[----:B------:R-:W-:-:S03]  /*1290*/  ISETP.GE.AND P0, PT, R16, R9, PT ;  /* 0x000000091000720c */ /* 0x000fc60003f06270 */
[----:B------:R-:W-:Y:S02]  /*12a0*/  IMAD.IADD R32, R19, 0x1, -R0 ;  /* 0x0000000113207824 */ /* 0x000fe400078e0a00 */
[----:B------:R-:W-:-:S05]  /*12b0*/  VIADD R9, R0, 0x1 ;  /* 0x0000000100097836 */ /* 0x000fca0000000000 */
[C---:B------:R-:W-:Y:S01]  /*12c0*/  ISETP.EQ.AND P0, PT, R32.reuse, R9, !P0 ;  /* 0x000000092000720c */ /* 0x040fe20004702270 */
[----:B------:R-:W-:-:S03]  /*12d0*/  IMAD.IADD R32, R32, 0x1, R11 ;  /* 0x0000000120207824 */ /* 0x000fc600078e020b */
[----:B------:R-:W-:-:S09]  /*12e0*/  SEL R8, RZ, 0x1, !P0 ;  /* 0x00000001ff087807 */ /* 0x000fd20004000000 */
.L_x_10:
[----:B------:R-:W-:Y:S05]  /*12f0*/  BSYNC.RECONVERGENT B0 ;  /* 0x0000000000007941 */ /* 0x000fea0003800200 */
.L_x_9:
[----:B------:R-:W-:Y:S05]  /*1300*/  WARPSYNC.ALL ;  /* 0x0000000000007948 */ /* 0x000fea0003800000 */
[C---:B------:R-:W-:Y:S01]  /*1310*/  ISETP.NE.AND P0, PT, R2.reuse, RZ, PT ;  /* 0x000000ff0200720c */ /* 0x040fe20003f05270 */
[----:B------:R-:W-:Y:S01]  /*1320*/  VIADD R10, R2, 0xffffffff ;  /* 0xffffffff020a7836 */ /* 0x000fe20000000000 */
[----:B------:R-:W-:Y:S01]  /*1330*/  IADD3 R8, PT, PT, R8, R5, -R32 ;  /* 0x0000000508087210 */ /* 0x000fe20007ffe820 */
[C---:B------:R-:W-:Y:S01]  /*1340*/  IMAD.U32 R9, R13.reuse, 0x10000, RZ ;  /* 0x000100000d097824 */ /* 0x040fe200078e00ff */
[----:B------:R-:W-:Y:S01]  /*1350*/  LOP3.LUT R0, R0, 0xffffffbf, RZ, 0xc0, !PT ;  /* 0xffffffbf00007812 */ /* 0x000fe200078ec0ff */
[----:B------:R-:W-:Y:S01]  /*1360*/  IMAD.U32 R5, R32, 0x10000, RZ ;  /* 0x0001000020057824 */ /* 0x000fe200078e00ff */
[----:B------:R-:W-:Y:S01]  /*1370*/  SEL R10, R10, 0x1ff, P0 ;  /* 0x000001ff0a0a7807 */ /* 0x000fe20000000000 */
[----:B-1----:R-:W-:Y:S01]  /*1380*/  IMAD.IADD R12, R13, 0x1, R8 ;  /* 0x000000010d0c7824 */ /* 0x002fe200078e0208 */
[----:B------:R-:W-:Y:S01]  /*1390*/  LOP3.LUT R4, R9, R4, RZ, 0xfc, !PT ;  /* 0x0000000409047212 */ /* 0x000fe200078efcff */
[----:B------:R-:W-:Y:S01]  /*13a0*/  BSSY.RECONVERGENT B0, `(.L_x_24) ;  /* 0x0000383000007945 */ /* 0x000fe20003800200 */
[----:B------:R-:W-:Y:S01]  /*13b0*/  LOP3.LUT R0, R0, 0xfffeffff, RZ, 0xc0, !PT ;  /* 0xfffeffff00007812 */ /* 0x000fe200078ec0ff */
[----:B------:R-:W-:-:S02]  /*13c0*/  IMAD R43, R12, 0x4, R3 ;  /* 0x000000040c2b7824 */ /* 0x000fc400078e0203 */
[----:B------:R-:W-:Y:S01]  /*13d0*/  @P0 LOP3.LUT R4, R8, R5, RZ, 0xfc, !PT ;  /* 0x0000000508040212 */ /* 0x000fe200078efcff */
[----:B------:R-:W-:Y:S02]  /*13e0*/  IMAD R5, R10, 0x4, R3 ;  /* 0x000000040a057824 */ /* 0x000fe400078e0203 */
[--C-:B------:R-:W-:Y:S02]  /*13f0*/  IMAD R8, R32, 0x4, R7.reuse ;  /* 0x0000000420087824 */ /* 0x100fe400078e0207 */
[----:B------:R-:W-:Y:S01]  /*1400*/  IMAD R7, R12, 0x4, R7 ;  /* 0x000000040c077824 */ /* 0x000fe200078e0207 */
[----:B------:R-:W-:Y:S01]  /*1410*/  STS [R5], R4 ;  /* 0x0000000405007388 */ /* 0x000fe20000000800 */
[----:B------:R-:W-:Y:S01]  /*1420*/  IMAD.IADD R18, R32, 0x1, R12 ;  /* 0x0000000120127824 */ /* 0x000fe200078e020c */
[----:B------:R-:W-:Y:S06]  /*1430*/  BAR.SYNC.DEFER_BLOCKING 0x0 ;  /* 0x0000000000007b1d */ /* 0x000fec0000010000 */
[----:B------:R-:W0:Y:S04]  /*1440*/  LDS R6, [R6+-0x800] ;  /* 0xfff8000006067984 */ /* 0x000e280000000800 */
[----:B------:R-:W1:Y:S04]  /*1450*/  LDS R43, [R43+0x800] ;  /* 0x000800002b2b7984 */ /* 0x000e680000000800 */
[----:B------:R-:W2:Y:S01]  /*1460*/  LDS R42, [R8] ;  /* 0x00000000082a7984 */ /* 0x000ea20000000800 */
[----:B0-----:R-:W-:-:S02]  /*1470*/  LOP3.LUT R48, R6, 0xffff, RZ, 0xc0, !PT ;  /* 0x0000ffff06307812 */ /* 0x001fc400078ec0ff */
[----:B------:R-:W-:Y:S01]  /*1480*/  SHF.R.S32.HI R49, RZ, 0x10, R6 ;  /* 0x00000010ff317819 */ /* 0x000fe20000011406 */
[----:B-1----:R-:W-:Y:S02]  /*1490*/  IMAD.MOV.U32 R39, RZ, RZ, R43 ;  /* 0x000000ffff277224 */ /* 0x002fe400078e002b */
[----:B------:R-:W-:Y:S01]  /*14a0*/  IMAD.IADD R48, R13, 0x1, R48 ;  /* 0x000000010d307824 */ /* 0x000fe200078e0230 */
[----:B------:R-:W-:Y:S01]  /*14b0*/  ISETP.GE.AND P2, PT, R32, R49, PT ;  /* 0x000000312000720c */ /* 0x000fe20003f46270 */
[----:B--2---:R-:W-:Y:S02]  /*14c0*/  IMAD.MOV.U32 R40, RZ, RZ, R42 ;  /* 0x000000ffff287224 */ /* 0x004fe400078e002a */
[----:B------:R-:W-:Y:S01]  /*14d0*/  IMAD.IADD R21, R49, 0x1, R48 ;  /* 0x0000000131157824 */ /* 0x000fe200078e0230 */
[----:B------:R-:W-:-:S04]  /*14e0*/  ISETP.GE.AND P0, PT, R12, R48, PT ;  /* 0x000000300c00720c */ /* 0x000fc80003f06270 */
[CC--:B------:R-:W-:Y:S02]  /*14f0*/  ISETP.GE.OR P1, PT, R32.reuse, R49.reuse, P0 ;  /* 0x000000312000720c */ /* 0x0c0fe40000726670 */
[----:B------:R-:W-:-:S11]  /*1500*/  ISETP.LT.AND P3, PT, R32, R49, P0 ;  /* 0x000000312000720c */ /* 0x000fd60000761270 */
[----:B------:R-:W-:Y:S02]  /*1510*/  @!P1 ISETP.LT.AND P2, PT, R43, R42, PT ;  /* 0x0000002a2b00920c */ /* 0x000fe40003f41270 */
[----:B------:R-:W-:-:S11]  /*1520*/  @!P1 ISETP.LT.AND P3, PT, R42, R43, PT ;  /* 0x0000002b2a00920c */ /* 0x000fd60003f61270 */
[----:B------:R-:W0:Y:S01]  /*1530*/  @!P2 LDS R40, [R8+0x4] ;  /* 0x000004000828a984 */ /* 0x000e220000000800 */
[----:B------:R-:W-:Y:S01]  /*1540*/  @!P2 VIADD R32, R32, 0x1 ;  /* 0x000000012020a836 */ /* 0x000fe20000000000 */
[----:B------:R-:W-:Y:S01]  /*1550*/  @P3 LOP3.LUT R0, R0, 0x10000, RZ, 0xfc, !PT ;  /* 0x0001000000003812 */ /* 0x000fe200078efcff */
[----:B------:R-:W-:Y:S01]  /*1560*/  @!P3 VIADD R12, R12, 0x1 ;  /* 0x000000010c0cb836 */ /* 0x000fe20000000000 */
[----:B------:R-:W1:Y:S02]  /*1570*/  @!P3 LDS R39, [R7+0x4] ;  /* 0x000004000727b984 */ /* 0x000e640000000800 */
[----:B------:R-:W-:Y:S01]  /*1580*/  @P2 LOP3.LUT R0, R0, 0x40, RZ, 0xfc, !PT ;  /* 0x0000004000002812 */ /* 0x000fe200078efcff */
[----:B------:R-:W-:Y:S01]  /*1590*/  IMAD.IADD R19, R32, 0x1, R12 ;  /* 0x0000000120137824 */ /* 0x000fe200078e020c */
[----:B------:R-:W-:Y:S02]  /*15a0*/  ISETP.GE.AND P0, PT, R12, R48, PT ;  /* 0x000000300c00720c */ /* 0x000fe40003f06270 */
[----:B------:R-:W-:-:S02]  /*15b0*/  ISETP.GE.AND P2, PT, R32, R49, PT ;  /* 0x000000312000720c */ /* 0x000fc40003f46270 */
[CC--:B------:R-:W-:Y:S02]  /*15c0*/  ISETP.GE.OR P1, PT, R32.reuse, R49.reuse, P0 ;  /* 0x000000312000720c */ /* 0x0c0fe40000726670 */
[----:B------:R-:W-:Y:S02]  /*15d0*/  ISETP.LT.AND P3, PT, R32, R49, P0 ;  /* 0x000000312000720c */ /* 0x000fe40000761270 */
[----:B------:R-:W-:-:S04]  /*15e0*/  LOP3.LUT R0, R0, 0xfffffff7, RZ, 0xc0, !PT ;  /* 0xfffffff700007812 */ /* 0x000fc800078ec0ff */
[----:B------:R-:W-:Y:S01]  /*15f0*/  LOP3.LUT R0, R0, 0xffff7fff, RZ, 0xc0, !PT ;  /* 0xffff7fff00007812 */ /* 0x000fe200078ec0ff */
[----:B0-----:R-:W-:-:S04]  /*1600*/  IMAD.MOV.U32 R38, RZ, RZ, R40 ;  /* 0x000000ffff267224 */ /* 0x001fc800078e0028 */
[----:B-1----:R-:W-:Y:S01]  /*1610*/  @!P1 ISETP.LT.AND P2, PT, R39, R40, PT ;  /* 0x000000282700920c */ /* 0x002fe20003f41270 */
[----:B------:R-:W-:Y:S01]  /*1620*/  IMAD.MOV.U32 R37, RZ, RZ, R39 ;  /* 0x000000ffff257224 */ /* 0x000fe200078e0027 */
[----:B------:R-:W-:-:S11]  /*1630*/  @!P1 ISETP.LT.AND P3, PT, R40, R39, PT ;  /* 0x000000272800920c */ /* 0x000fd60003f61270 */
[--C-:B------:R-:W-:Y:S02]  /*1640*/  @!P2 IMAD R4, R32, 0x4, R3.reuse ;  /* 0x000000042004a824 */ /* 0x100fe400078e0203 */
[----:B------:R-:W-:Y:S01]  /*1650*/  @!P3 IMAD R5, R12, 0x4, R3 ;  /* 0x000000040c05b824 */ /* 0x000fe200078e0203 */
[----:B------:R-:W-:Y:S01]  /*1660*/  @P3 LOP3.LUT R0, R0, 0x8000, RZ, 0xfc, !PT ;  /* 0x0000800000003812 */ /* 0x000fe200078efcff */
[----:B------:R-:W-:Y:S01]  /*1670*/  @!P3 VIADD R7, R12, 0x1 ;  /* 0x000000010c07b836 */ /* 0x000fe20000000000 */
[----:B------:R-:W0:Y:S01]  /*1680*/  @!P2 LDS R38, [R4+0x804] ;  /* 0x000804000426a984 */ /* 0x000e220000000800 */
[----:B------:R-:W-:Y:S01]  /*1690*/  @!P2 VIADD R6, R32, 0x1 ;  /* 0x000000012006a836 */ /* 0x000fe20000000000 */
[----:B------:R-:W-:Y:S01]  /*16a0*/  @P2 LOP3.LUT R0, R0, 0x8, RZ, 0xfc, !PT ;  /* 0x0000000800002812 */ /* 0x000fe200078efcff */
[----:B------:R-:W-:Y:S01]  /*16b0*/  @!P3 IMAD.MOV.U32 R12, RZ, RZ, R7 ;  /* 0x000000ffff0cb224 */ /* 0x000fe200078e0007 */
[----:B------:R-:W1:Y:S01]  /*16c0*/  @!P3 LDS R37, [R5+0x804] ;  /* 0x000804000525b984 */ /* 0x000e620000000800 */
[----:B------:R-:W-:Y:S01]  /*16d0*/  @!P2 IMAD.MOV.U32 R32, RZ, RZ, R6 ;  /* 0x000000ffff20a224 */ /* 0x000fe200078e0006 */
[----:B------:R-:W-:-:S02]  /*16e0*/  LOP3.LUT R0, R0, 0xffffbfff, RZ, 0xc0, !PT ;  /* 0xffffbfff00007812 */ /* 0x000fc400078ec0ff */
[----:B------:R-:W-:Y:S01]  /*16f0*/  ISETP.GE.AND P1, PT, R12, R48, PT ;  /* 0x000000300c00720c */ /* 0x000fe20003f26270 */
[C---:B------:R-:W-:Y:S01]  /*1700*/  IMAD.IADD R26, R32.reuse, 0x1, R12 ;  /* 0x00000001201a7824 */ /* 0x040fe200078e020c */
[CC--:B------:R-:W-:Y:S02]  /*1710*/  ISETP.GE.AND P2, PT, R32.reuse, R49.reuse, PT ;  /* 0x000000312000720c */ /* 0x0c0fe40003f46270 */
[CC--:B------:R-:W-:Y:S02]  /*1720*/  ISETP.GE.OR P0, PT, R32.reuse, R49.reuse, P1 ;  /* 0x000000312000720c */ /* 0x0c0fe40000f06670 */
[----:B------:R-:W-:Y:S01]  /*1730*/  ISETP.LT.AND P3, PT, R32, R49, P1 ;  /* 0x000000312000720c */ /* 0x000fe20000f61270 */
[----:B0-----:R-:W-:-:S10]  /*1740*/  IMAD.MOV.U32 R36, RZ, RZ, R38 ;  /* 0x000000ffff247224 */ /* 0x001fd400078e0026 */
[----:B-1----:R-:W-:Y:S01]  /*1750*/  @!P0 ISETP.LT.AND P3, PT, R38, R37, PT ;  /* 0x000000252600820c */ /* 0x002fe20003f61270 */
[----:B------:R-:W-:Y:S01]  /*1760*/  IMAD.MOV.U32 R35, RZ, RZ, R37 ;  /* 0x000000ffff237224 */ /* 0x000fe200078e0025 */
[----:B------:R-:W-:-:S11]  /*1770*/  @!P0 ISETP.LT.AND P2, PT, R37, R38, PT ;  /* 0x000000262500820c */ /* 0x000fd60003f41270 */
[--C-:B------:R-:W-:Y:S01]  /*1780*/  @!P3 IMAD R7, R12, 0x4, R3.reuse ;  /* 0x000000040c07b824 */ /* 0x100fe200078e0203 */
[----:B------:R-:W-:Y:S01]  /*1790*/  @P3 LOP3.LUT R0, R0, 0x4000, RZ, 0xfc, !PT ;  /* 0x0000400000003812 */ /* 0x000fe200078efcff */
[----:B------:R-:W-:Y:S02]  /*17a0*/  @!P2 IMAD R5, R32, 0x4, R3 ;  /* 0x000000042005a824 */ /* 0x000fe400078e0203 */
[----:B------:R-:W-:Y:S01]  /*17b0*/  @!P3 VIADD R6, R12, 0x1 ;  /* 0x000000010c06b836 */ /* 0x000fe20000000000 */
[----:B------:R-:W0:Y:S01]  /*17c0*/  @!P3 LDS R35, [R7+0x804] ;  /* 0x000804000723b984 */ /* 0x000e220000000800 */
[----:B------:R-:W-:Y:S01]  /*17d0*/  @!P2 VIADD R4, R32, 0x1 ;  /* 0x000000012004a836 */ /* 0x000fe20000000000 */
[----:B------:R-:W-:Y:S01]  /*17e0*/  LOP3.LUT R0, R0, 0xfffffffb, RZ, 0xc0, !PT ;  /* 0xfffffffb00007812 */ /* 0x000fe200078ec0ff */
[----:B------:R-:W-:Y:S01]  /*17f0*/  @!P3 IMAD.MOV.U32 R12, RZ, RZ, R6 ;  /* 0x000000ffff0cb224 */ /* 0x000fe200078e0006 */
[----:B------:R-:W1:Y:S01]  /*1800*/  @!P2 LDS R36, [R5+0x804] ;  /* 0x000804000524a984 */ /* 0x000e620000000800 */
[----:B------:R-:W-:Y:S01]  /*1810*/  @!P2 IMAD.MOV.U32 R32, RZ, RZ, R4 ;  /* 0x000000ffff20a224 */ /* 0x000fe200078e0004 */
[----:B------:R-:W-:-:S02]  /*1820*/  @P2 LOP3.LUT R0, R0, 0x4, RZ, 0xfc, !PT ;  /* 0x0000000400002812 */ /* 0x000fc400078efcff */
[----:B------:R-:W-:Y:S01]  /*1830*/  ISETP.GE.AND P1, PT, R12, R48, PT ;  /* 0x000000300c00720c */ /* 0x000fe20003f26270 */
[C---:B------:R-:W-:Y:S01]  /*1840*/  IMAD.IADD R23, R32.reuse, 0x1, R12 ;  /* 0x0000000120177824 */ /* 0x040fe200078e020c */
[CC--:B------:R-:W-:Y:S02]  /*1850*/  ISETP.GE.AND P2, PT, R32.reuse, R49.reuse, PT ;  /* 0x000000312000720c */ /* 0x0c0fe40003f46270 */
        /* <DEDUP_REMOVED lines=23> */
[----:B------:R-:W-:Y:S02]  /*19d0*/  ISETP.LT.AND P3, PT, R32, R49, P1 ;  /* 0x000000312000720c */ /* 0x000fe40000f61270 */
[----:B------:R-:W-:Y:S01]  /*19e0*/  LOP3.LUT R0, R0, 0xffffefff, RZ, 0xc0, !PT ;  /* 0xffffefff00007812 */ /* 0x000fe200078ec0ff */
[----:B0-----:R-:W-:-:S08]  /*19f0*/  IMAD.MOV.U32 R30, RZ, RZ, R34 ;  /* 0x000000ffff1e7224 */ /* 0x001fd000078e0022 */
[----:B-1----:R-:W-:Y:S01]  /*1a00*/  @!P0 ISETP.LT.AND P2, PT, R33, R34, PT ;  /* 0x000000222100820c */ /* 0x002fe20003f41270 */
[----:B------:R-:W-:Y:S01]  /*1a10*/  IMAD.MOV.U32 R29, RZ, RZ, R33 ;  /* 0x000000ffff1d7224 */ /* 0x000fe200078e0021 */
[----:B------:R-:W-:-:S11]  /*1a20*/  @!P0 ISETP.LT.AND P3, PT, R34, R33, PT ;  /* 0x000000212200820c */ /* 0x000fd60003f61270 */
[--C-:B------:R-:W-:Y:S02]  /*1a30*/  @!P2 IMAD R5, R32, 0x4, R3.reuse ;  /* 0x000000042005a824 */ /* 0x100fe400078e0203 */
[----:B------:R-:W-:Y:S01]  /*1a40*/  @!P3 IMAD R7, R12, 0x4, R3 ;  /* 0x000000040c07b824 */ /* 0x000fe200078e0203 */
[----:B------:R-:W-:Y:S01]  /*1a50*/  @P3 LOP3.LUT R0, R0, 0x1000, RZ, 0xfc, !PT ;  /* 0x0000100000003812 */ /* 0x000fe200078efcff */
[----:B------:R-:W-:Y:S01]  /*1a60*/  @!P3 VIADD R6, R12, 0x1 ;  /* 0x000000010c06b836 */ /* 0x000fe20000000000 */
[----:B------:R-:W-:Y:S01]  /*1a70*/  @!P2 LDS R30, [R5+0x804] ;  /* 0x00080400051ea984 */ /* 0x000fe20000000800 */
[----:B------:R-:W-:Y:S01]  /*1a80*/  @!P2 VIADD R4, R32, 0x1 ;  /* 0x000000012004a836 */ /* 0x000fe20000000000 */
[----:B------:R-:W-:Y:S01]  /*1a90*/  @P2 LOP3.LUT R0, R0, 0x10, RZ, 0xfc, !PT ;  /* 0x0000001000002812 */ /* 0x000fe200078efcff */
[----:B------:R-:W-:Y:S01]  /*1aa0*/  @!P3 IMAD.MOV.U32 R12, RZ, RZ, R6 ;  /* 0x000000ffff0cb224 */ /* 0x000fe200078e0006 */
[----:B------:R-:W0:Y:S01]  /*1ab0*/  @!P3 LDS R29, [R7+0x804] ;  /* 0x00080400071db984 */ /* 0x000e220000000800 */
[----:B------:R-:W-:Y:S01]  /*1ac0*/  @!P2 IMAD.MOV.U32 R32, RZ, RZ, R4 ;  /* 0x000000ffff20a224 */ /* 0x000fe200078e0004 */
[----:B------:R-:W-:-:S02]  /*1ad0*/  LOP3.LUT R0, R0, 0xfffff7ff, RZ, 0xc0, !PT ;  /* 0xfffff7ff00007812 */ /* 0x000fc400078ec0ff */
[----:B------:R-:W-:Y:S01]  /*1ae0*/  ISETP.GE.AND P4, PT, R12, R48, PT ;  /* 0x000000300c00720c */ /* 0x000fe20003f86270 */
[C---:B------:R-:W-:Y:S01]  /*1af0*/  IMAD.IADD R6, R32.reuse, 0x1, R12 ;  /* 0x0000000120067824 */ /* 0x040fe200078e020c */
[CC--:B------:R-:W-:Y:S02]  /*1b00*/  ISETP.GE.AND P5, PT, R32.reuse, R49.reuse, PT ;  /* 0x000000312000720c */ /* 0x0c0fe40003fa6270 */
[CC--:B------:R-:W-:Y:S02]  /*1b10*/  ISETP.GE.OR P0, PT, R32.reuse, R49.reuse, P4 ;  /* 0x000000312000720c */ /* 0x0c0fe40002706670 */
[----:B------:R-:W-:-:S11]  /*1b20*/  ISETP.LT.AND P4, PT, R32, R49, P4 ;  /* 0x000000312000720c */ /* 0x000fd60002781270 */
[----:B0-----:R-:W-:Y:S02]  /*1b30*/  @!P0 ISETP.LT.AND P5, PT, R29, R30, PT ;  /* 0x0000001e1d00820c */ /* 0x001fe40003fa1270 */
[----:B------:R-:W-:-:S04]  /*1b40*/  @!P0 ISETP.LT.AND P4, PT, R30, R29, PT ;  /* 0x0000001d1e00820c */ /* 0x000fc80003f81270 */
[----:B------:R-:W-:-:S05]  /*1b50*/  SEL R4, R30, R29, P4 ;  /* 0x0000001d1e047207 */ /* 0x000fca0002000000 */
[----:B------:R0:W-:Y:S02]  /*1b60*/  STL [R1], R4 ;  /* 0x0000000401007387 */ /* 0x0001e40000100800 */
[--C-:B------:R-:W-:Y:S02]  /*1b70*/  @!P5 IMAD R5, R32, 0x4, R3.reuse ;  /* 0x000000042005d824 */ /* 0x100fe400078e0203 */
[C---:B------:R-:W-:Y:S02]  /*1b80*/  @!P4 IMAD R8, R12.reuse, 0x4, R3 ;  /* 0x000000040c08c824 */ /* 0x040fe400078e0203 */
[----:B------:R-:W-:Y:S01]  /*1b90*/  @!P4 VIADD R7, R12, 0x1 ;  /* 0x000000010c07c836 */ /* 0x000fe20000000000 */
[----:B------:R-:W1:Y:S01]  /*1ba0*/  @!P5 LDS R30, [R5+0x804] ;  /* 0x00080400051ed984 */ /* 0x000e620000000800 */
[----:B0-----:R-:W-:-:S03]  /*1bb0*/  @!P5 VIADD R4, R32, 0x1 ;  /* 0x000000012004d836 */ /* 0x001fc60000000000 */
[----:B------:R-:W0:Y:S01]  /*1bc0*/  @!P4 LDS R29, [R8+0x804] ;  /* 0x00080400081dc984 */ /* 0x000e220000000800 */
[----:B------:R-:W-:Y:S02]  /*1bd0*/  @!P4 IMAD.MOV.U32 R12, RZ, RZ, R7 ;  /* 0x000000ffff0cc224 */ /* 0x000fe400078e0007 */
[----:B------:R-:W-:-:S03]  /*1be0*/  @!P5 IMAD.MOV.U32 R32, RZ, RZ, R4 ;  /* 0x000000ffff20d224 */ /* 0x000fc600078e0004 */
[----:B------:R-:W-:Y:S01]  /*1bf0*/  ISETP.GE.AND P0, PT, R12, R48, PT ;  /* 0x000000300c00720c */ /* 0x000fe20003f06270 */
[----:B------:R-:W-:-:S03]  /*1c00*/  IMAD.IADD R10, R32, 0x1, R12 ;  /* 0x00000001200a7824 */ /* 0x000fc600078e020c */
[CC--:B------:R-:W-:Y:S02]  /*1c10*/  ISETP.GE.OR P1, PT, R32.reuse, R49.reuse, P0 ;  /* 0x000000312000720c */ /* 0x0c0fe40000726670 */
[CC--:B------:R-:W-:Y:S02]  /*1c20*/  ISETP.LT.AND P2, PT, R32.reuse, R49.reuse, P0 ;  /* 0x000000312000720c */ /* 0x0c0fe40000741270 */
[----:B------:R-:W-:Y:S01]  /*1c30*/  ISETP.GE.AND P0, PT, R32, R49, PT ;  /* 0x000000312000720c */ /* 0x000fe20003f06270 */
[----:B-1----:R-:W-:-:S08]  /*1c40*/  IMAD.MOV.U32 R28, RZ, RZ, R30 ;  /* 0x000000ffff1c7224 */ /* 0x002fd000078e001e */
[----:B0-----:R-:W-:Y:S01]  /*1c50*/  @!P1 ISETP.LT.AND P0, PT, R29, R30, PT ;  /* 0x0000001e1d00920c */ /* 0x001fe20003f01270 */
[----:B------:R-:W-:Y:S01]  /*1c60*/  IMAD.MOV.U32 R24, RZ, RZ, R29 ;  /* 0x000000ffff187224 */ /* 0x000fe200078e001d */
[----:B------:R-:W-:Y:S02]  /*1c70*/  @!P1 ISETP.LT.AND P2, PT, R30, R29, PT ;  /* 0x0000001d1e00920c */ /* 0x000fe40003f41270 */
[----:B------:R-:W-:-:S09]  /*1c80*/  P2R R17, PR, RZ, 0x1 ;  /* 0x00000001ff117803 */ /* 0x000fd20000000000 */
[--C-:B------:R-:W-:Y:S02]  /*1c90*/  @!P0 IMAD R5, R32, 0x4, R3.reuse ;  /* 0x0000000420058824 */ /* 0x100fe400078e0203 */
[----:B------:R-:W-:Y:S01]  /*1ca0*/  @!P2 IMAD R8, R12, 0x4, R3 ;  /* 0x000000040c08a824 */ /* 0x000fe200078e0203 */
[----:B------:R-:W-:Y:S01]  /*1cb0*/  @P2 LOP3.LUT R0, R0, 0x800, RZ, 0xfc, !PT ;  /* 0x0000080000002812 */ /* 0x000fe200078efcff */
[----:B------:R-:W-:Y:S01]  /*1cc0*/  @!P2 VIADD R7, R12, 0x1 ;  /* 0x000000010c07a836 */ /* 0x000fe20000000000 */
[----:B------:R-:W-:Y:S01]  /*1cd0*/  @!P0 LDS R28, [R5+0x804] ;  /* 0x00080400051c8984 */ /* 0x000fe20000000800 */
[----:B------:R-:W-:Y:S02]  /*1ce0*/  @!P0 VIADD R4, R32, 0x1 ;  /* 0x0000000120048836 */ /* 0x000fe40000000000 */
[----:B------:R-:W-:Y:S01]  /*1cf0*/  @!P2 IMAD.MOV.U32 R12, RZ, RZ, R7 ;  /* 0x000000ffff0ca224 */ /* 0x000fe200078e0007 */
[----:B------:R-:W0:Y:S01]  /*1d00*/  @!P2 LDS R24, [R8+0x804] ;  /* 0x000804000818a984 */ /* 0x000e220000000800 */
[----:B------:R-:W-:Y:S01]  /*1d10*/  @!P0 IMAD.MOV.U32 R32, RZ, RZ, R4 ;  /* 0x000000ffff208224 */ /* 0x000fe200078e0004 */
[----:B------:R-:W-:-:S02]  /*1d20*/  PLOP3.LUT P0, PT, P5, P4, PT, 0x28, 0x82 ;  /* 0x000000000082781c */ /* 0x000fc40002f08570 */
[----:B------:R-:W-:Y:S01]  /*1d30*/  ISETP.GE.AND P2, PT, R12, R48, PT ;  /* 0x000000300c00720c */ /* 0x000fe20003f46270 */
[C---:B------:R-:W-:Y:S01]  /*1d40*/  IMAD.IADD R14, R32.reuse, 0x1, R12 ;  /* 0x00000001200e7824 */ /* 0x040fe200078e020c */
[CC--:B------:R-:W-:Y:S02]  /*1d50*/  ISETP.GE.AND P3, PT, R32.reuse, R49.reuse, PT ;  /* 0x000000312000720c */ /* 0x0c0fe40003f66270 */
[CC--:B------:R-:W-:Y:S02]  /*1d60*/  ISETP.GE.OR P1, PT, R32.reuse, R49.reuse, P2 ;  /* 0x000000312000720c */ /* 0x0c0fe40001726670 */
[----:B------:R-:W-:Y:S02]  /*1d70*/  ISETP.LT.AND P2, PT, R32, R49, P2 ;  /* 0x000000312000720c */ /* 0x000fe40001741270 */
[----:B------:R-:W-:-:S09]  /*1d80*/  SEL R20, RZ, 0x20, !P0 ;  /* 0x00000020ff147807 */ /* 0x000fd20004000000 */
[----:B0-----:R-:W-:Y:S02]  /*1d90*/  @!P1 ISETP.LT.AND P3, PT, R24, R28, PT ;  /* 0x0000001c1800920c */ /* 0x001fe40003f61270 */
[----:B------:R-:W-:-:S04]  /*1da0*/  @!P1 ISETP.LT.AND P2, PT, R28, R24, PT ;  /* 0x000000181c00920c */ /* 0x000fc80003f41270 */
[----:B------:R-:W-:Y:S02]  /*1db0*/  SEL R61, R28, R24, P2 ;  /* 0x000000181c3d7207 */ /* 0x000fe40001000000 */
[----:B------:R-:W-:-:S05]  /*1dc0*/  P2R R27, PR, RZ, 0x4 ;  /* 0x00000004ff1b7803 */ /* 0x000fca0000000000 */
[--C-:B------:R-:W-:Y:S02]  /*1dd0*/  @!P3 IMAD R5, R32, 0x4, R3.reuse ;  /* 0x000000042005b824 */ /* 0x100fe400078e0203 */
[C---:B------:R-:W-:Y:S02]  /*1de0*/  @!P2 IMAD R8, R12.reuse, 0x4, R3 ;  /* 0x000000040c08a824 */ /* 0x040fe400078e0203 */
[----:B------:R-:W-:Y:S01]  /*1df0*/  @!P2 VIADD R7, R12, 0x1 ;  /* 0x000000010c07a836 */ /* 0x000fe20000000000 */
[----:B------:R-:W0:Y:S01]  /*1e00*/  @!P3 LDS R28, [R5+0x804] ;  /* 0x00080400051cb984 */ /* 0x000e220000000800 */
[----:B------:R-:W-:Y:S02]  /*1e10*/  @!P3 VIADD R4, R32, 0x1 ;  /* 0x000000012004b836 */ /* 0x000fe40000000000 */
[----:B------:R-:W-:Y:S01]  /*1e20*/  @!P2 IMAD.MOV.U32 R12, RZ, RZ, R7 ;  /* 0x000000ffff0ca224 */ /* 0x000fe200078e0007 */
[----:B------:R1:W2:Y:S01]  /*1e30*/  @!P2 LDS R24, [R8+0x804] ;  /* 0x000804000818a984 */ /* 0x0002a20000000800 */
[----:B------:R-:W-:Y:S01]  /*1e40*/  @!P3 IMAD.MOV.U32 R32, RZ, RZ, R4 ;  /* 0x000000ffff20b224 */ /* 0x000fe200078e0004 */
[----:B------:R-:W-:-:S02]  /*1e50*/  LOP3.LUT P2, RZ, R0, 0x800, RZ, 0xc0, !PT ;  /* 0x0000080000ff7812 */ /* 0x000fc4000784c0ff */
[----:B------:R-:W-:Y:S02]  /*1e60*/  ISETP.GE.AND P1, PT, R12, R48, PT ;  /* 0x000000300c00720c */ /* 0x000fe40003f26270 */
[----:B------:R-:W-:Y:S02]  /*1e70*/  P2R R15, PR, RZ, 0x4 ;  /* 0x00000004ff0f7803 */ /* 0x000fe40000000000 */
[CC--:B------:R-:W-:Y:S01]  /*1e80*/  ISETP.GE.OR P6, PT, R32.reuse, R49.reuse, P1 ;  /* 0x000000312000720c */ /* 0x0c0fe20000fc6670 */
[C---:B-1----:R-:W-:Y:S01]  /*1e90*/  IMAD.IADD R8, R32.reuse, 0x1, R12 ;  /* 0x0000000120087824 */ /* 0x042fe200078e020c */
[CC--:B------:R-:W-:Y:S02]  /*1ea0*/  ISETP.LT.AND P2, PT, R32.reuse, R49.reuse, P1 ;  /* 0x000000312000720c */ /* 0x0c0fe40000f41270 */
[----:B------:R-:W-:Y:S02]  /*1eb0*/  ISETP.GE.AND P1, PT, R32, R49, PT ;  /* 0x000000312000720c */ /* 0x000fe40003f26270 */
[----:B------:R-:W-:Y:S01]  /*1ec0*/  LOP3.LUT R0, R0, 0xfffffbff, RZ, 0xc0, !PT ;  /* 0xfffffbff00007812 */ /* 0x000fe200078ec0ff */
[----:B0-----:R-:W-:-:S06]  /*1ed0*/  IMAD.MOV.U32 R4, RZ, RZ, R28 ;  /* 0x000000ffff047224 */ /* 0x001fcc00078e001c */
[----:B--2---:R-:W-:Y:S01]  /*1ee0*/  @!P6 ISETP.LT.AND P1, PT, R24, R28, PT ;  /* 0x0000001c1800e20c */ /* 0x004fe20003f21270 */
        /* <DEDUP_REMOVED lines=8> */
[----:B------:R-:W-:Y:S01]  /*1f70*/  @!P1 VIADD R7, R32, 0x1 ;  /* 0x0000000120079836 */ /* 0x000fe20000000000 */
[----:B------:R-:W-:Y:S01]  /*1f80*/  LOP3.LUT R0, R0, 0xfffffdff, RZ, 0xc0, !PT ;  /* 0xfffffdff00007812 */ /* 0x000fe200078ec0ff */
[----:B------:R-:W-:Y:S01]  /*1f90*/  @!P2 IMAD.MOV.U32 R12, RZ, RZ, R11 ;  /* 0x000000ffff0ca224 */ /* 0x000fe200078e000b */
[----:B------:R-:W0:Y:S01]  /*1fa0*/  @!P2 LDS R5, [R13+0x804] ;  /* 0x000804000d05a984 */ /* 0x000e220000000800 */
[----:B------:R-:W-:Y:S01]  /*1fb0*/  @!P1 IMAD.MOV.U32 R32, RZ, RZ, R7 ;  /* 0x000000ffff209224 */ /* 0x000fe200078e0007 */
[----:B------:R-:W-:-:S02]  /*1fc0*/  ISETP.NE.AND P2, PT, R15, RZ, PT ;  /* 0x000000ff0f00720c */ /* 0x000fc40003f45270 */
[----:B------:R-:W-:Y:S01]  /*1fd0*/  ISETP.GE.AND P4, PT, R12, R48, PT ;  /* 0x000000300c00720c */ /* 0x000fe20003f86270 */
[C---:B------:R-:W-:Y:S01]  /*1fe0*/  IMAD.IADD R16, R32.reuse, 0x1, R12 ;  /* 0x0000000120107824 */ /* 0x040fe200078e020c */
[CC--:B------:R-:W-:Y:S02]  /*1ff0*/  ISETP.GE.AND P5, PT, R32.reuse, R49.reuse, PT ;  /* 0x000000312000720c */ /* 0x0c0fe40003fa6270 */
[CC--:B------:R-:W-:Y:S02]  /*2000*/  ISETP.GE.OR P6, PT, R32.reuse, R49.reuse, P4 ;  /* 0x000000312000720c */ /* 0x0c0fe400027c6670 */
[----:B------:R-:W-:-:S11]  /*2010*/  ISETP.LT.AND P4, PT, R32, R49, P4 ;  /* 0x000000312000720c */ /* 0x000fd60002781270 */
[----:B0-----:R-:W-:Y:S02]  /*2020*/  @!P6 ISETP.LT.AND P5, PT, R5, R4, PT ;  /* 0x000000040500e20c */ /* 0x001fe40003fa1270 */
[----:B------:R-:W-:Y:S02]  /*2030*/  @!P6 ISETP.LT.AND P4, PT, R4, R5, PT ;  /* 0x000000050400e20c */ /* 0x000fe40003f81270 */
[----:B------:R-:W-:Y:S02]  /*2040*/  ISETP.GE.AND P6, PT, R6, R21, PT ;  /* 0x000000150600720c */ /* 0x000fe40003fc6270 */
[----:B------:R-:W-:Y:S02]  /*2050*/  SEL R60, R4, R5, P4 ;  /* 0x00000005043c7207 */ /* 0x000fe40002000000 */
[----:B------:R-:W-:-:S05]  /*2060*/  SEL R20, R20, RZ, !P6 ;  /* 0x000000ff14147207 */ /* 0x000fca0007000000 */
[--C-:B------:R-:W-:Y:S02]  /*2070*/  @!P5 IMAD R7, R32, 0x4, R3.reuse ;  /* 0x000000042007d824 */ /* 0x100fe400078e0203 */
[C---:B------:R-:W-:Y:S02]  /*2080*/  @!P4 IMAD R11, R12.reuse, 0x4, R3 ;  /* 0x000000040c0bc824 */ /* 0x040fe400078e0203 */
[----:B------:R-:W-:Y:S01]  /*2090*/  @!P4 VIADD R9, R12, 0x1 ;  /* 0x000000010c09c836 */ /* 0x000fe20000000000 */
[----:B------:R-:W0:Y:S01]  /*20a0*/  @!P5 LDS R4, [R7+0x804] ;  /* 0x000804000704d984 */ /* 0x000e220000000800 */
[----:B------:R-:W-:Y:S02]  /*20b0*/  @!P5 VIADD R6, R32, 0x1 ;  /* 0x000000012006d836 */ /* 0x000fe40000000000 */
[----:B------:R-:W-:Y:S01]  /*20c0*/  @!P4 IMAD.MOV.U32 R12, RZ, RZ, R9 ;  /* 0x000000ffff0cc224 */ /* 0x000fe200078e0009 */
[----:B------:R-:W1:Y:S01]  /*20d0*/  @!P4 LDS R5, [R11+0x804] ;  /* 0x000804000b05c984 */ /* 0x000e620000000800 */
[----:B------:R-:W-:Y:S01]  /*20e0*/  @!P5 IMAD.MOV.U32 R32, RZ, RZ, R6 ;  /* 0x000000ffff20d224 */ /* 0x000fe200078e0006 */
[----:B------:R-:W-:-:S02]  /*20f0*/  PLOP3.LUT P4, PT, P5, P4, PT, 0x28, 0x82 ;  /* 0x000000000082781c */ /* 0x000fc40002f88570 */
[----:B------:R-:W-:Y:S02]  /*2100*/  ISETP.GE.AND P6, PT, R12, R48, PT ;  /* 0x000000300c00720c */ /* 0x000fe40003fc6270 */
[----:B------:R-:W-:Y:S02]  /*2110*/  SEL R52, RZ, 0x200, !P4 ;  /* 0x00000200ff347807 */ /* 0x000fe40006000000 */
[CC--:B------:R-:W-:Y:S02]  /*2120*/  ISETP.GE.OR P0, PT, R32.reuse, R49.reuse, P6 ;  /* 0x000000312000720c */ /* 0x0c0fe40003706670 */
[CC--:B------:R-:W-:Y:S02]  /*2130*/  ISETP.LT.AND P1, PT, R32.reuse, R49.reuse, P6 ;  /* 0x000000312000720c */ /* 0x0c0fe40003721270 */
[----:B------:R-:W-:Y:S01]  /*2140*/  ISETP.GE.AND P6, PT, R32, R49, PT ;  /* 0x000000312000720c */ /* 0x000fe20003fc6270 */
[----:B0-----:R-:W-:-:S08]  /*2150*/  IMAD.MOV.U32 R6, RZ, RZ, R4 ;  /* 0x000000ffff067224 */ /* 0x001fd000078e0004 */
[----:B-1----:R-:W-:Y:S01]  /*2160*/  @!P0 ISETP.LT.AND P1, PT, R4, R5, PT ;  /* 0x000000050400820c */ /* 0x002fe20003f21270 */
[----:B------:R-:W-:Y:S01]  /*2170*/  IMAD.MOV.U32 R7, RZ, RZ, R5 ;  /* 0x000000ffff077224 */ /* 0x000fe200078e0005 */
[----:B------:R-:W-:Y:S02]  /*2180*/  @!P0 ISETP.LT.AND P6, PT, R5, R4, PT ;  /* 0x000000040500820c */ /* 0x000fe40003fc1270 */
[----:B------:R-:W-:-:S04]  /*2190*/  ISETP.NE.AND P0, PT, R17, RZ, PT ;  /* 0x000000ff1100720c */ /* 0x000fc80003f05270 */
[----:B------:R-:W-:Y:S02]  /*21a0*/  PLOP3.LUT P0, PT, P0, P2, PT, 0x28, 0x82 ;  /* 0x000000000082781c */ /* 0x000fe40000704570 */
[----:B------:R-:W-:Y:S02]  /*21b0*/  ISETP.NE.AND P2, PT, R27, RZ, PT ;  /* 0x000000ff1b00720c */ /* 0x000fe40003f45270 */
[----:B------:R-:W-:Y:S01]  /*21c0*/  SEL R53, RZ, 0x40, !P0 ;  /* 0x00000040ff357807 */ /* 0x000fe20004000000 */
[--C-:B------:R-:W-:Y:S01]  /*21d0*/  @!P1 IMAD R15, R12, 0x4, R3.reuse ;  /* 0x000000040c0f9824 */ /* 0x100fe200078e0203 */
[----:B------:R-:W-:Y:S01]  /*21e0*/  ISETP.GE.AND P0, PT, R10, R21, PT ;  /* 0x000000150a00720c */ /* 0x000fe20003f06270 */
[----:B------:R-:W-:Y:S01]  /*21f0*/  @!P6 IMAD R11, R32, 0x4, R3 ;  /* 0x00000004200be824 */ /* 0x000fe200078e0203 */
[----:B------:R-:W-:Y:S01]  /*2200*/  PLOP3.LUT P2, PT, P3, P2, PT, 0x28, 0x82 ;  /* 0x000000000082781c */ /* 0x000fe20001f44570 */
[----:B------:R-:W-:Y:S01]  /*2210*/  @!P1 VIADD R13, R12, 0x1 ;  /* 0x000000010c0d9836 */ /* 0x000fe20000000000 */
[----:B------:R-:W-:Y:S01]  /*2220*/  @!P1 LDS R7, [R15+0x804] ;  /* 0x000804000f079984 */ /* 0x000fe20000000800 */
[C---:B------:R-:W-:Y:S01]  /*2230*/  IMAD.IADD R10, R32.reuse, 0x1, R12 ;  /* 0x00000001200a7824 */ /* 0x040fe200078e020c */
[----:B------:R-:W-:Y:S01]  /*2240*/  SEL R53, R53, RZ, !P0 ;  /* 0x000000ff35357207 */ /* 0x000fe20004000000 */
[----:B------:R-:W-:Y:S01]  /*2250*/  @!P6 VIADD R9, R32, 0x1 ;  /* 0x000000012009e836 */ /* 0x000fe20000000000 */
[----:B------:R-:W0:Y:S01]  /*2260*/  @!P6 LDS R6, [R11+0x804] ;  /* 0x000804000b06e984 */ /* 0x000e220000000800 */
[----:B------:R-:W-:Y:S01]  /*2270*/  @!P1 IMAD.MOV.U32 R12, RZ, RZ, R13 ;  /* 0x000000ffff0c9224 */ /* 0x000fe200078e000d */
[----:B------:R-:W-:Y:S01]  /*2280*/  SEL R45, RZ, 0x80, !P2 ;  /* 0x00000080ff2d7807 */ /* 0x000fe20005000000 */
[----:B------:R-:W-:Y:S01]  /*2290*/  @!P6 IMAD.MOV.U32 R32, RZ, RZ, R9 ;  /* 0x000000ffff20e224 */ /* 0x000fe200078e0009 */
[----:B------:R-:W-:-:S02]  /*22a0*/  @P1 LOP3.LUT R0, R0, 0x200, RZ, 0xfc, !PT ;  /* 0x0000020000001812 */ /* 0x000fc400078efcff */
[----:B------:R-:W-:Y:S02]  /*22b0*/  ISETP.GE.AND P0, PT, R12, R48, PT ;  /* 0x000000300c00720c */ /* 0x000fe40003f06270 */
[CC--:B------:R-:W-:Y:S02]  /*22c0*/  ISETP.GE.AND P2, PT, R32.reuse, R49.reuse, PT ;  /* 0x000000312000720c */ /* 0x0c0fe40003f46270 */
[CC--:B------:R-:W-:Y:S02]  /*22d0*/  ISETP.GE.OR P3, PT, R32.reuse, R49.reuse, P0 ;  /* 0x000000312000720c */ /* 0x0c0fe40000766670 */
[----:B------:R-:W-:Y:S02]  /*22e0*/  ISETP.LT.AND P0, PT, R32, R49, P0 ;  /* 0x000000312000720c */ /* 0x000fe40000701270 */
[----:B------:R-:W-:-:S09]  /*22f0*/  ISETP.NE.AND P1, PT, R31, RZ, PT ;  /* 0x000000ff1f00720c */ /* 0x000fd20003f25270 */
[----:B0-----:R-:W-:Y:S02]  /*2300*/  @!P3 ISETP.LT.AND P2, PT, R7, R6, PT ;  /* 0x000000060700b20c */ /* 0x001fe40003f41270 */
[----:B------:R-:W-:Y:S02]  /*2310*/  @!P3 ISETP.LT.AND P0, PT, R6, R7, PT ;  /* 0x000000070600b20c */ /* 0x000fe40003f01270 */
[----:B------:R-:W-:Y:S01]  /*2320*/  ISETP.GE.AND P3, PT, R14, R21, PT ;  /* 0x000000150e00720c */ /* 0x000fe20003f66270 */
[----:B------:R-:W-:Y:S01]  /*2330*/  IMAD.IADD R14, R32, 0x1, R12 ;  /* 0x00000001200e7824 */ /* 0x000fe200078e020c */
[----:B------:R-:W-:Y:S02]  /*2340*/  SEL R59, R6, R7, P0 ;  /* 0x00000007063b7207 */ /* 0x000fe40000000000 */
[----:B------:R-:W-:Y:S02]  /*2350*/  SEL R45, R45, RZ, !P3 ;  /* 0x000000ff2d2d7207 */ /* 0x000fe40005800000 */
[----:B------:R-:W-:-:S02]  /*2360*/  LOP3.LUT P3, RZ, R0, 0x400, RZ, 0xc0, !PT ;  /* 0x0000040000ff7812 */ /* 0x000fc4000786c0ff */
[----:B------:R-:W-:Y:S01]  /*2370*/  P2R R27, PR, RZ, 0x1 ;  /* 0x00000001ff1b7803 */ /* 0x000fe20000000000 */
[--C-:B------:R-:W-:Y:S01]  /*2380*/  @!P2 IMAD R11, R32, 0x4, R3.reuse ;  /* 0x00000004200ba824 */ /* 0x100fe200078e0203 */
[----:B------:R-:W-:Y:S01]  /*2390*/  PLOP3.LUT P1, PT, P1, P3, PT, 0x28, 0x82 ;  /* 0x000000000082781c */ /* 0x000fe20000f26570 */
[C---:B------:R-:W-:Y:S02]  /*23a0*/  @!P0 IMAD R15, R12.reuse, 0x4, R3 ;  /* 0x000000040c0f8824 */ /* 0x040fe400078e0203 */
[----:B------:R-:W-:Y:S01]  /*23b0*/  @!P0 VIADD R13, R12, 0x1 ;  /* 0x000000010c0d8836 */ /* 0x000fe20000000000 */
[----:B------:R-:W-:Y:S01]  /*23c0*/  @!P2 LDS R6, [R11+0x804] ;  /* 0x000804000b06a984 */ /* 0x000fe20000000800 */
[----:B------:R-:W-:Y:S01]  /*23d0*/  @!P2 VIADD R9, R32, 0x1 ;  /* 0x000000012009a836 */ /* 0x000fe20000000000 */
[----:B------:R-:W-:Y:S01]  /*23e0*/  SEL R17, RZ, 0x100, !P1 ;  /* 0x00000100ff117807 */ /* 0x000fe20004800000 */
[----:B------:R-:W-:Y:S01]  /*23f0*/  @!P0 IMAD.MOV.U32 R12, RZ, RZ, R13 ;  /* 0x000000ffff0c8224 */ /* 0x000fe200078e000d */
[----:B------:R-:W0:Y:S01]  /*2400*/  @!P0 LDS R7, [R15+0x804] ;  /* 0x000804000f078984 */ /* 0x000e220000000800 */
[----:B------:R-:W-:Y:S01]  /*2410*/  @!P2 IMAD.MOV.U32 R32, RZ, RZ, R9 ;  /* 0x000000ffff20a224 */ /* 0x000fe200078e0009 */
[----:B------:R-:W-:-:S02]  /*2420*/  LOP3.LUT P0, RZ, R0, 0x200, RZ, 0xc0, !PT ;  /* 0x0000020000ff7812 */ /* 0x000fc4000780c0ff */
[----:B------:R-:W-:Y:S01]  /*2430*/  ISETP.GE.AND P1, PT, R12, R48, PT ;  /* 0x000000300c00720c */ /* 0x000fe20003f26270 */
[----:B------:R-:W-:Y:S01]  /*2440*/  IMAD.IADD R44, R32, 0x1, R12 ;  /* 0x00000001202c7824 */ /* 0x000fe200078e020c */
[----:B------:R-:W-:Y:S02]  /*2450*/  LOP3.LUT R0, R0, 0xfffffeff, RZ, 0xc0, !PT ;  /* 0xfffffeff00007812 */ /* 0x000fe400078ec0ff */
[CC--:B------:R-:W-:Y:S02]  /*2460*/  ISETP.GE.OR P3, PT, R32.reuse, R49.reuse, P1 ;  /* 0x000000312000720c */ /* 0x0c0fe40000f66670 */
[CC--:B------:R-:W-:Y:S02]  /*2470*/  ISETP.LT.AND P5, PT, R32.reuse, R49.reuse, P1 ;  /* 0x000000312000720c */ /* 0x0c0fe40000fa1270 */
[----:B------:R-:W-:Y:S02]  /*2480*/  ISETP.GE.AND P1, PT, R32, R49, PT ;  /* 0x000000312000720c */ /* 0x000fe40003f26270 */
[----:B------:R-:W-:-:S02]  /*2490*/  PLOP3.LUT P6, PT, P6, P0, PT, 0x28, 0x82 ;  /* 0x000000000082781c */ /* 0x000fc400037c0570 */
[----:B------:R-:W-:-:S04]  /*24a0*/  ISETP.NE.AND P0, PT, R27, RZ, PT ;  /* 0x000000ff1b00720c */ /* 0x000fc80003f05270 */
[----:B------:R-:W-:Y:S02]  /*24b0*/  PLOP3.LUT P0, PT, P2, P0, PT, 0x28, 0x82 ;  /* 0x000000000082781c */ /* 0x000fe40001700570 */
[----:B------:R-:W-:Y:S02]  /*24c0*/  ISETP.GE.AND P2, PT, R10, R21, PT ;  /* 0x000000150a00720c */ /* 0x000fe40003f46270 */
[----:B0-----:R-:W-:Y:S01]  /*24d0*/  @!P3 ISETP.LT.AND P5, PT, R6, R7, PT ;  /* 0x000000070600b20c */ /* 0x001fe20003fa1270 */
[----:B------:R-:W-:Y:S01]  /*24e0*/  IMAD.MOV.U32 R9, RZ, RZ, R7 ;  /* 0x000000ffff097224 */ /* 0x000fe200078e0007 */
[----:B------:R-:W-:Y:S02]  /*24f0*/  @!P3 ISETP.LT.AND P1, PT, R7, R6, PT ;  /* 0x000000060700b20c */ /* 0x000fe40003f21270 */
[----:B------:R-:W-:Y:S01]  /*2500*/  ISETP.GE.AND P3, PT, R8, R21, PT ;  /* 0x000000150800720c */ /* 0x000fe20003f66270 */
[----:B------:R-:W-:-:S03]  /*2510*/  IMAD.MOV.U32 R8, RZ, RZ, R6 ;  /* 0x000000ffff087224 */ /* 0x000fc600078e0006 */
[----:B------:R-:W-:Y:S02]  /*2520*/  SEL R17, R17, RZ, !P3 ;  /* 0x000000ff11117207 */ /* 0x000fe40005800000 */
[----:B------:R-:W-:-:S03]  /*2530*/  ISETP.GE.AND P3, PT, R16, R21, PT ;  /* 0x000000151000720c */ /* 0x000fc60003f66270 */
[--C-:B------:R-:W-:Y:S01]  /*2540*/  @!P5 IMAD R16, R12, 0x4, R3.reuse ;  /* 0x000000040c10d824 */ /* 0x100fe200078e0203 */
[----:B------:R-:W-:Y:S01]  /*2550*/  SEL R52, R52, RZ, !P3 ;  /* 0x000000ff34347207 */ /* 0x000fe20005800000 */
[----:B------:R-:W-:Y:S01]  /*2560*/  @!P1 IMAD R13, R32, 0x4, R3 ;  /* 0x00000004200d9824 */ /* 0x000fe200078e0203 */
[----:B------:R-:W-:Y:S01]  /*2570*/  @P5 LOP3.LUT R0, R0, 0x100, RZ, 0xfc, !PT ;  /* 0x0000010000005812 */ /* 0x000fe200078efcff */
[----:B------:R-:W-:Y:S01]  /*2580*/  @!P5 VIADD R15, R12, 0x1 ;  /* 0x000000010c0fd836 */ /* 0x000fe20000000000 */
[----:B------:R0:W-:Y:S01]  /*2590*/  @!P5 LDS R9, [R16+0x804] ;  /* 0x000804001009d984 */ /* 0x0001e20000000800 */
[----:B------:R-:W-:Y:S02]  /*25a0*/  @!P1 VIADD R11, R32, 0x1 ;  /* 0x00000001200b9836 */ /* 0x000fe40000000000 */
[----:B------:R-:W-:Y:S01]  /*25b0*/  @!P5 IMAD.MOV.U32 R12, RZ, RZ, R15 ;  /* 0x000000ffff0cd224 */ /* 0x000fe200078e000f */
[----:B------:R-:W1:Y:S01]  /*25c0*/  @!P1 LDS R8, [R13+0x804] ;  /* 0x000804000d089984 */ /* 0x000e620000000800 */
[----:B------:R-:W-:Y:S01]  /*25d0*/  @!P1 IMAD.MOV.U32 R32, RZ, RZ, R11 ;  /* 0x000000ffff209224 */ /* 0x000fe200078e000b */
[----:B------:R-:W-:-:S02]  /*25e0*/  SEL R15, RZ, 0x800, !P0 ;  /* 0x00000800ff0f7807 */ /* 0x000fc40004000000 */
[----:B------:R-:W-:Y:S01]  /*25f0*/  ISETP.GE.AND P4, PT, R12, R48, PT ;  /* 0x000000300c00720c */ /* 0x000fe20003f86270 */
[C---:B------:R-:W-:Y:S01]  /*2600*/  IMAD.IADD R46, R32.reuse, 0x1, R12 ;  /* 0x00000001202e7824 */ /* 0x040fe200078e020c */
[CC--:B------:R-:W-:Y:S02]  /*2610*/  ISETP.GE.AND P5, PT, R32.reuse, R49.reuse, PT ;  /* 0x000000312000720c */ /* 0x0c0fe40003fa6270 */
[CC--:B------:R-:W-:Y:S02]  /*2620*/  ISETP.GE.OR P3, PT, R32.reuse, R49.reuse, P4 ;  /* 0x000000312000720c */ /* 0x0c0fe40002766670 */
[----:B------:R-:W-:Y:S02]  /*2630*/  ISETP.LT.AND P4, PT, R32, R49, P4 ;  /* 0x000000312000720c */ /* 0x000fe40002781270 */
[----:B0-----:R-:W-:-:S04]  /*2640*/  SEL R16, RZ, 0x400, !P6 ;  /* 0x00000400ff107807 */ /* 0x001fc80007000000 */
[----:B------:R-:W-:-:S05]  /*2650*/  SEL R16, R16, RZ, !P2 ;  /* 0x000000ff10107207 */ /* 0x000fca0005000000 */
[CC--:B-1----:R-:W-:Y:S02]  /*2660*/  @!P3 ISETP.LT.AND P4, PT, R8.reuse, R9.reuse, PT ;  /* 0x000000090800b20c */ /* 0x0c2fe40003f81270 */
[----:B------:R-:W-:Y:S02]  /*2670*/  @!P3 ISETP.LT.AND P5, PT, R9, R8, PT ;  /* 0x000000080900b20c */ /* 0x000fe40003fa1270 */
[----:B------:R-:W-:Y:S02]  /*2680*/  SEL R58, R8, R9, P4 ;  /* 0x00000009083a7207 */ /* 0x000fe40002000000 */
[C---:B------:R-:W-:Y:S02]  /*2690*/  LOP3.LUT P3, RZ, R0.reuse, 0x100, RZ, 0xc0, !PT ;  /* 0x0000010000ff7812 */ /* 0x040fe4000786c0ff */
[----:B------:R-:W-:Y:S02]  /*26a0*/  LOP3.LUT R0, R0, 0xffffff7f, RZ, 0xc0, !PT ;  /* 0xffffff7f00007812 */ /* 0x000fe400078ec0ff */
[----:B------:R-:W-:-:S03]  /*26b0*/  PLOP3.LUT P1, PT, P1, P3, PT, 0x28, 0x82 ;  /* 0x000000000082781c */ /* 0x000fc60000f26570 */
[--C-:B------:R-:W-:Y:S01]  /*26c0*/  @!P4 IMAD R27, R12, 0x4, R3.reuse ;  /* 0x000000040c1bc824 */ /* 0x100fe200078e0203 */
[----:B------:R-:W-:Y:S01]  /*26d0*/  SEL R51, RZ, 0x1000, !P1 ;  /* 0x00001000ff337807 */ /* 0x000fe20004800000 */
[----:B------:R-:W-:Y:S02]  /*26e0*/  @!P5 IMAD R11, R32, 0x4, R3 ;  /* 0x00000004200bd824 */ /* 0x000fe400078e0203 */
[----:B------:R-:W-:Y:S01]  /*26f0*/  @!P4 VIADD R13, R12, 0x1 ;  /* 0x000000010c0dc836 */ /* 0x000fe20000000000 */
[----:B------:R-:W0:Y:S01]  /*2700*/  @!P4 LDS R9, [R27+0x804] ;  /* 0x000804001b09c984 */ /* 0x000e220000000800 */
[----:B------:R-:W-:Y:S02]  /*2710*/  @!P5 VIADD R10, R32, 0x1 ;  /* 0x00000001200ad836 */ /* 0x000fe40000000000 */
[----:B------:R-:W-:Y:S01]  /*2720*/  @!P4 IMAD.MOV.U32 R12, RZ, RZ, R13 ;  /* 0x000000ffff0cc224 */ /* 0x000fe200078e000d */
[----:B------:R0:W1:Y:S01]  /*2730*/  @!P5 LDS R8, [R11+0x804] ;  /* 0x000804000b08d984 */ /* 0x0000620000000800 */
        /* <DEDUP_REMOVED lines=11> */
[----:B------:R-:W-:Y:S01]  /*27f0*/  ISETP.GE.AND P2, PT, R14, R21, PT ;  /* 0x000000150e00720c */ /* 0x000fe20003f46270 */
[----:B------:R-:W-:-:S03]  /*2800*/  IMAD.IADD R14, R32, 0x1, R12 ;  /* 0x00000001200e7824 */ /* 0x000fc600078e020c */
[----:B------:R-:W-:-:S05]  /*2810*/  SEL R15, R15, RZ, !P2 ;  /* 0x000000ff0f0f7207 */ /* 0x000fca0005000000 */
[--C-:B------:R-:W-:Y:S01]  /*2820*/  @!P6 IMAD R41, R12, 0x4, R3.reuse ;  /* 0x000000040c29e824 */ /* 0x100fe200078e0203 */
[----:B------:R-:W-:Y:S01]  /*2830*/  @P6 LOP3.LUT R0, R0, 0x80, RZ, 0xfc, !PT ;  /* 0x0000008000006812 */ /* 0x000fe200078efcff */
[----:B------:R-:W-:Y:S02]  /*2840*/  @!P0 IMAD R27, R32, 0x4, R3 ;  /* 0x00000004201b8824 */ /* 0x000fe400078e0203 */
[----:B------:R-:W-:Y:S01]  /*2850*/  @!P6 VIADD R31, R12, 0x1 ;  /* 0x000000010c1fe836 */ /* 0x000fe20000000000 */
[----:B------:R-:W-:Y:S01]  /*2860*/  @!P6 LDS R11, [R41+0x804] ;  /* 0x00080400290be984 */ /* 0x000fe20000000800 */
[----:B------:R-:W-:Y:S01]  /*2870*/  @!P0 VIADD R13, R32, 0x1 ;  /* 0x00000001200d8836 */ /* 0x000fe20000000000 */
[----:B------:R-:W-:Y:S01]  /*2880*/  LOP3.LUT R0, R0, 0xffffffdf, RZ, 0xc0, !PT ;  /* 0xffffffdf00007812 */ /* 0x000fe200078ec0ff */
[----:B------:R-:W-:Y:S01]  /*2890*/  @!P6 IMAD.MOV.U32 R12, RZ, RZ, R31 ;  /* 0x000000ffff0ce224 */ /* 0x000fe200078e001f */
[----:B------:R-:W0:Y:S01]  /*28a0*/  @!P0 LDS R10, [R27+0x804] ;  /* 0x000804001b0a8984 */ /* 0x000e220000000800 */
[----:B------:R-:W-:Y:S01]  /*28b0*/  @!P0 IMAD.MOV.U32 R32, RZ, RZ, R13 ;  /* 0x000000ffff208224 */ /* 0x000fe200078e000d */
[----:B------:R-:W-:-:S02]  /*28c0*/  PLOP3.LUT P0, PT, P0, P6, PT, 0x28, 0x82 ;  /* 0x000000000082781c */ /* 0x000fc4000070c570 */
[----:B------:R-:W-:Y:S02]  /*28d0*/  ISETP.GE.AND P1, PT, R12, R48, PT ;  /* 0x000000300c00720c */ /* 0x000fe40003f26270 */
[CC--:B------:R-:W-:Y:S02]  /*28e0*/  ISETP.GE.AND P2, PT, R32.reuse, R49.reuse, PT ;  /* 0x000000312000720c */ /* 0x0c0fe40003f46270 */
[CC--:B------:R-:W-:Y:S02]  /*28f0*/  ISETP.GE.OR P3, PT, R32.reuse, R49.reuse, P1 ;  /* 0x000000312000720c */ /* 0x0c0fe40000f66670 */
[----:B------:R-:W-:-:S11]  /*2900*/  ISETP.LT.AND P1, PT, R32, R49, P1 ;  /* 0x000000312000720c */ /* 0x000fd60000f21270 */
[----:B0-----:R-:W-:Y:S02]  /*2910*/  @!P3 ISETP.LT.AND P2, PT, R11, R10, PT ;  /* 0x0000000a0b00b20c */ /* 0x001fe40003f41270 */
[----:B------:R-:W-:Y:S02]  /*2920*/  @!P3 ISETP.LT.AND P1, PT, R10, R11, PT ;  /* 0x0000000b0a00b20c */ /* 0x000fe40003f21270 */
[----:B------:R-:W-:Y:S01]  /*2930*/  ISETP.GE.AND P3, PT, R44, R21, PT ;  /* 0x000000152c00720c */ /* 0x000fe20003f66270 */
[----:B------:R-:W-:Y:S01]  /*2940*/  IMAD.IADD R44, R32, 0x1, R12 ;  /* 0x00000001202c7824 */ /* 0x000fe200078e020c */
[----:B------:R-:W-:Y:S02]  /*2950*/  SEL R57, R10, R11, P1 ;  /* 0x0000000b0a397207 */ /* 0x000fe40000800000 */
[----:B------:R-:W-:Y:S02]  /*2960*/  SEL R51, R51, RZ, !P3 ;  /* 0x000000ff33337207 */ /* 0x000fe40005800000 */
[----:B------:R-:W-:-:S03]  /*2970*/  ISETP.GE.AND P3, PT, R46, R21, PT ;  /* 0x000000152e00720c */ /* 0x000fc60003f66270 */
[--C-:B------:R-:W-:Y:S01]  /*2980*/  @!P2 IMAD R27, R32, 0x4, R3.reuse ;  /* 0x00000004201ba824 */ /* 0x100fe200078e0203 */
[----:B------:R-:W-:Y:S01]  /*2990*/  SEL R50, R50, RZ, !P3 ;  /* 0x000000ff32327207 */ /* 0x000fe20005800000 */
[C---:B------:R-:W-:Y:S02]  /*29a0*/  @!P1 IMAD R41, R12.reuse, 0x4, R3 ;  /* 0x000000040c299824 */ /* 0x040fe400078e0203 */
[----:B------:R-:W-:Y:S01]  /*29b0*/  @!P1 VIADD R31, R12, 0x1 ;  /* 0x000000010c1f9836 */ /* 0x000fe20000000000 */
[----:B------:R-:W0:Y:S01]  /*29c0*/  @!P2 LDS R10, [R27+0x804] ;  /* 0x000804001b0aa984 */ /* 0x000e220000000800 */
[----:B------:R-:W-:Y:S02]  /*29d0*/  @!P2 VIADD R13, R32, 0x1 ;  /* 0x00000001200da836 */ /* 0x000fe40000000000 */
[----:B------:R-:W-:Y:S01]  /*29e0*/  @!P1 IMAD.MOV.U32 R12, RZ, RZ, R31 ;  /* 0x000000ffff0c9224 */ /* 0x000fe200078e001f */
[----:B------:R-:W1:Y:S01]  /*29f0*/  @!P1 LDS R11, [R41+0x804] ;  /* 0x00080400290b9984 */ /* 0x000e620000000800 */
[----:B------:R-:W-:Y:S01]  /*2a00*/  @!P2 IMAD.MOV.U32 R32, RZ, RZ, R13 ;  /* 0x000000ffff20a224 */ /* 0x000fe200078e000d */
[----:B------:R-:W-:-:S02]  /*2a10*/  SEL R13, RZ, 0x4000, !P0 ;  /* 0x00004000ff0d7807 */ /* 0x000fc40004000000 */
[----:B------:R-:W-:Y:S02]  /*2a20*/  ISETP.GE.AND P4, PT, R12, R48, PT ;  /* 0x000000300c00720c */ /* 0x000fe40003f86270 */
[----:B------:R-:W-:Y:S02]  /*2a30*/  ISETP.GE.AND P0, PT, R14, R21, PT ;  /* 0x000000150e00720c */ /* 0x000fe40003f06270 */
[CC--:B------:R-:W-:Y:S02]  /*2a40*/  ISETP.GE.OR P3, PT, R32.reuse, R49.reuse, P4 ;  /* 0x000000312000720c */ /* 0x0c0fe40002766670 */
[CC--:B------:R-:W-:Y:S02]  /*2a50*/  ISETP.LT.AND P5, PT, R32.reuse, R49.reuse, P4 ;  /* 0x000000312000720c */ /* 0x0c0fe400027a1270 */
[C---:B------:R-:W-:Y:S02]  /*2a60*/  ISETP.GE.AND P4, PT, R32.reuse, R49, PT ;  /* 0x000000312000720c */ /* 0x040fe40003f86270 */
[----:B------:R-:W-:Y:S01]  /*2a70*/  SEL R14, R13, RZ, !P0 ;  /* 0x000000ff0d0e7207 */ /* 0x000fe20004000000 */
[----:B------:R-:W-:Y:S01]  /*2a80*/  IMAD.IADD R13, R32, 0x1, R12 ;  /* 0x00000001200d7824 */ /* 0x000fe200078e020c */
[----:B------:R-:W-:Y:S01]  /*2a90*/  PLOP3.LUT P1, PT, P2, P1, PT, 0x28, 0x82 ;  /* 0x000000000082781c */ /* 0x000fe20001722570 */
[----:B0-----:R-:W-:-:S04]  /*2aa0*/  IMAD.MOV.U32 R47, RZ, RZ, R10 ;  /* 0x000000ffff2f7224 */ /* 0x001fc800078e000a */
[----:B-1----:R-:W-:Y:S01]  /*2ab0*/  @!P3 ISETP.LT.AND P5, PT, R10, R11, PT ;  /* 0x0000000b0a00b20c */ /* 0x002fe20003fa1270 */
[----:B------:R-:W-:Y:S01]  /*2ac0*/  IMAD.MOV.U32 R46, RZ, RZ, R11 ;  /* 0x000000ffff2e7224 */ /* 0x000fe200078e000b */
[----:B------:R-:W-:-:S11]  /*2ad0*/  @!P3 ISETP.LT.AND P4, PT, R11, R10, PT ;  /* 0x0000000a0b00b20c */ /* 0x000fd60003f81270 */
[----:B------:R-:W-:Y:S02]  /*2ae0*/  @P5 LOP3.LUT R0, R0, 0x20, RZ, 0xfc, !PT ;  /* 0x0000002000005812 */ /* 0x000fe400078efcff */
[----:B------:R-:W-:Y:S02]  /*2af0*/  @!P4 IMAD R54, R32, 0x4, R3 ;  /* 0x000000042036c824 */ /* 0x000fe400078e0203 */
[C---:B------:R-:W-:Y:S02]  /*2b00*/  LOP3.LUT P3, RZ, R0.reuse, 0x20, RZ, 0xc0, !PT ;  /* 0x0000002000ff7812 */ /* 0x040fe4000786c0ff */
[C---:B------:R-:W-:Y:S01]  /*2b10*/  LOP3.LUT P5, RZ, R0.reuse, 0x1000, RZ, 0xc0, !PT ;  /* 0x0000100000ff7812 */ /* 0x040fe200078ac0ff */
[----:B------:R-:W-:Y:S01]  /*2b20*/  @!P4 LDS R47, [R54+0x804] ;  /* 0x00080400362fc984 */ /* 0x000fe20000000800 */
[----:B------:R-:W-:Y:S02]  /*2b30*/  LOP3.LUT P6, RZ, R0, 0x10, RZ, 0xc0, !PT ;  /* 0x0000001000ff7812 */ /* 0x000fe400078cc0ff */
[----:B------:R-:W-:-:S02]  /*2b40*/  P2R R27, PR, RZ, 0x20 ;  /* 0x00000020ff1b7803 */ /* 0x000fc40000000000 */
[----:B------:R-:W-:-:S04]  /*2b50*/  LOP3.LUT P5, RZ, R0, 0x4000, RZ, 0xc0, !PT ;  /* 0x0000400000ff7812 */ /* 0x000fc800078ac0ff */
[----:B------:R-:W-:Y:S01]  /*2b60*/  P2R R31, PR, RZ, 0x20 ;  /* 0x00000020ff1f7803 */ /* 0x000fe20000000000 */
[----:B------:R-:W-:Y:S01]  /*2b70*/  @!P3 IMAD R55, R12, 0x4, R3 ;  /* 0x000000040c37b824 */ /* 0x000fe200078e0203 */
[----:B------:R-:W-:Y:S01]  /*2b80*/  LOP3.LUT P5, RZ, R0, 0x8000, RZ, 0xc0, !PT ;  /* 0x0000800000ff7812 */ /* 0x000fe200078ac0ff */
[----:B------:R-:W-:-:S03]  /*2b90*/  @!P3 VIADD R41, R12, 0x1 ;  /* 0x000000010c29b836 */ /* 0x000fc60000000000 */
[----:B------:R-:W0:Y:S01]  /*2ba0*/  @!P3 LDS R46, [R55+0x804] ;  /* 0x00080400372eb984 */ /* 0x000e220000000800 */
[----:B------:R-:W-:Y:S02]  /*2bb0*/  @!P3 IMAD.MOV.U32 R12, RZ, RZ, R41 ;  /* 0x000000ffff0cb224 */ /* 0x000fe400078e0029 */
[----:B------:R-:W-:-:S03]  /*2bc0*/  @!P4 VIADD R41, R32, 0x1 ;  /* 0x000000012029c836 */ /* 0x000fc60000000000 */
[----:B------:R-:W-:Y:S01]  /*2bd0*/  ISETP.GE.AND P3, PT, R12, R48, PT ;  /* 0x000000300c00720c */ /* 0x000fe20003f66270 */
[----:B------:R-:W-:Y:S01]  /*2be0*/  @!P4 IMAD.MOV.U32 R32, RZ, RZ, R41 ;  /* 0x000000ffff20c224 */ /* 0x000fe200078e0029 */
[----:B------:R-:W-:Y:S02]  /*2bf0*/  SEL R41, RZ, 0x8000, !P1 ;  /* 0x00008000ff297807 */ /* 0x000fe40004800000 */
[----:B------:R-:W-:Y:S02]  /*2c00*/  ISETP.GE.AND P1, PT, R44, R21, PT ;  /* 0x000000152c00720c */ /* 0x000fe40003f26270 */
[CC--:B------:R-:W-:Y:S02]  /*2c10*/  ISETP.GE.OR P2, PT, R32.reuse, R49.reuse, P3 ;  /* 0x000000312000720c */ /* 0x0c0fe40001f46670 */
[CC--:B------:R-:W-:Y:S02]  /*2c20*/  ISETP.GE.AND P0, PT, R32.reuse, R49.reuse, PT ;  /* 0x000000312000720c */ /* 0x0c0fe40003f06270 */
[----:B------:R-:W-:-:S02]  /*2c30*/  ISETP.LT.AND P3, PT, R32, R49, P3 ;  /* 0x000000312000720c */ /* 0x000fc40001f61270 */
[----:B------:R-:W-:Y:S01]  /*2c40*/  SEL R44, R41, RZ, !P1 ;  /* 0x000000ff292c7207 */ /* 0x000fe20004800000 */
[----:B------:R-:W-:-:S06]  /*2c50*/  IMAD.IADD R41, R32, 0x1, R12 ;  /* 0x0000000120297824 */ /* 0x000fcc00078e020c */
[----:B0-----:R-:W-:Y:S02]  /*2c60*/  @!P2 ISETP.LT.AND P0, PT, R46, R47, PT ;  /* 0x0000002f2e00a20c */ /* 0x001fe40003f01270 */
[----:B------:R-:W-:-:S04]  /*2c70*/  @!P2 ISETP.LT.AND P3, PT, R47, R46, PT ;  /* 0x0000002e2f00a20c */ /* 0x000fc80003f61270 */
[----:B------:R-:W-:-:S07]  /*2c80*/  SEL R56, R47, R46, P3 ;  /* 0x0000002e2f387207 */ /* 0x000fce0001800000 */
[C---:B------:R-:W-:Y:S02]  /*2c90*/  @!P0 VIADD R54, R32.reuse, 0x1 ;  /* 0x0000000120368836 */ /* 0x040fe40000000000 */
[--C-:B------:R-:W-:Y:S02]  /*2ca0*/  @!P0 IMAD R55, R32, 0x4, R3.reuse ;  /* 0x0000000420378824 */ /* 0x100fe400078e0203 */
[----:B------:R-:W-:Y:S02]  /*2cb0*/  @!P0 IMAD.MOV.U32 R32, RZ, RZ, R54 ;  /* 0x000000ffff208224 */ /* 0x000fe400078e0036 */
[----:B------:R-:W-:Y:S01]  /*2cc0*/  @!P3 IMAD R54, R12, 0x4, R3 ;  /* 0x000000040c36b824 */ /* 0x000fe200078e0203 */
[----:B------:R-:W-:Y:S01]  /*2cd0*/  @!P0 LDS R47, [R55+0x804] ;  /* 0x00080400372f8984 */ /* 0x000fe20000000800 */
[----:B------:R-:W-:-:S03]  /*2ce0*/  PLOP3.LUT P0, PT, P0, P3, PT, 0x28, 0x82 ;  /* 0x000000000082781c */ /* 0x000fc60000706570 */
[----:B------:R0:W1:Y:S02]  /*2cf0*/  @!P3 LDS R46, [R54+0x804] ;  /* 0x00080400362eb984 */ /* 0x0000640000000800 */
[----:B0-----:R-:W-:-:S04]  /*2d00*/  @!P3 VIADD R54, R12, 0x1 ;  /* 0x000000010c36b836 */ /* 0x001fc80000000000 */
[----:B------:R-:W-:Y:S01]  /*2d10*/  @!P3 IMAD.MOV.U32 R12, RZ, RZ, R54 ;  /* 0x000000ffff0cb224 */ /* 0x000fe200078e0036 */
[----:B------:R-:W-:Y:S01]  /*2d20*/  BAR.SYNC.DEFER_BLOCKING 0x0 ;  /* 0x0000000000007b1d */ /* 0x000fe20000010000 */
[----:B------:R-:W-:-:S03]  /*2d30*/  ISETP.GE.AND P3, PT, R32, R49, PT ;  /* 0x000000312000720c */ /* 0x000fc60003f66270 */
[C---:B------:R-:W-:Y:S01]  /*2d40*/  ISETP.GE.AND P2, PT, R12.reuse, R48, PT ;  /* 0x000000300c00720c */ /* 0x040fe20003f46270 */
[----:B------:R-:W-:-:S03]  /*2d50*/  IMAD.IADD R12, R12, 0x1, R32 ;  /* 0x000000010c0c7824 */ /* 0x000fc600078e0220 */
[CC--:B------:R-:W-:Y:S01]  /*2d60*/  ISETP.GE.OR P1, PT, R32.reuse, R49.reuse, P2 ;  /* 0x000000312000720c */ /* 0x0c0fe20001726670 */
[----:B------:R-:W0:Y:S01]  /*2d70*/  S2R R54, SR_CTAID.X ;  /* 0x0000000000367919 */ /* 0x000e220000002500 */
[----:B------:R-:W-:Y:S02]  /*2d80*/  ISETP.LT.AND P2, PT, R32, R49, P2 ;  /* 0x000000312000720c */ /* 0x000fe40001741270 */
[----:B------:R-:W-:Y:S02]  /*2d90*/  SEL R49, RZ, 0x20000, !P0 ;  /* 0x00020000ff317807 */ /* 0x000fe40004000000 */
[----:B------:R-:W-:-:S04]  /*2da0*/  ISETP.GE.AND P0, PT, R41, R21, PT ;  /* 0x000000152900720c */ /* 0x000fc80003f06270 */
[----:B------:R-:W-:Y:S02]  /*2db0*/  SEL R49, R49, RZ, !P0 ;  /* 0x000000ff31317207 */ /* 0x000fe40004000000 */
[----:B------:R-:W-:Y:S02]  /*2dc0*/  ISETP.GE.AND P0, PT, R12, R21, PT ;  /* 0x000000150c00720c */ /* 0x000fe40003f06270 */
[----:B-1----:R-:W-:Y:S02]  /*2dd0*/  @!P1 ISETP.LT.AND P2, PT, R47, R46, PT ;  /* 0x0000002e2f00920c */ /* 0x002fe40003f41270 */
[----:B------:R-:W-:Y:S02]  /*2de0*/  @!P1 ISETP.LT.AND P3, PT, R46, R47, PT ;  /* 0x0000002f2e00920c */ /* 0x000fe40003f61270 */
[----:B------:R-:W-:Y:S02]  /*2df0*/  LOP3.LUT P1, RZ, R0, 0x20, RZ, 0xc0, !PT ;  /* 0x0000002000ff7812 */ /* 0x000fe4000782c0ff */
[----:B------:R-:W-:-:S02]  /*2e00*/  PLOP3.LUT P3, PT, P3, P2, PT, 0x28, 0x82 ;  /* 0x000000000082781c */ /* 0x000fc40001f64570 */
[----:B------:R-:W-:Y:S02]  /*2e10*/  PLOP3.LUT P4, PT, P4, P1, PT, 0x28, 0x82 ;  /* 0x000000000082781c */ /* 0x000fe40002782570 */
[----:B------:R-:W-:Y:S02]  /*2e20*/  SEL R41, RZ, 0x40000, !P3 ;  /* 0x00040000ff297807 */ /* 0x000fe40005800000 */
[----:B------:R-:W-:Y:S02]  /*2e30*/  SEL R48, RZ, 0x10000, !P4 ;  /* 0x00010000ff307807 */ /* 0x000fe40006000000 */
[----:B------:R-:W-:Y:S02]  /*2e40*/  SEL R12, R41, RZ, !P0 ;  /* 0x000000ff290c7207 */ /* 0x000fe40004000000 */
[C---:B------:R-:W-:Y:S02]  /*2e50*/  LOP3.LUT P4, RZ, R0.reuse, 0x40, RZ, 0xc0, !PT ;  /* 0x0000004000ff7812 */ /* 0x040fe4000788c0ff */
[----:B------:R-:W-:-:S02]  /*2e60*/  LOP3.LUT P0, RZ, R0, 0x10000, RZ, 0xc0, !PT ;  /* 0x0001000000ff7812 */ /* 0x000fc4000780c0ff */
[-C--:B------:R-:W-:Y:S02]  /*2e70*/  ISETP.GE.AND P1, PT, R13, R21.reuse, PT ;  /* 0x000000150d00720c */ /* 0x080fe40003f26270 */
[----:B------:R-:W-:Y:S02]  /*2e80*/  PLOP3.LUT P0, PT, P4, P0, PT, 0x28, 0x82 ;  /* 0x000000000082781c */ /* 0x000fe40002700570 */
[----:B------:R-:W-:Y:S02]  /*2e90*/  SEL R55, R47, R46, P2 ;  /* 0x0000002e2f377207 */ /* 0x000fe40001000000 */
[----:B------:R-:W-:Y:S02]  /*2ea0*/  ISETP.LT.AND P4, PT, R18, R21, P0 ;  /* 0x000000151200720c */ /* 0x000fe40000781270 */
[C---:B------:R-:W-:Y:S02]  /*2eb0*/  LOP3.LUT P0, RZ, R0.reuse, 0x8, RZ, 0xc0, !PT ;  /* 0x0000000800ff7812 */ /* 0x040fe4000780c0ff */
[----:B------:R-:W-:-:S02]  /*2ec0*/  LOP3.LUT P2, RZ, R0, 0x4, RZ, 0xc0, !PT ;  /* 0x0000000400ff7812 */ /* 0x000fc4000784c0ff */
[----:B------:R-:W-:Y:S02]  /*2ed0*/  PLOP3.LUT P0, PT, P0, P5, PT, 0x28, 0x82 ;  /* 0x000000000082781c */ /* 0x000fe4000070a570 */
[----:B------:R-:W-:Y:S02]  /*2ee0*/  ISETP.NE.AND P5, PT, R31, RZ, PT ;  /* 0x000000ff1f00720c */ /* 0x000fe40003fa5270 */
[----:B------:R-:W-:Y:S02]  /*2ef0*/  SEL R13, R48, RZ, !P1 ;  /* 0x000000ff300d7207 */ /* 0x000fe40004800000 */
[C---:B------:R-:W-:Y:S02]  /*2f00*/  LOP3.LUT P1, RZ, R0.reuse, 0x1, RZ, 0xc0, !PT ;  /* 0x0000000100ff7812 */ /* 0x040fe4000782c0ff */
[----:B------:R-:W-:Y:S02]  /*2f10*/  LOP3.LUT P3, RZ, R0, 0x2000, RZ, 0xc0, !PT ;  /* 0x0000200000ff7812 */ /* 0x000fe4000786c0ff */
[----:B------:R-:W-:-:S02]  /*2f20*/  PLOP3.LUT P2, PT, P2, P5, PT, 0x28, 0x82 ;  /* 0x000000000082781c */ /* 0x000fc4000174a570 */
[----:B------:R-:W-:Y:S02]  /*2f30*/  ISETP.NE.AND P5, PT, R27, RZ, PT ;  /* 0x000000ff1b00720c */ /* 0x000fe40003fa5270 */
[----:B------:R-:W-:Y:S02]  /*2f40*/  PLOP3.LUT P1, PT, P1, P3, PT, 0x28, 0x82 ;  /* 0x000000000082781c */ /* 0x000fe40000f26570 */
[-C--:B------:R-:W-:Y:S02]  /*2f50*/  ISETP.LT.AND P3, PT, R19, R21.reuse, P0 ;  /* 0x000000151300720c */ /* 0x080fe40000761270 */
[-C--:B------:R-:W-:Y:S02]  /*2f60*/  ISETP.LT.AND P2, PT, R26, R21.reuse, P2 ;  /* 0x000000151a00720c */ /* 0x080fe40001741270 */
[----:B------:R-:W-:Y:S02]  /*2f70*/  PLOP3.LUT P0, PT, P6, P5, PT, 0x28, 0x82 ;  /* 0x000000000082781c */ /* 0x000fe4000370a570 */
[----:B------:R-:W-:-:S02]  /*2f80*/  ISETP.LT.AND P1, PT, R23, R21, P1 ;  /* 0x000000151700720c */ /* 0x000fc40000f21270 */
[----:B------:R-:W-:Y:S02]  /*2f90*/  SEL R19, RZ, 0x1, !P4 ;  /* 0x00000001ff137807 */ /* 0x000fe40006000000 */
[----:B------:R-:W-:Y:S02]  /*2fa0*/  SEL R23, RZ, 0x2, !P3 ;  /* 0x00000002ff177807 */ /* 0x000fe40005800000 */
[----:B------:R-:W-:Y:S02]  /*2fb0*/  SEL R18, RZ, 0x4, !P2 ;  /* 0x00000004ff127807 */ /* 0x000fe40005000000 */
[----:B------:R-:W-:Y:S02]  /*2fc0*/  ISETP.LT.AND P0, PT, R22, R21, P0 ;  /* 0x000000151600720c */ /* 0x000fe40000701270 */
[----:B------:R-:W-:Y:S02]  /*2fd0*/  IADD3 R19, PT, PT, R18, R23, R19 ;  /* 0x0000001712137210 */ /* 0x000fe40007ffe013 */
[----:B------:R-:W-:-:S02]  /*2fe0*/  SEL R18, RZ, 0x8, !P1 ;  /* 0x00000008ff127807 */ /* 0x000fc40004800000 */
[----:B------:R-:W-:Y:S02]  /*2ff0*/  SEL R21, RZ, 0x10, !P0 ;  /* 0x00000010ff157807 */ /* 0x000fe40004000000 */
[----:B------:R-:W-:Y:S02]  /*3000*/  LOP3.LUT R0, R0, 0xfffffffd, RZ, 0xc0, !PT ;  /* 0xfffffffd00007812 */ /* 0x000fe400078ec0ff */
[----:B------:R-:W-:Y:S02]  /*3010*/  IADD3 R18, PT, PT, R21, R19, R18 ;  /* 0x0000001315127210 */ /* 0x000fe40007ffe012 */
[----:B------:R-:W-:Y:S02]  /*3020*/  @P4 LOP3.LUT R0, R0, 0x2, RZ, 0xfc, !PT ;  /* 0x0000000200004812 */ /* 0x000fe400078efcff */
[----:B------:R-:W-:Y:S02]  /*3030*/  IADD3 R53, PT, PT, R18, R20, R53 ;  /* 0x0000001412357210 */ /* 0x000fe40007ffe035 */
[----:B------:R-:W-:-:S02]  /*3040*/  LOP3.LUT R0, R0, 0xfffffffe, RZ, 0xc0, !PT ;  /* 0xfffffffe00007812 */ /* 0x000fc400078ec0ff */
[----:B------:R-:W-:Y:S02]  /*3050*/  IADD3 R45, PT, PT, R53, R45, R17 ;  /* 0x0000002d352d7210 */ /* 0x000fe40007ffe011 */
[----:B------:R-:W-:Y:S02]  /*3060*/  @P3 LOP3.LUT R0, R0, 0x1, RZ, 0xfc, !PT ;  /* 0x0000000100003812 */ /* 0x000fe400078efcff */
[----:B------:R-:W-:Y:S02]  /*3070*/  IADD3 R52, PT, PT, R45, R52, R16 ;  /* 0x000000342d347210 */ /* 0x000fe40007ffe010 */
[----:B0-----:R-:W-:Y:S02]  /*3080*/  ISETP.NE.AND P3, PT, R54, RZ, PT ;  /* 0x000000ff3600720c */ /* 0x001fe40003f65270 */
[----:B------:R-:W-:-:S04]  /*3090*/  IADD3 R51, PT, PT, R52, R15, R51 ;  /* 0x0000000f34337210 */ /* 0x000fc80007ffe033 */
[----:B------:R-:W-:-:S04]  /*30a0*/  IADD3 R50, PT, PT, R51, R50, R14 ;  /* 0x0000003233327210 */ /* 0x000fc80007ffe00e */
[----:B------:R-:W-:-:S04]  /*30b0*/  IADD3 R44, PT, PT, R50, R44, R13 ;  /* 0x0000002c322c7210 */ /* 0x000fc80007ffe00d */
[----:B------:R-:W-:-:S04]  /*30c0*/  IADD3 R49, PT, PT, R44, R49, R12 ;  /* 0x000000312c317210 */ /* 0x000fc80007ffe00c */
[----:B------:R0:W1:Y:S01]  /*30d0*/  POPC R32, R49 ;  /* 0x0000003100207309 */ /* 0x0000620000000000 */
[----:B------:R-:W-:Y:S05]  /*30e0*/  @P3 BRA `(.L_x_25) ;  /* 0x0000000400c03947 */ /* 0x000fea0003800000 */
[----:B------:R-:W2:Y:S01]  /*30f0*/  S2R R54, SR_LANEID ;  /* 0x0000000000367919 */ /* 0x000ea20000000000 */
[----:B------:R-:W-:Y:S01]  /*3100*/  SHF.R.U32.HI R25, RZ, 0x5, R2 ;  /* 0x00000005ff197819 */ /* 0x000fe20000011602 */
[----:B-1----:R-:W1:Y:S01]  /*3110*/  SHFL.UP PT, R12, R32, 0x1, RZ ;  /* 0x04200000200c7989 */ /* 0x002e6200000e00ff */
[----:B--2---:R-:W-:-:S04]  /*3120*/  ISETP.GE.AND P3, PT, R54, 0x1, PT ;  /* 0x000000013600780c */ /* 0x004fc80003f66270 */
[----:B-1----:R-:W-:-:S04]  /*3130*/  SEL R17, R12, RZ, P3 ;  /* 0x000000ff0c117207 */ /* 0x002fc80001800000 */
[----:B------:R-:W-:-:S05]  /*3140*/  IADD3 R17, P3, PT, R32, R17, RZ ;  /* 0x0000001120117210 */ /* 0x000fca0007f7e0ff */
[----:B------:R-:W-:Y:S01]  /*3150*/  IMAD.X R16, RZ, RZ, RZ, P3 ;  /* 0x000000ffff107224 */ /* 0x000fe200018e06ff */
[----:B------:R-:W1:Y:S01]  /*3160*/  SHFL.UP PT, R12, R17, 0x2, RZ ;  /* 0x04400000110c7989 */ /* 0x000e6200000e00ff */
[----:B------:R-:W-:-:S03]  /*3170*/  ISETP.GE.AND P3, PT, R54, 0x2, PT ;  /* 0x000000023600780c */ /* 0x000fc60003f66270 */
[----:B------:R-:W2:Y:S01]  /*3180*/  SHFL.UP PT, R13, R16, 0x2, RZ ;  /* 0x04400000100d7989 */ /* 0x000ea200000e00ff */
[----:B-1----:R-:W-:Y:S02]  /*3190*/  SEL R12, R12, RZ, P3 ;  /* 0x000000ff0c0c7207 */ /* 0x002fe40001800000 */
[----:B--2---:R-:W-:Y:S02]  /*31a0*/  SEL R13, R13, RZ, P3 ;  /* 0x000000ff0d0d7207 */ /* 0x004fe40001800000 */
[----:B------:R-:W-:-:S05]  /*31b0*/  IADD3 R15, P3, PT, R12, R17, RZ ;  /* 0x000000110c0f7210 */ /* 0x000fca0007f7e0ff */
[----:B------:R-:W-:Y:S01]  /*31c0*/  IMAD.X R14, R13, 0x1, R16, P3 ;  /* 0x000000010d0e7824 */ /* 0x000fe200018e0610 */
        /* <DEDUP_REMOVED lines=21> */
[----:B------:R-:W-:-:S13]  /*3320*/  ISETP.NE.AND P3, PT, R54, 0x1f, PT ;  /* 0x0000001f3600780c */ /* 0x000fda0003f65270 */
[----:B------:R-:W-:-:S05]  /*3330*/  @!P3 IMAD R47, R25, 0x8, R3 ;  /* 0x00000008192fb824 */ /* 0x000fca00078e0203 */
[----:B------:R-:W-:Y:S01]  /*3340*/  @!P3 STS.64 [R47], R26 ;  /* 0x0000001a2f00b388 */ /* 0x000fe20000000a00 */
[----:B------:R-:W-:Y:S06]  /*3350*/  BAR.SYNC.DEFER_BLOCKING 0x0 ;  /* 0x0000000000007b1d */ /* 0x000fec0000010000 */
[----:B------:R-:W1:Y:S04]  /*3360*/  LDS.128 R16, [R3] ;  /* 0x0000000003107984 */ /* 0x000e680000000c00 */
[----:B------:R-:W2:Y:S04]  /*3370*/  LDS.128 R12, [R3+0x10] ;  /* 0x00001000030c7984 */ /* 0x000ea80000000c00 */
[----:B------:R-:W3:Y:S01]  /*3380*/  LDS.128 R20, [R3+0x20] ;  /* 0x0000200003147984 */ /* 0x000ee20000000c00 */
[----:B-1----:R-:W-:-:S04]  /*3390*/  IADD3 R18, P3, PT, R16, R18, RZ ;  /* 0x0000001210127210 */ /* 0x002fc80007f7e0ff */
[----:B--2---:R-:W-:-:S04]  /*33a0*/  IADD3 R27, P4, PT, R12, R18, RZ ;  /* 0x000000120c1b7210 */ /* 0x004fc80007f9e0ff */
[----:B------:R-:W-:Y:S02]  /*33b0*/  IADD3.X R17, PT, PT, R13, R17, R19, P4, P3 ;  /* 0x000000110d117210 */ /* 0x000fe400027e6413 */
[----:B------:R-:W-:-:S04]  /*33c0*/  IADD3 R41, P3, PT, R14, R27, RZ ;  /* 0x0000001b0e297210 */ /* 0x000fc80007f7e0ff */
[----:B---3--:R-:W-:-:S04]  /*33d0*/  IADD3 R31, P4, PT, R20, R41, RZ ;  /* 0x00000029141f7210 */ /* 0x008fc80007f9e0ff */
[----:B------:R-:W-:Y:S02]  /*33e0*/  IADD3.X R17, PT, PT, R21, R15, R17, P4, P3 ;  /* 0x0000000f15117210 */ /* 0x000fe400027e6411 */
[----:B------:R-:W1:Y:S01]  /*33f0*/  LDS.128 R12, [R3+0x30] ;  /* 0x00003000030c7984 */ /* 0x000e620000000c00 */
[----:B------:R-:W-:-:S04]  /*3400*/  IADD3 R46, P3, PT, R22, R31, RZ ;  /* 0x0000001f162e7210 */ /* 0x000fc80007f7e0ff */
[----:B-1----:R-:W-:-:S04]  /*3410*/  IADD3 R47, P4, PT, R12, R46, RZ ;  /* 0x0000002e0c2f7210 */ /* 0x002fc80007f9e0ff */
        /* <DEDUP_REMOVED lines=9> */
[----:B------:R-:W-:-:S04]  /*34b0*/  ISETP.NE.AND P3, PT, R25, 0x2, PT ;  /* 0x000000021900780c */ /* 0x000fc80003f65270 */
[----:B------:R-:W-:Y:S02]  /*34c0*/  SEL R13, R18, R16, !P3 ;  /* 0x00000010120d7207 */ /* 0x000fe40005800000 */
[----:B------:R-:W1:Y:S01]  /*34d0*/  LDS.128 R16, [R3+0x60] ;  /* 0x0000600003107984 */ /* 0x000e620000000c00 */
[----:B------:R-:W-:-:S04]  /*34e0*/  IADD3 R23, P3, PT, R14, R22, RZ ;  /* 0x000000160e177210 */ /* 0x000fc80007f7e0ff */
[----:B-1----:R-:W-:-:S04]  /*34f0*/  IADD3 R16, P4, PT, R16, R23, RZ ;  /* 0x0000001710107210 */ /* 0x002fc80007f9e0ff */
[----:B------:R-:W-:Y:S02]  /*3500*/  IADD3.X R17, PT, PT, R17, R15, R12, P4, P3 ;  /* 0x0000000f11117210 */ /* 0x000fe400027e640c */
[----:B------:R-:W-:-:S04]  /*3510*/  ISETP.NE.AND P3, PT, R25, 0x3, PT ;  /* 0x000000031900780c */ /* 0x000fc80003f65270 */
[----:B------:R-:W-:Y:S02]  /*3520*/  SEL R12, R27, R13, !P3 ;  /* 0x0000000d1b0c7207 */ /* 0x000fe40005800000 */
[----:B------:R-:W-:-:S04]  /*3530*/  ISETP.NE.AND P3, PT, R25, 0x4, PT ;  /* 0x000000041900780c */ /* 0x000fc80003f65270 */
[----:B------:R-:W-:Y:S02]  /*3540*/  SEL R41, R41, R12, !P3 ;  /* 0x0000000c29297207 */ /* 0x000fe40005800000 */
[----:B------:R-:W1:Y:S01]  /*3550*/  LDS.128 R12, [R3+0x70] ;  /* 0x00007000030c7984 */ /* 0x000e620000000c00 */
[----:B------:R-:W-:-:S04]  /*3560*/  IADD3 R18, P3, PT, R18, R16, RZ ;  /* 0x0000001012127210 */ /* 0x000fc80007f7e0ff */
[----:B-1----:R-:W-:-:S04]  /*3570*/  IADD3 R12, P4, PT, R12, R18, RZ ;  /* 0x000000120c0c7210 */ /* 0x002fc80007f9e0ff */
[----:B------:R-:W-:Y:S01]  /*3580*/  IADD3.X R17, PT, PT, R13, R19, R17, P4, P3 ;  /* 0x000000130d117210 */ /* 0x000fe200027e6411 */
[----:B------:R-:W-:Y:S01]  /*3590*/  IMAD.IADD R13, R26, 0x1, -R32 ;  /* 0x000000011a0d7824 */ /* 0x000fe200078e0a20 */
[----:B------:R-:W-:-:S04]  /*35a0*/  ISETP.NE.AND P3, PT, R25, 0x5, PT ;  /* 0x000000051900780c */ /* 0x000fc80003f65270 */
[----:B------:R-:W-:Y:S02]  /*35b0*/  SEL R41, R31, R41, !P3 ;  /* 0x000000291f297207 */ /* 0x000fe40005800000 */
[----:B------:R-:W-:-:S04]  /*35c0*/  ISETP.NE.AND P3, PT, R25, 0x6, PT ;  /* 0x000000061900780c */ /* 0x000fc80003f65270 */
[----:B------:R-:W-:Y:S02]  /*35d0*/  SEL R46, R46, R41, !P3 ;  /* 0x000000292e2e7207 */ /* 0x000fe40005800000 */
[----:B------:R-:W-:-:S04]  /*35e0*/  ISETP.NE.AND P3, PT, R54, RZ, PT ;  /* 0x000000ff3600720c */ /* 0x000fc80003f65270 */
[----:B------:R-:W-:Y:S02]  /*35f0*/  SEL R13, R13, RZ, P3 ;  /* 0x000000ff0d0d7207 */ /* 0x000fe40001800000 */
[----:B------:R-:W-:-:S04]  /*3600*/  ISETP.NE.AND P3, PT, R25, 0x7, PT ;  /* 0x000000071900780c */ /* 0x000fc80003f65270 */
[----:B------:R-:W-:Y:S02]  /*3610*/  SEL R19, R47, R46, !P3 ;  /* 0x0000002e2f137207 */ /* 0x000fe40005800000 */
        /* <DEDUP_REMOVED lines=16> */
[----:B------:R-:W-:-:S05]  /*3720*/  IADD3 R14, P3, PT, R14, R12, RZ ;  /* 0x0000000c0e0e7210 */ /* 0x000fca0007f7e0ff */
[----:B------:R-:W-:Y:S01]  /*3730*/  IMAD.X R15, R15, 0x1, R17, P3 ;  /* 0x000000010f0f7824 */ /* 0x000fe200018e0611 */
[----:B------:R-:W-:-:S04]  /*3740*/  ISETP.GE.U32.AND P3, PT, R2, 0x20, PT ;  /* 0x000000200200780c */ /* 0x000fc80003f66070 */
[----:B------:R-:W-:Y:S02]  /*3750*/  SEL R12, R16, RZ, P3 ;  /* 0x000000ff100c7207 */ /* 0x000fe40001800000 */
[----:B------:R-:W-:Y:S02]  /*3760*/  CS2R R16, SRZ ;  /* 0x0000000000107805 */ /* 0x000fe4000001ff00 */
[----:B------:R-:W-:Y:S01]  /*3770*/  ISETP.NE.AND P3, PT, R2, RZ, PT ;  /* 0x000000ff0200720c */ /* 0x000fe20003f65270 */
[----:B------:R-:W-:-:S12]  /*3780*/  IMAD.IADD R23, R13, 0x1, R12 ;  /* 0x000000010d177824 */ /* 0x000fd800078e020c */
[----:B------:R-:W-:Y:S05]  /*3790*/  @P3 BRA `(.L_x_26) ;  /* 0x00000014000c3947 */ /* 0x000fea0003800000 */
[----:B------:R-:W1:Y:S01]  /*37a0*/  LDC.64 R18, c[0x0][0x3d8] ;  /* 0x0000f600ff127b82 */ /* 0x000e620000000a00 */
[----:B------:R-:W-:Y:S02]  /*37b0*/  IMAD.MOV.U32 R12, RZ, RZ, 0x65 ;  /* 0x00000065ff0c7424 */ /* 0x000fe400078e00ff */
[----:B------:R-:W-:-:S05]  /*37c0*/  IMAD.MOV.U32 R13, RZ, RZ, 0x0 ;  /* 0x00000000ff0d7424 */ /* 0x000fca00078e00ff */
[----:B-1----:R1:W-:Y:S01]  /*37d0*/  ST.E.128.STRONG.GPU desc[UR6][R18.64+0x200], R12 ;  /* 0x0002000c12007985 */ /* 0x0023e2000c10fd06 */
[----:B------:R-:W-:Y:S05]  /*37e0*/  BRA `(.L_x_26) ;  /* 0x0000001000f87947 */ /* 0x000fea0003800000 */
.L_x_25:
        /* <DEDUP_REMOVED lines=69> */
[----:B------:R-:W-:Y:S02]  /*3c40*/  IADD3.X R13, PT, PT, R13, R19, R16, P4, P3 ;  /* 0x000000130d0d7210 */ /* 0x000fe400027e6410 */
[----:B------:R-:W1:Y:S01]  /*3c50*/  LDS.128 R16, [R3+0x70] ;  /* 0x0000700003107984 */ /* 0x000e620000000c00 */
[----:B------:R-:W-:-:S04]  /*3c60*/  ISETP.NE.AND P3, PT, R41, 0x5, PT ;  /* 0x000000052900780c */ /* 0x000fc80003f65270 */
[----:B------:R-:W-:Y:S02]  /*3c70*/  SEL R47, R46, R47, !P3 ;  /* 0x0000002f2e2f7207 */ /* 0x000fe40005800000 */
[----:B------:R-:W-:-:S04]  /*3c80*/  ISETP.NE.AND P3, PT, R41, 0x6, PT ;  /* 0x000000062900780c */ /* 0x000fc80003f65270 */
[----:B------:R-:W-:Y:S02]  /*3c90*/  SEL R48, R48, R47, !P3 ;  /* 0x0000002f30307207 */ /* 0x000fe40005800000 */
[----:B------:R-:W-:-:S04]  /*3ca0*/  IADD3 R14, P3, PT, R14, R12, RZ ;  /* 0x0000000c0e0e7210 */ /* 0x000fc80007f7e0ff */
[----:B-1----:R-:W-:-:S04]  /*3cb0*/  IADD3 R16, P4, PT, R16, R14, RZ ;  /* 0x0000000e10107210 */ /* 0x002fc80007f9e0ff */
[----:B------:R-:W-:Y:S02]  /*3cc0*/  IADD3.X R13, PT, PT, R17, R15, R13, P4, P3 ;  /* 0x0000000f110d7210 */ /* 0x000fe400027e640d */
[----:B------:R-:W-:-:S04]  /*3cd0*/  ISETP.NE.AND P3, PT, R41, 0x7, PT ;  /* 0x000000072900780c */ /* 0x000fc80003f65270 */
[----:B------:R-:W-:Y:S02]  /*3ce0*/  SEL R48, R20, R48, !P3 ;  /* 0x0000003014307207 */ /* 0x000fe40005800000 */
[----:B------:R-:W-:-:S04]  /*3cf0*/  ISETP.NE.AND P3, PT, R41, 0x8, PT ;  /* 0x000000082900780c */ /* 0x000fc80003f65270 */
[----:B------:R-:W-:Y:S02]  /*3d00*/  SEL R21, R21, R48, !P3 ;  /* 0x0000003015157207 */ /* 0x000fe40005800000 */
[----:B------:R-:W-:-:S04]  /*3d10*/  ISETP.NE.AND P3, PT, R41, 0x9, PT ;  /* 0x000000092900780c */ /* 0x000fc80003f65270 */
[----:B------:R-:W-:Y:S02]  /*3d20*/  SEL R22, R22, R21, !P3 ;  /* 0x0000001516167207 */ /* 0x000fe40005800000 */
[----:B------:R-:W-:-:S04]  /*3d30*/  ISETP.NE.AND P3, PT, R41, 0xa, PT ;  /* 0x0000000a2900780c */ /* 0x000fc80003f65270 */
[----:B------:R-:W-:Y:S01]  /*3d40*/  SEL R15, R23, R22, !P3 ;  /* 0x00000016170f7207 */ /* 0x000fe20005800000 */
[----:B------:R-:W-:Y:S01]  /*3d50*/  IMAD.IADD R22, R26, 0x1, -R32 ;  /* 0x000000011a167824 */ /* 0x000fe200078e0a20 */
        /* <DEDUP_REMOVED lines=12> */
[----:B------:R-:W-:-:S03]  /*3e20*/  IADD3 R20, P3, PT, R18, R16, RZ ;  /* 0x0000001012147210 */ /* 0x000fc60007f7e0ff */
[----:B------:R-:W-:Y:S02]  /*3e30*/  IMAD.IADD R23, R23, 0x1, R12 ;  /* 0x0000000117177824 */ /* 0x000fe400078e020c */
[----:B------:R-:W-:Y:S01]  /*3e40*/  IMAD.X R21, R19, 0x1, R13, P3 ;  /* 0x0000000113157824 */ /* 0x000fe200018e060d */
[----:B------:R-:W-:-:S04]  /*3e50*/  ISETP.GE.U32.AND P3, PT, R2, 0x20, PT ;  /* 0x000000200200780c */ /* 0x000fc80003f66070 */
[----:B------:R-:W-:Y:S02]  /*3e60*/  SEL R22, R22, R23, !P3 ;  /* 0x0000001716167207 */ /* 0x000fe40005800000 */
[----:B------:R-:W-:-:S13]  /*3e70*/  ISETP.GT.U32.AND P3, PT, R2, 0x1f, PT ;  /* 0x0000001f0200780c */ /* 0x000fda0003f64070 */
[----:B------:R-:W-:Y:S05]  /*3e80*/  @P3 BRA `(.L_x_27) ;  /* 0x0000000c00243947 */ /* 0x000fea0003800000 */
[----:B------:R-:W1:Y:S01]  /*3e90*/  S2R R46, SR_CTAID.X ;  /* 0x00000000002e7919 */ /* 0x000e620000002500 */
[----:B------:R-:W1:Y:S01]  /*3ea0*/  LDC.64 R26, c[0x0][0x3d8] ;  /* 0x0000f600ff1a7b82 */ /* 0x000e620000000a00 */
[----:B------:R-:W-:Y:S02]  /*3eb0*/  ISETP.NE.AND P3, PT, R2, RZ, PT ;  /* 0x000000ff0200720c */ /* 0x000fe40003f65270 */
[----:B------:R-:W-:-:S11]  /*3ec0*/  ISETP.GT.U32.AND P4, PT, R25, 0x1f3, PT ;  /* 0x000001f31900780c */ /* 0x000fd60003f84070 */
[----:B------:R-:W-:Y:S02]  /*3ed0*/  @!P3 IMAD.MOV.U32 R14, RZ, RZ, R20 ;  /* 0x000000ffff0eb224 */ /* 0x000fe400078e0014 */
[----:B------:R-:W-:Y:S02]  /*3ee0*/  @!P3 IMAD.MOV.U32 R15, RZ, RZ, R21 ;  /* 0x000000ffff0fb224 */ /* 0x000fe400078e0015 */
[----:B------:R-:W-:Y:S02]  /*3ef0*/  @!P3 IMAD.MOV.U32 R12, RZ, RZ, 0x64 ;  /* 0x00000064ff0cb424 */ /* 0x000fe400078e00ff */
[----:B------:R-:W-:Y:S01]  /*3f00*/  @!P3 IMAD.MOV.U32 R13, RZ, RZ, 0x0 ;  /* 0x00000000ff0db424 */ /* 0x000fe200078e00ff */
[----:B------:R2:W-:Y:S01]  /*3f10*/  @!P3 STS.64 [R3+0xb8], R14 ;  /* 0x0000b80e0300b388 */ /* 0x0005e20000000a00 */
[----:B-1----:R-:W-:-:S05]  /*3f20*/  IMAD.WIDE.U32 R26, R46, 0x10, R26 ;  /* 0x000000102e1a7825 */ /* 0x002fca00078e001a */
[----:B------:R2:W-:Y:S01]  /*3f30*/  @!P3 ST.E.128.STRONG.GPU desc[UR6][R26.64+0x200], R12 ;  /* 0x0002000c1a00b985 */ /* 0x0005e2000c10fd06 */
[----:B------:R-:W-:Y:S05]  /*3f40*/  @P4 BRA `(.L_x_28) ;  /* 0x0000000000084947 */ /* 0x000fea0003800000 */
[----:B------:R1:W-:Y:S06]  /*3f50*/  MEMBAR.SC.CTA ;  /* 0x0000000000007992 */ /* 0x0003ec0000000000 */
[----:B-1----:R-:W-:Y:S05]  /*3f60*/  BRA `(.L_x_29) ;  /* 0x0000000000087947 */ /* 0x002fea0003800000 */
.L_x_28:
[----:B------:R-:W-:Y:S05]  /*3f70*/  NANOSLEEP 0x1c2 ;  /* 0x000001c20000795d */ /* 0x000fea0003800000 */
[----:B------:R-:W-:Y:S01]  /*3f80*/  NOP ;  /* 0x0000000000007918 */ /* 0x000fe20000000000 */
.L_x_29:
[----:B--2---:R-:W-:-:S03]  /*3f90*/  IMAD.WIDE.U32 R12, R2, 0x10, RZ ;  /* 0x00000010020c7825 */ /* 0x004fc600078e00ff */
[----:B------:R-:W-:Y:S02]  /*3fa0*/  LOP3.LUT R19, R12, 0xfffffff0, RZ, 0x3c, !PT ;  /* 0xfffffff00c137812 */ /* 0x000fe400078e3cff */
[----:B------:R-:W-:Y:S02]  /*3fb0*/  LOP3.LUT R13, RZ, R13, RZ, 0x33, !PT ;  /* 0x0000000dff0d7212 */ /* 0x000fe400078e33ff */
[----:B------:R-:W-:-:S05]  /*3fc0*/  IADD3 R18, P3, PT, R26, R19, RZ ;  /* 0x000000131a127210 */ /* 0x000fca0007f7e0ff */
[----:B------:R-:W-:-:S05]  /*3fd0*/  IMAD.X R19, R27, 0x1, R13, P3 ;  /* 0x000000011b137824 */ /* 0x000fca00018e060d */
[----:B------:R-:W2:Y:S01]  /*3fe0*/  LD.E.128.STRONG.GPU R12, desc[UR6][R18.64+0x200] ;  /* 0x00020006120c7980 */ /* 0x000ea2000c10fd00 */
[----:B------:R-:W-:Y:S01]  /*3ff0*/  UMOV UR4, 0xffffffff ;  /* 0xffffffff00047882 */ /* 0x000fe20000000000 */
[----:B--2---:R-:W-:-:S04]  /*4000*/  ISETP.NE.U32.AND P3, PT, R12, 0x63, PT ;  /* 0x000000630c00780c */ /* 0x004fc80003f65070 */
[----:B------:R-:W-:Y:S01]  /*4010*/  ISETP.NE.AND.EX P3, PT, R13, RZ, PT, P3 ;  /* 0x000000ff0d00720c */ /* 0x000fe20003f65330 */
[----:B------:R-:W-:-:S12]  /*4020*/  BRA.DIV UR4, `(.L_x_30) ;  /* 0x0000007a04b87947 */ /* 0x000fd8000b800000 */
[----:B------:R-:W-:-:S13]  /*4030*/  VOTE.ANY P3, !P3 ;  /* 0x0000000000ff7806 */ /* 0x000fda0005860100 */
.L_x_147:
[----:B------:R-:W-:Y:S05]  /*4040*/  @!P3 BRA `(.L_x_31) ;  /* 0x000000000034b947 */ /* 0x000fea0003800000 */
.L_x_35:
[----:B------:R-:W-:Y:S05]  /*4050*/  YIELD ;  /* 0x0000000000007946 */ /* 0x000fea0003800000 */
[----:B------:R-:W-:Y:S05]  /*4060*/  @P4 BRA `(.L_x_32) ;  /* 0x0000000000084947 */ /* 0x000fea0003800000 */
[----:B------:R1:W-:Y:S06]  /*4070*/  MEMBAR.SC.CTA ;  /* 0x0000000000007992 */ /* 0x0003ec0000000000 */
[----:B-1----:R-:W-:Y:S05]  /*4080*/  BRA `(.L_x_33) ;  /* 0x0000000000087947 */ /* 0x002fea0003800000 */
.L_x_32:
[----:B------:R-:W-:Y:S05]  /*4090*/  NANOSLEEP 0x15e ;  /* 0x0000015e0000795d */ /* 0x000fea0003800000 */
[----:B------:R-:W-:Y:S01]  /*40a0*/  NOP ;  /* 0x0000000000007918 */ /* 0x000fe20000000000 */
.L_x_33:
[----:B------:R-:W2:Y:S01]  /*40b0*/  LD.E.128.STRONG.GPU R12, desc[UR6][R18.64+0x200] ;  /* 0x00020006120c7980 */ /* 0x000ea2000c10fd00 */
[----:B------:R-:W-:Y:S01]  /*40c0*/  UMOV UR4, 0xffffffff ;  /* 0xffffffff00047882 */ /* 0x000fe20000000000 */
[----:B--2---:R-:W-:-:S04]  /*40d0*/  ISETP.NE.U32.AND P3, PT, R12, 0x63, PT ;  /* 0x000000630c00780c */ /* 0x004fc80003f65070 */
[----:B------:R-:W-:Y:S01]  /*40e0*/  ISETP.NE.AND.EX P3, PT, R13, RZ, PT, P3 ;  /* 0x000000ff0d00720c */ /* 0x000fe20003f65330 */
[----:B------:R-:W-:-:S12]  /*40f0*/  BRA.DIV UR4, `(.L_x_34) ;  /* 0x0000007a04a47947 */ /* 0x000fd8000b800000 */
[----:B------:R-:W-:-:S13]  /*4100*/  VOTE.ANY P3, !P3 ;  /* 0x0000000000ff7806 */ /* 0x000fda0005860100 */
.L_x_150:
[----:B------:R-:W-:Y:S05]  /*4110*/  @P3 BRA `(.L_x_35) ;  /* 0xfffffffc00cc3947 */ /* 0x000fea000383ffff */
.L_x_31:
[----:B------:R-:W-:Y:S01]  /*4120*/  UMOV UR4, 0xffffffff ;  /* 0xffffffff00047882 */ /* 0x000fe20000000000 */
[----:B------:R-:W-:-:S04]  /*4130*/  ISETP.NE.U32.AND P3, PT, R12, 0x65, PT ;  /* 0x000000650c00780c */ /* 0x000fc80003f65070 */
[----:B------:R-:W-:Y:S01]  /*4140*/  ISETP.NE.AND.EX P3, PT, R13, RZ, PT, P3 ;  /* 0x000000ff0d00720c */ /* 0x000fe20003f65330 */
[----:B------:R-:W-:-:S12]  /*4150*/  BRA.DIV UR4, `(.L_x_36) ;  /* 0x0000007a04ac7947 */ /* 0x000fd8000b800000 */
[----:B------:R-:W1:Y:S01]  /*4160*/  S2R R47, SR_GEMASK ;  /* 0x00000000002f7919 */ /* 0x000e620000003c00 */
[----:B------:R-:W-:Y:S02]  /*4170*/  VOTE.ANY R16, PT, !P3 ;  /* 0x0000000000107806 */ /* 0x000fe400058e0100 */
[----:B------:R-:W-:Y:S02]  /*4180*/  ISETP.NE.U32.AND P6, PT, R12, 0x65, PT ;  /* 0x000000650c00780c */ /* 0x000fe40003fc5070 */
[----:B------:R-:W-:Y:S02]  /*4190*/  LOP3.LUT R12, RZ, R2, RZ, 0x33, !PT ;  /* 0x00000002ff0c7212 */ /* 0x000fe400078e33ff */
[----:B------:R-:W-:Y:S02]  /*41a0*/  ISETP.NE.AND.EX P6, PT, R13, RZ, PT, P6 ;  /* 0x000000ff0d00720c */ /* 0x000fe40003fc5360 */
[----:B-1----:R-:W-:-:S05]  /*41b0*/  LOP3.LUT R16, R16, 0x80000000, R47, 0xec, !PT ;  /* 0x8000000010107812 */ /* 0x002fca00078eec2f */
[----:B------:R-:W-:-:S05]  /*41c0*/  VIADD R3, R16, 0xffffffff ;  /* 0xffffffff10037836 */ /* 0x000fca0000000000 */
[----:B------:R-:W-:Y:S01]  /*41d0*/  LOP3.LUT R3, R16, R3, RZ, 0xc, !PT ;  /* 0x0000000310037212 */ /* 0x000fe200078e0cff */
[----:B------:R-:W-:-:S03]  /*41e0*/  VIADD R16, R31, 0x2 ;  /* 0x000000021f107836 */ /* 0x000fc60000000000 */
[----:B------:R-:W1:Y:S02]  /*41f0*/  POPC R19, R3 ;  /* 0x0000000300137309 */ /* 0x000e640000000000 */
[----:B-1----:R-:W1:Y:S01]  /*4200*/  SHFL.DOWN PT, R23, R14, 0x1, R19 ;  /* 0x082000000e177989 */ /* 0x002e6200000e0013 */
[----:B------:R-:W-:-:S03]  /*4210*/  ISETP.GE.AND P3, PT, R31, R19, PT ;  /* 0x000000131f00720c */ /* 0x000fc60003f66270 */
[----:B------:R-:W2:Y:S01]  /*4220*/  SHFL.DOWN PT, R18, R15, 0x1, R19 ;  /* 0x082000000f127989 */ /* 0x000ea200000e0013 */
[----:B-1----:R-:W-:Y:S02]  /*4230*/  SEL R23, R23, RZ, !P3 ;  /* 0x000000ff17177207 */ /* 0x002fe40005800000 */
[----:B--2---:R-:W-:Y:S02]  /*4240*/  SEL R17, R18, RZ, !P3 ;  /* 0x000000ff12117207 */ /* 0x004fe40005800000 */
[----:B------:R-:W-:-:S05]  /*4250*/  IADD3 R46, P3, PT, R14, R23, RZ ;  /* 0x000000170e2e7210 */ /* 0x000fca0007f7e0ff */
[----:B------:R-:W-:Y:S01]  /*4260*/  IMAD.X R32, R15, 0x1, R17, P3 ;  /* 0x000000010f207824 */ /* 0x000fe200018e0611 */
[----:B------:R-:W1:Y:S01]  /*4270*/  SHFL.DOWN PT, R18, R46, 0x2, R19 ;  /* 0x084000002e127989 */ /* 0x000e6200000e0013 */
[----:B------:R-:W-:Y:S01]  /*4280*/  ISETP.GT.AND P3, PT, R16, R19, PT ;  /* 0x000000131000720c */ /* 0x000fe20003f64270 */
[----:B------:R-:W-:Y:S02]  /*4290*/  VIADD R16, R31, 0x4 ;  /* 0x000000041f107836 */ /* 0x000fe40000000000 */
[----:B------:R-:W2:Y:S01]  /*42a0*/  SHFL.DOWN PT, R23, R32, 0x2, R19 ;  /* 0x0840000020177989 */ /* 0x000ea200000e0013 */
[----:B------:R-:W3:Y:S01]  /*42b0*/  S2R R17, SR_CTAID.X ;  /* 0x0000000000117919 */ /* 0x000ee20000002500 */
        /* <DEDUP_REMOVED lines=18> */
[----:B------:R-:W-:Y:S01]  /*43e0*/  IADD3 R3, P3, PT, R3, R46, RZ ;  /* 0x0000002e03037210 */ /* 0x000fe20007f7e0ff */
[----:B---3--:R-:W-:-:S04]  /*43f0*/  IMAD.IADD R46, R12, 0x1, R17 ;  /* 0x000000010c2e7824 */ /* 0x008fc800078e0211 */
[----:B------:R-:W-:Y:S02]  /*4400*/  IMAD.X R23, R15, 0x1, R54, P3 ;  /* 0x000000010f177824 */ /* 0x000fe400018e0636 */
[----:B------:R-:W1:Y:S03]  /*4410*/  LDC.64 R14, c[0x0][0x3d8] ;  /* 0x0000f600ff0e7b82 */ /* 0x000e660000000a00 */
[----:B------:R-:W2:Y:S01]  /*4420*/  SHFL.DOWN PT, R18, R23, 0x10, R19 ;  /* 0x0a00000017127989 */ /* 0x000ea200000e0013 */
[----:B-1----:R-:W-:-:S03]  /*4430*/  IADD3 R32, P3, PT, R14, 0x200, RZ ;  /* 0x000002000e207810 */ /* 0x002fc60007f7e0ff */
[----:B------:R-:W1:Y:S02]  /*4440*/  SHFL.DOWN PT, R14, R3, 0x10, R19 ;  /* 0x0a000000030e7989 */ /* 0x000e6400000e0013 */
[----:B------:R-:W-:Y:S01]  /*4450*/  IMAD.X R41, RZ, RZ, R15, P3 ;  /* 0x000000ffff297224 */ /* 0x000fe200018e060f */
[----:B------:R-:W-:-:S04]  /*4460*/  ISETP.GT.AND P3, PT, R16, R19, PT ;  /* 0x000000131000720c */ /* 0x000fc80003f64270 */
[----:B--2---:R-:W-:Y:S02]  /*4470*/  SEL R18, R18, RZ, !P3 ;  /* 0x000000ff12127207 */ /* 0x004fe40005800000 */
[----:B-1----:R-:W-:-:S04]  /*4480*/  SEL R14, R14, RZ, !P3 ;  /* 0x000000ff0e0e7207 */ /* 0x002fc80005800000 */
[----:B------:R-:W-:-:S05]  /*4490*/  IADD3 R3, P3, PT, R14, R3, RZ ;  /* 0x000000030e037210 */ /* 0x000fca0007f7e0ff */
[----:B------:R-:W-:Y:S01]  /*44a0*/  IMAD.X R23, R18, 0x1, R23, P3 ;  /* 0x0000000112177824 */ /* 0x000fe200018e0617 */
[----:B------:R-:W-:-:S13]  /*44b0*/  VOTE.ALL P3, P6 ;  /* 0x0000000000ff7806 */ /* 0x000fda0003060000 */
.L_x_164:
[----:B------:R-:W-:Y:S05]  /*44c0*/  @!P3 BRA `(.L_x_37) ;  /* 0x000000040038b947 */ /* 0x000fea0003800000 */
.L_x_45:
[----:B------:R-:W-:Y:S02]  /*44d0*/  IMAD.MOV.U32 R12, RZ, RZ, R32 ;  /* 0x000000ffff0c7224 */ /* 0x000fe400078e0020 */
[----:B------:R-:W-:Y:S02]  /*44e0*/  IMAD.MOV.U32 R13, RZ, RZ, R41 ;  /* 0x000000ffff0d7224 */ /* 0x000fe400078e0029 */
[----:B------:R-:W-:-:S05]  /*44f0*/  IMAD.WIDE R18, R46, 0x10, R12 ;  /* 0x000000102e127825 */ /* 0x000fca00078e020c */
[----:B------:R-:W2:Y:S01]  /*4500*/  LD.E.128.STRONG.GPU R12, desc[UR6][R18.64+-0x200] ;  /* 0xfffe0006120c7980 */ /* 0x000ea2000c10fd00 */
[----:B------:R-:W-:Y:S05]  /*4510*/  YIELD ;  /* 0x0000000000007946 */ /* 0x000fea0003800000 */
[----:B------:R-:W-:Y:S01]  /*4520*/  UMOV UR4, 0xffffffff ;  /* 0xffffffff00047882 */ /* 0x000fe20000000000 */
[----:B--2---:R-:W-:-:S04]  /*4530*/  ISETP.NE.U32.AND P3, PT, R12, 0x63, PT ;  /* 0x000000630c00780c */ /* 0x004fc80003f65070 */
[----:B------:R-:W-:Y:S01]  /*4540*/  ISETP.NE.AND.EX P3, PT, R13, RZ, PT, P3 ;  /* 0x000000ff0d00720c */ /* 0x000fe20003f65330 */
[----:B------:R-:W-:-:S12]  /*4550*/  BRA.DIV UR4, `(.L_x_38) ;  /* 0x0000007e04547947 */ /* 0x000fd8000b800000 */
[----:B------:R-:W-:-:S13]  /*4560*/  VOTE.ANY P3, !P3 ;  /* 0x0000000000ff7806 */ /* 0x000fda0005860100 */
.L_x_167:
[----:B------:R-:W-:Y:S05]  /*4570*/  @!P3 BRA `(.L_x_39) ;  /* 0x000000000038b947 */ /* 0x000fea0003800000 */
[----:B------:R-:W-:-:S13]  /*4580*/  ISETP.GT.U32.AND P4, PT, R25, 0x1f3, PT ;  /* 0x000001f31900780c */ /* 0x000fda0003f84070 */
.L_x_43:
[----:B------:R-:W-:Y:S05]  /*4590*/  YIELD ;  /* 0x0000000000007946 */ /* 0x000fea0003800000 */
[----:B------:R-:W-:Y:S05]  /*45a0*/  @P4 BRA `(.L_x_40) ;  /* 0x0000000000084947 */ /* 0x000fea0003800000 */
[----:B------:R1:W-:Y:S06]  /*45b0*/  MEMBAR.SC.CTA ;  /* 0x0000000000007992 */ /* 0x0003ec0000000000 */
[----:B-1----:R-:W-:Y:S05]  /*45c0*/  BRA `(.L_x_41) ;  /* 0x0000000000087947 */ /* 0x002fea0003800000 */
.L_x_40:
[----:B------:R-:W-:Y:S05]  /*45d0*/  NANOSLEEP 0x15e ;  /* 0x0000015e0000795d */ /* 0x000fea0003800000 */
[----:B------:R-:W-:Y:S01]  /*45e0*/  NOP ;  /* 0x0000000000007918 */ /* 0x000fe20000000000 */
.L_x_41:
[----:B------:R-:W2:Y:S01]  /*45f0*/  LD.E.128.STRONG.GPU R12, desc[UR6][R18.64+-0x200] ;  /* 0xfffe0006120c7980 */ /* 0x000ea2000c10fd00 */
[----:B------:R-:W-:Y:S01]  /*4600*/  UMOV UR4, 0xffffffff ;  /* 0xffffffff00047882 */ /* 0x000fe20000000000 */
[----:B--2---:R-:W-:-:S04]  /*4610*/  ISETP.NE.U32.AND P3, PT, R12, 0x63, PT ;  /* 0x000000630c00780c */ /* 0x004fc80003f65070 */
[----:B------:R-:W-:Y:S01]  /*4620*/  ISETP.NE.AND.EX P3, PT, R13, RZ, PT, P3 ;  /* 0x000000ff0d00720c */ /* 0x000fe20003f65330 */
[----:B------:R-:W-:-:S12]  /*4630*/  BRA.DIV UR4, `(.L_x_42) ;  /* 0x0000007e043c7947 */ /* 0x000fd8000b800000 */
[----:B------:R-:W-:-:S13]  /*4640*/  VOTE.ANY P3, !P3 ;  /* 0x0000000000ff7806 */ /* 0x000fda0005860100 */
.L_x_170:
[----:B------:R-:W-:Y:S05]  /*4650*/  @P3 BRA `(.L_x_43) ;  /* 0xfffffffc00cc3947 */ /* 0x000fea000383ffff */
.L_x_39:
[----:B------:R-:W-:Y:S01]  /*4660*/  UMOV UR4, 0xffffffff ;  /* 0xffffffff00047882 */ /* 0x000fe20000000000 */
[----:B------:R-:W-:-:S04]  /*4670*/  ISETP.NE.U32.AND P3, PT, R12, 0x65, PT ;  /* 0x000000650c00780c */ /* 0x000fc80003f65070 */
[----:B------:R-:W-:Y:S01]  /*4680*/  ISETP.NE.AND.EX P3, PT, R13, RZ, PT, P3 ;  /* 0x000000ff0d00720c */ /* 0x000fe20003f65330 */
[----:B------:R-:W-:-:S12]  /*4690*/  BRA.DIV UR4, `(.L_x_44) ;  /* 0x0000007e04447947 */ /* 0x000fd8000b800000 */
[----:B------:R-:W-:Y:S01]  /*46a0*/  VOTE.ANY R16, PT, !P3 ;  /* 0x0000000000107806 */ /* 0x000fe200058e0100 */
[----:B------:R-:W-:-:S03]  /*46b0*/  VIADD R46, R46, 0xffffffe0 ;  /* 0xffffffe02e2e7836 */ /* 0x000fc60000000000 */
[----:B------:R-:W-:-:S05]  /*46c0*/  LOP3.LUT R16, R16, 0x80000000, R47, 0xec, !PT ;  /* 0x8000000010107812 */ /* 0x000fca00078eec2f */
[----:B------:R-:W-:-:S05]  /*46d0*/  VIADD R17, R16, 0xffffffff ;  /* 0xffffffff10117836 */ /* 0x000fca0000000000 */
[----:B------:R-:W-:-:S04]  /*46e0*/  LOP3.LUT R17, R16, R17, RZ, 0xc, !PT ;  /* 0x0000001110117212 */ /* 0x000fc800078e0cff */
[----:B------:R-:W1:Y:S02]  /*46f0*/  POPC R48, R17 ;  /* 0x0000001100307309 */ /* 0x000e640000000000 */
[----:B-1----:R-:W1:Y:S01]  /*4700*/  SHFL.DOWN PT, R19, R14, 0x1, R48 ;  /* 0x082000000e137989 */ /* 0x002e6200000e0030 */
[----:B------:R-:W-:-:S03]  /*4710*/  ISETP.GE.AND P3, PT, R31, R48, PT ;  /* 0x000000301f00720c */ /* 0x000fc60003f66270 */
[----:B------:R-:W2:Y:S01]  /*4720*/  SHFL.DOWN PT, R18, R15, 0x1, R48 ;  /* 0x082000000f127989 */ /* 0x000ea200000e0030 */
[----:B-1----:R-:W-:Y:S02]  /*4730*/  SEL R19, R19, RZ, !P3 ;  /* 0x000000ff13137207 */ /* 0x002fe40005800000 */
[----:B--2---:R-:W-:Y:S02]  /*4740*/  SEL R18, R18, RZ, !P3 ;  /* 0x000000ff12127207 */ /* 0x004fe40005800000 */
[----:B------:R-:W-:Y:S01]  /*4750*/  IADD3 R14, P3, PT, R14, R19, RZ ;  /* 0x000000130e0e7210 */ /* 0x000fe20007f7e0ff */
[----:B------:R-:W-:-:S04]  /*4760*/  VIADD R19, R31, 0x2 ;  /* 0x000000021f137836 */ /* 0x000fc80000000000 */
[----:B------:R-:W-:Y:S01]  /*4770*/  IMAD.X R15, R15, 0x1, R18, P3 ;  /* 0x000000010f0f7824 */ /* 0x000fe200018e0612 */
[----:B------:R-:W-:Y:S01]  /*4780*/  ISETP.GT.AND P3, PT, R19, R48, PT ;  /* 0x000000301300720c */ /* 0x000fe20003f64270 */
[----:B------:R-:W1:Y:S04]  /*4790*/  SHFL.DOWN PT, R18, R14, 0x2, R48 ;  /* 0x084000000e127989 */ /* 0x000e6800000e0030 */
[----:B------:R-:W2:Y:S01]  /*47a0*/  SHFL.DOWN PT, R19, R15, 0x2, R48 ;  /* 0x084000000f137989 */ /* 0x000ea200000e0030 */
[----:B-1----:R-:W-:Y:S02]  /*47b0*/  SEL R17, R18, RZ, !P3 ;  /* 0x000000ff12117207 */ /* 0x002fe40005800000 */
[----:B--2---:R-:W-:Y:S02]  /*47c0*/  SEL R16, R19, RZ, !P3 ;  /* 0x000000ff13107207 */ /* 0x004fe40005800000 */
[----:B------:R-:W-:Y:S01]  /*47d0*/  IADD3 R14, P3, PT, R17, R14, RZ ;  /* 0x0000000e110e7210 */ /* 0x000fe20007f7e0ff */
[----:B------:R-:W-:-:S04]  /*47e0*/  VIADD R17, R31, 0x4 ;  /* 0x000000041f117836 */ /* 0x000fc80000000000 */
[----:B------:R-:W-:Y:S01]  /*47f0*/  IMAD.X R15, R16, 0x1, R15, P3 ;  /* 0x00000001100f7824 */ /* 0x000fe200018e060f */
[----:B------:R-:W1:Y:S01]  /*4800*/  SHFL.DOWN PT, R18, R14, 0x4, R48 ;  /* 0x088000000e127989 */ /* 0x000e6200000e0030 */
[----:B------:R-:W-:-:S03]  /*4810*/  ISETP.GT.AND P3, PT, R17, R48, PT ;  /* 0x000000301100720c */ /* 0x000fc60003f64270 */
        /* <DEDUP_REMOVED lines=19> */
[----:B------:R-:W-:-:S04]  /*4950*/  IADD3 R3, P3, P4, R19, R14, R3 ;  /* 0x0000000e13037210 */ /* 0x000fc80007c7e003 */
[----:B------:R-:W-:Y:S02]  /*4960*/  IADD3.X R23, PT, PT, R18, R15, R23, P3, P4 ;  /* 0x0000000f12177210 */ /* 0x000fe40001fe8417 */
[----:B------:R-:W-:-:S04]  /*4970*/  ISETP.NE.U32.AND P4, PT, R12, 0x65, PT ;  /* 0x000000650c00780c */ /* 0x000fc80003f85070 */
[----:B------:R-:W-:-:S13]  /*4980*/  ISETP.NE.AND.EX P4, PT, R13, RZ, PT, P4 ;  /* 0x000000ff0d00720c */ /* 0x000fda0003f85340 */
[----:B------:R-:W-:-:S13]  /*4990*/  VOTE.ALL P3, P4 ;  /* 0x0000000000ff7806 */ /* 0x000fda0002060000 */
.L_x_184:
[----:B------:R-:W-:Y:S05]  /*49a0*/  @P3 BRA `(.L_x_45) ;  /* 0xfffffff800c83947 */ /* 0x000fea000383ffff */
.L_x_37:
[----:B------:R-:W-:Y:S01]  /*49b0*/  ISETP.NE.AND P3, PT, R2, RZ, PT ;  /* 0x000000ff0200720c */ /* 0x000fe20003f65270 */
[----:B------:R-:W-:Y:S01]  /*49c0*/  BSSY.RECONVERGENT B1, `(.L_x_46) ;  /* 0x000000e000017945 */ /* 0x000fe20003800200 */
[----:B------:R-:W-:Y:S02]  /*49d0*/  IMAD.MOV.U32 R16, RZ, RZ, R3 ;  /* 0x000000ffff107224 */ /* 0x000fe400078e0003 */
[----:B------:R-:W-:-:S09]  /*49e0*/  IMAD.MOV.U32 R17, RZ, RZ, R23 ;  /* 0x000000ffff117224 */ /* 0x000fd200078e0017 */
[----:B------:R-:W-:Y:S05]  /*49f0*/  @P3 BRA `(.L_x_47) ;  /* 0x0000000000283947 */ /* 0x000fea0003800000 */
[----:B------:R-:W1:Y:S01]  /*4a00*/  S2UR UR5, SR_CgaCtaId ;  /* 0x00000000000579c3 */ /* 0x000e620000008800 */
[----:B------:R-:W-:Y:S01]  /*4a10*/  IADD3 R14, P3, PT, R16, R20, RZ ;  /* 0x00000014100e7210 */ /* 0x000fe20007f7e0ff */
[----:B------:R-:W-:Y:S01]  /*4a20*/  UMOV UR4, 0x400 ;  /* 0x0000040000047882 */ /* 0x000fe20000000000 */
[----:B------:R-:W-:Y:S02]  /*4a30*/  IMAD.MOV.U32 R12, RZ, RZ, 0x65 ;  /* 0x00000065ff0c7424 */ /* 0x000fe400078e00ff */
[----:B------:R-:W-:Y:S02]  /*4a40*/  IMAD.MOV.U32 R13, RZ, RZ, 0x0 ;  /* 0x00000000ff0d7424 */ /* 0x000fe400078e00ff */
[----:B------:R-:W-:-:S05]  /*4a50*/  IMAD.X R15, R17, 0x1, R21, P3 ;  /* 0x00000001110f7824 */ /* 0x000fca00018e0615 */
[----:B------:R2:W-:Y:S01]  /*4a60*/  ST.E.128.STRONG.GPU desc[UR6][R26.64+0x200], R12 ;  /* 0x0002000c1a007985 */ /* 0x0005e2000c10fd06 */
[----:B-1----:R-:W-:-:S09]  /*4a70*/  ULEA UR4, UR5, UR4, 0x18 ;  /* 0x0000000405047291 */ /* 0x002fd2000f8ec0ff */
[----:B------:R2:W-:Y:S04]  /*4a80*/  STS.64 [UR4+0xb0], R14 ;  /* 0x0000b00eff007988 */ /* 0x0005e80008000a04 */
[----:B------:R2:W-:Y:S02]  /*4a90*/  STS.64 [UR4+0xa8], R16 ;  /* 0x0000a810ff007988 */ /* 0x0005e40008000a04 */
.L_x_47:
[----:B------:R-:W-:Y:S05]  /*4aa0*/  BSYNC.RECONVERGENT B1 ;  /* 0x0000000000017941 */ /* 0x000fea0003800200 */
.L_x_46:
[----:B------:R-:W-:Y:S01]  /*4ab0*/  ISETP.NE.AND P3, PT, R31, RZ, PT ;  /* 0x000000ff1f00720c */ /* 0x000fe20003f65270 */
[----:B------:R-:W-:-:S12]  /*4ac0*/  IMAD.MOV.U32 R23, RZ, RZ, R22 ;  /* 0x000000ffff177224 */ /* 0x000fd800078e0016 */
[----:B--2---:R-:W1:Y:S01]  /*4ad0*/  @!P3 S2R R12, SR_CgaCtaId ;  /* 0x00000000000cb919 */ /* 0x004e620000008800 */
[----:B------:R-:W-:Y:S01]  /*4ae0*/  @!P3 MOV R3, 0x400 ;  /* 0x000004000003b802 */ /* 0x000fe20000000f00 */
[----:B------:R-:W-:-:S03]  /*4af0*/  @!P3 IMAD.MOV.U32 R23, RZ, RZ, R16 ;  /* 0x000000ffff17b224 */ /* 0x000fc600078e0010 */
[----:B-1----:R-:W-:-:S05]  /*4b00*/  @!P3 LEA R3, R12, R3, 0x18 ;  /* 0x000000030c03b211 */ /* 0x002fca00078ec0ff */
[----:B------:R1:W-:Y:S02]  /*4b10*/  @!P3 STS.64 [R3+0x90], R16 ;  /* 0x000090100300b388 */ /* 0x0003e40000000a00 */
.L_x_27:
[----:B------:R-:W-:Y:S05]  /*4b20*/  WARPSYNC.ALL ;  /* 0x0000000000007948 */ /* 0x000fea0003800000 */
[----:B------:R-:W-:Y:S01]  /*4b30*/  ISETP.NE.AND P3, PT, R2, RZ, PT ;  /* 0x000000ff0200720c */ /* 0x000fe20003f65270 */
[----:B------:R-:W2:Y:S08]  /*4b40*/  S2UR UR5, SR_CgaCtaId ;  /* 0x00000000000579c3 */ /* 0x000eb00000008800 */
[----:B------:R-:W-:Y:S06]  /*4b50*/  BAR.SYNC.DEFER_BLOCKING 0x0 ;  /* 0x0000000000007b1d */ /* 0x000fec0000010000 */
[----:B------:R-:W-:-:S02]  /*4b60*/  UMOV UR4, 0x400 ;  /* 0x0000040000047882 */ /* 0x000fc40000000000 */
[----:B--2---:R-:W-:-:S06]  /*4b70*/  ULEA UR4, UR5, UR4, 0x18 ;  /* 0x0000000405047291 */ /* 0x004fcc000f8ec0ff */
[----:B-1----:R-:W-:-:S03]  /*4b80*/  IMAD.U32 R3, RZ, RZ, UR4 ;  /* 0x00000004ff037e24 */ /* 0x002fc6000f8e00ff */
[----:B------:R-:W1:Y:S04]  /*4b90*/  @P3 LDS R12, [UR4+0x90] ;  /* 0x00009004ff0c3984 */ /* 0x000e680008000800 */
[----:B------:R2:W3:Y:S04]  /*4ba0*/  LDS.64 R16, [R3+0xa8] ;  /* 0x0000a80003107984 */ /* 0x0004e80000000a00 */
[----:B------:R2:W4:Y:S02]  /*4bb0*/  LDS.64 R14, [R3+0xb8] ;  /* 0x0000b800030e7984 */ /* 0x0005240000000a00 */
[----:B-12---:R-:W-:-:S07]  /*4bc0*/  @P3 IMAD.IADD R23, R12, 0x1, R23 ;  /* 0x000000010c173824 */ /* 0x006fce00078e0217 */
.L_x_26:
[----:B------:R-:W-:Y:S05]  /*4bd0*/  BSYNC.RECONVERGENT B0 ;  /* 0x0000000000007941 */ /* 0x000fea0003800200 */
.L_x_24:
[----:B------:R-:W2:Y:S01]  /*4be0*/  LDL.LU R31, [R1] ;  /* 0x00000000011f7983 */ /* 0x000ea20000300800 */
[----:B------:R-:W-:Y:S01]  /*4bf0*/  BAR.SYNC.DEFER_BLOCKING 0x0 ;  /* 0x0000000000007b1d */ /* 0x000fe20000010000 */
[C---:B------:R-:W-:Y:S02]  /*4c00*/  LOP3.LUT P3, RZ, R0.reuse, 0x2, RZ, 0xc0, !PT ;  /* 0x0000000200ff7812 */ /* 0x040fe4000786c0ff */
[----:B-1----:R-:W-:Y:S02]  /*4c10*/  P2R R12, PR, RZ, 0x4 ;  /* 0x00000004ff0c7803 */ /* 0x002fe40000000000 */
[C---:B------:R-:W-:Y:S02]  /*4c20*/  LOP3.LUT P2, RZ, R0.reuse, 0x10000, RZ, 0xc0, !PT ;  /* 0x0001000000ff7812 */ /* 0x040fe4000784c0ff */
[----:B------:R-:W-:Y:S02]  /*4c30*/  LOP3.LUT P4, RZ, R0, 0x1, RZ, 0xc0, !PT ;  /* 0x0000000100ff7812 */ /* 0x000fe4000788c0ff */
[----:B------:R-:W-:-:S02]  /*4c40*/  P2R R13, PR, RZ, 0x2 ;  /* 0x00000002ff0d7803 */ /* 0x000fc40000000000 */
[----:B------:R-:W-:Y:S02]  /*4c50*/  P2R R21, PR, RZ, 0x1 ;  /* 0x00000001ff157803 */ /* 0x000fe40000000000 */
[----:B------:R-:W-:Y:S02]  /*4c60*/  LOP3.LUT P1, RZ, R0, 0x8000, RZ, 0xc0, !PT ;  /* 0x0000800000ff7812 */ /* 0x000fe4000782c0ff */
[----:B------:R-:W-:Y:S02]  /*4c70*/  @P3 SEL R18, R42, R43, P2 ;  /* 0x0000002b2a123207 */ /* 0x000fe40001000000 */
[----:B------:R-:W-:Y:S02]  /*4c80*/  ISETP.NE.AND P2, PT, R12, RZ, PT ;  /* 0x000000ff0c00720c */ /* 0x000fe40003f45270 */
[----:B------:R-:W-:Y:S02]  /*4c90*/  LOP3.LUT P0, RZ, R0, 0x4000, RZ, 0xc0, !PT ;  /* 0x0000400000ff7812 */ /* 0x000fe4000780c0ff */
[----:B------:R-:W-:-:S02]  /*4ca0*/  @P4 SEL R19, R40, R39, P1 ;  /* 0x0000002728134207 */ /* 0x000fc40000800000 */
[----:B------:R-:W-:Y:S02]  /*4cb0*/  ISETP.NE.AND P1, PT, R13, RZ, PT ;  /* 0x000000ff0d00720c */ /* 0x000fe40003f25270 */
[C---:B------:R-:W-:Y:S02]  /*4cc0*/  LOP3.LUT P6, RZ, R0.reuse, 0x2000, RZ, 0xc0, !PT ;  /* 0x0000200000ff7812 */ /* 0x040fe400078cc0ff */
[----:B------:R-:W-:Y:S02]  /*4cd0*/  LOP3.LUT P5, RZ, R0, 0x1000, RZ, 0xc0, !PT ;  /* 0x0000100000ff7812 */ /* 0x000fe400078ac0ff */
[----:B------:R-:W-:Y:S02]  /*4ce0*/  P2R R12, PR, RZ, 0x8 ;  /* 0x00000008ff0c7803 */ /* 0x000fe40000000000 */
[----:B------:R-:W-:Y:S02]  /*4cf0*/  @P2 SEL R20, R38, R37, P0 ;  /* 0x0000002526142207 */ /* 0x000fe40000000000 */
[----:B------:R-:W-:-:S02]  /*4d00*/  ISETP.NE.AND P0, PT, R21, RZ, PT ;  /* 0x000000ff1500720c */ /* 0x000fc40003f05270 */
[----:B------:R-:W-:Y:S02]  /*4d10*/  LOP3.LUT P3, RZ, R0, 0x800, RZ, 0xc0, !PT ;  /* 0x0000080000ff7812 */ /* 0x000fe4000786c0ff */
[----:B------:R-:W-:-:S09]  /*4d20*/  @P1 SEL R21, R36, R35, P6 ;  /* 0x0000002324151207 */ /* 0x000fd20003000000 */
[----:B------:R-:W-:Y:S02]  /*4d30*/  @P0 SEL R22, R34, R33, P5 ;  /* 0x0000002122160207 */ /* 0x000fe40002800000 */
[----:B------:R-:W-:-:S13]  /*4d40*/  R2P PR, R53, 0x60 ;  /* 0x0000006035007804 */ /* 0x000fda0000000000 */
[----:B------:R-:W-:Y:S02]  /*4d50*/  @P6 SEL R25, R30, R29, P3 ;  /* 0x0000001d1e196207 */ /* 0x000fe40001800000 */
[----:B------:R-:W-:Y:S01]  /*4d60*/  ISETP.NE.AND P3, PT, R12, RZ, PT ;  /* 0x000000ff0c00720c */ /* 0x000fe20003f65270 */
[----:B---3--:R-:W-:-:S12]  /*4d70*/  IMAD.IADD R12, R23, 0x1, -R16 ;  /* 0x00000001170c7824 */ /* 0x008fd800078e0a10 */
[C---:B------:R-:W-:Y:S02]  /*4d80*/  @P3 VIADD R23, R12.reuse, 0x1 ;  /* 0x000000010c173836 */ /* 0x040fe40000000000 */
[----:B------:R-:W-:Y:S02]  /*4d90*/  @P3 IMAD R13, R12, 0x4, R3 ;  /* 0x000000040c0d3824 */ /* 0x000fe400078e0203 */
[----:B------:R-:W-:-:S03]  /*4da0*/  @P3 IMAD.MOV.U32 R12, RZ, RZ, R23 ;  /* 0x000000ffff0c3224 */ /* 0x000fc600078e0017 */
[----:B------:R1:W-:Y:S01]  /*4db0*/  @P3 STS [R13+0x800], R18 ;  /* 0x000800120d003388 */ /* 0x0003e20000000800 */
[----:B------:R-:W-:Y:S01]  /*4dc0*/  @P4 VIADD R23, R12, 0x1 ;  /* 0x000000010c174836 */ /* 0x000fe20000000000 */
[----:B------:R-:W-:Y:S01]  /*4dd0*/  LOP3.LUT P3, RZ, R0, 0x400, RZ, 0xc0, !PT ;  /* 0x0000040000ff7812 */ /* 0x000fe2000786c0ff */
[----:B------:R-:W-:Y:S02]  /*4de0*/  @P4 IMAD R26, R12, 0x4, R3 ;  /* 0x000000040c1a4824 */ /* 0x000fe400078e0203 */
[----:B------:R-:W-:-:S03]  /*4df0*/  @P4 IMAD.MOV.U32 R12, RZ, RZ, R23 ;  /* 0x000000ffff0c4224 */ /* 0x000fc600078e0017 */
[----:B------:R-:W-:Y:S01]  /*4e00*/  @P4 STS [R26+0x800], R19 ;  /* 0x000800131a004388 */ /* 0x000fe20000000800 */
[C---:B------:R-:W-:Y:S02]  /*4e10*/  @P2 VIADD R23, R12.reuse, 0x1 ;  /* 0x000000010c172836 */ /* 0x040fe40000000000 */
[----:B------:R-:W-:Y:S02]  /*4e20*/  @P2 IMAD R27, R12, 0x4, R3 ;  /* 0x000000040c1b2824 */ /* 0x000fe400078e0203 */
[----:B------:R-:W-:-:S03]  /*4e30*/  @P2 IMAD.MOV.U32 R12, RZ, RZ, R23 ;  /* 0x000000ffff0c2224 */ /* 0x000fc600078e0017 */
[----:B------:R3:W-:Y:S01]  /*4e40*/  @P2 STS [R27+0x800], R20 ;  /* 0x000800141b002388 */ /* 0x0007e20000000800 */
[C---:B------:R-:W-:Y:S02]  /*4e50*/  @P1 VIADD R23, R12.reuse, 0x1 ;  /* 0x000000010c171836 */ /* 0x040fe40000000000 */
[----:B------:R-:W-:Y:S02]  /*4e60*/  @P1 IMAD R30, R12, 0x4, R3 ;  /* 0x000000040c1e1824 */ /* 0x000fe400078e0203 */
[----:B------:R-:W-:-:S03]  /*4e70*/  @P1 IMAD.MOV.U32 R12, RZ, RZ, R23 ;  /* 0x000000ffff0c1224 */ /* 0x000fc600078e0017 */
[----:B------:R-:W-:Y:S01]  /*4e80*/  @P1 STS [R30+0x800], R21 ;  /* 0x000800151e001388 */ /* 0x000fe20000000800 */
[C---:B-1----:R-:W-:Y:S01]  /*4e90*/  @P0 VIADD R13, R12.reuse, 0x1 ;  /* 0x000000010c0d0836 */ /* 0x042fe20000000000 */
[----:B------:R-:W-:Y:S01]  /*4ea0*/  LOP3.LUT P1, RZ, R45, 0x80, RZ, 0xc0, !PT ;  /* 0x000000802dff7812 */ /* 0x000fe2000782c0ff */
[----:B------:R-:W-:Y:S02]  /*4eb0*/  @P0 IMAD R23, R12, 0x4, R3 ;  /* 0x000000040c170824 */ /* 0x000fe400078e0203 */
[----:B------:R-:W-:-:S03]  /*4ec0*/  @P0 IMAD.MOV.U32 R12, RZ, RZ, R13 ;  /* 0x000000ffff0c0224 */ /* 0x000fc600078e000d */
[----:B------:R1:W-:Y:S01]  /*4ed0*/  @P0 STS [R23+0x800], R22 ;  /* 0x0008001617000388 */ /* 0x0003e20000000800 */
[C---:B------:R-:W-:Y:S01]  /*4ee0*/  @P5 VIADD R13, R12.reuse, 0x1 ;  /* 0x000000010c0d5836 */ /* 0x040fe20000000000 */
[----:B------:R-:W-:Y:S01]  /*4ef0*/  LOP3.LUT P0, RZ, R45, 0x100, RZ, 0xc0, !PT ;  /* 0x000001002dff7812 */ /* 0x000fe2000780c0ff */
[----:B------:R-:W-:Y:S02]  /*4f00*/  @P5 IMAD R18, R12, 0x4, R3 ;  /* 0x000000040c125824 */ /* 0x000fe400078e0203 */
[----:B------:R-:W-:-:S04]  /*4f10*/  @P5 IMAD.MOV.U32 R12, RZ, RZ, R13 ;  /* 0x000000ffff0c5224 */ /* 0x000fc800078e000d */
[C---:B------:R-:W-:Y:S02]  /*4f20*/  @P6 VIADD R13, R12.reuse, 0x1 ;  /* 0x000000010c0d6836 */ /* 0x040fe40000000000 */
[----:B---3--:R-:W-:Y:S02]  /*4f30*/  @P6 IMAD R20, R12, 0x4, R3 ;  /* 0x000000040c146824 */ /* 0x008fe400078e0203 */
[----:B------:R-:W-:Y:S02]  /*4f40*/  @P6 IMAD.MOV.U32 R12, RZ, RZ, R13 ;  /* 0x000000ffff0c6224 */ /* 0x000fe400078e000d */
[----:B------:R-:W-:Y:S02]  /*4f50*/  @P0 SEL R13, R28, R24, P3 ;  /* 0x000000181c0d0207 */ /* 0x000fe40001800000 */
[C---:B-1----:R-:W-:Y:S02]  /*4f60*/  @P1 IMAD R22, R12.reuse, 0x4, R3 ;  /* 0x000000040c161824 */ /* 0x042fe400078e0203 */
[----:B------:R-:W-:-:S04]  /*4f70*/  @P1 VIADD R19, R12, 0x1 ;  /* 0x000000010c131836 */ /* 0x000fc80000000000 */
[----:B------:R-:W-:-:S04]  /*4f80*/  @P1 IMAD.MOV.U32 R12, RZ, RZ, R19 ;  /* 0x000000ffff0c1224 */ /* 0x000fc800078e0013 */
[----:B------:R-:W-:Y:S01]  /*4f90*/  @P0 IMAD R24, R12, 0x4, R3 ;  /* 0x000000040c180824 */ /* 0x000fe200078e0203 */
[----:B--2---:R1:W-:Y:S01]  /*4fa0*/  @P5 STS [R18+0x800], R31 ;  /* 0x0008001f12005388 */ /* 0x0043e20000000800 */
[----:B------:R-:W-:-:S03]  /*4fb0*/  LOP3.LUT P5, RZ, R0, 0x200, RZ, 0xc0, !PT ;  /* 0x0000020000ff7812 */ /* 0x000fc600078ac0ff */
[----:B------:R2:W-:Y:S04]  /*4fc0*/  @P6 STS [R20+0x800], R25 ;  /* 0x0008001914006388 */ /* 0x0005e80000000800 */
[----:B------:R-:W-:Y:S01]  /*4fd0*/  @P1 STS [R22+0x800], R61 ;  /* 0x0008003d16001388 */ /* 0x000fe20000000800 */
[----:B------:R-:W-:Y:S01]  /*4fe0*/  R2P PR, R52.B1, 0x6 ;  /* 0x0000000634007804 */ /* 0x000fe20000001000 */
[----:B-1----:R-:W-:Y:S02]  /*4ff0*/  @P0 VIADD R18, R12, 0x1 ;  /* 0x000000010c120836 */ /* 0x002fe40000000000 */
[----:B------:R1:W-:Y:S02]  /*5000*/  @P0 STS [R24+0x800], R13 ;  /* 0x0008000d18000388 */ /* 0x0003e40000000800 */
[----:B------:R-:W-:Y:S01]  /*5010*/  @P0 IMAD.MOV.U32 R12, RZ, RZ, R18 ;  /* 0x000000ffff0c0224 */ /* 0x000fe200078e0012 */
[----:B------:R-:W-:-:S07]  /*5020*/  R2P PR, R51.B1, 0x18 ;  /* 0x0000001833007804 */ /* 0x000fce0000001000 */
[----:B------:R-:W-:Y:S01]  /*5030*/  @P1 VIADD R18, R12, 0x1 ;  /* 0x000000010c121836 */ /* 0x000fe20000000000 */
[----:B------:R-:W-:Y:S01]  /*5040*/  @P2 SEL R4, R4, R5, P5 ;  /* 0x0000000504042207 */ /* 0x000fe20002800000 */
[----:B------:R-:W-:Y:S02]  /*5050*/  @P1 IMAD R19, R12, 0x4, R3 ;  /* 0x000000040c131824 */ /* 0x000fe400078e0203 */
[----:B------:R-:W-:-:S03]  /*5060*/  @P1 IMAD.MOV.U32 R12, RZ, RZ, R18 ;  /* 0x000000ffff0c1224 */ /* 0x000fc600078e0012 */
[----:B------:R-:W-:Y:S01]  /*5070*/  @P1 STS [R19+0x800], R60 ;  /* 0x0008003c13001388 */ /* 0x000fe20000000800 */
[----:B------:R-:W-:Y:S01]  /*5080*/  @P2 VIADD R18, R12, 0x1 ;  /* 0x000000010c122836 */ /* 0x000fe20000000000 */
[----:B------:R-:W-:Y:S01]  /*5090*/  LOP3.LUT P1, RZ, R0, 0x80, RZ, 0xc0, !PT ;  /* 0x0000008000ff7812 */ /* 0x000fe2000782c0ff */
[----:B------:R-:W-:Y:S02]  /*50a0*/  @P2 IMAD R5, R12, 0x4, R3 ;  /* 0x000000040c052824 */ /* 0x000fe400078e0203 */
[----:B------:R-:W-:-:S03]  /*50b0*/  @P2 IMAD.MOV.U32 R12, RZ, RZ, R18 ;  /* 0x000000ffff0c2224 */ /* 0x000fc600078e0012 */
[----:B------:R3:W-:Y:S01]  /*50c0*/  @P2 STS [R5+0x800], R4 ;  /* 0x0008000405002388 */ /* 0x0007e20000000800 */
[----:B------:R-:W-:Y:S01]  /*50d0*/  LOP3.LUT P2, RZ, R0, 0x100, RZ, 0xc0, !PT ;  /* 0x0000010000ff7812 */ /* 0x000fe2000784c0ff */
[C---:B------:R-:W-:Y:S02]  /*50e0*/  @P3 VIADD R18, R12.reuse, 0x1 ;  /* 0x000000010c123836 */ /* 0x040fe40000000000 */
[--C-:B--2---:R-:W-:Y:S01]  /*50f0*/  @P3 IMAD R20, R12, 0x4, R3.reuse ;  /* 0x000000040c143824 */ /* 0x104fe200078e0203 */
[----:B------:R-:W-:Y:S01]  /*5100*/  R2P PR, R50.B1, 0x60 ;  /* 0x0000006032007804 */ /* 0x000fe20000001000 */
[----:B------:R-:W-:Y:S01]  /*5110*/  @P3 IMAD.MOV.U32 R12, RZ, RZ, R18 ;  /* 0x000000ffff0c3224 */ /* 0x000fe200078e0012 */
[----:B------:R-:W-:Y:S02]  /*5120*/  LOP3.LUT P0, RZ, R44, 0x8000, RZ, 0xc0, !PT ;  /* 0x000080002cff7812 */ /* 0x000fe4000780c0ff */
[----:B------:R2:W-:Y:S01]  /*5130*/  @P3 STS [R20+0x800], R59 ;  /* 0x0008003b14003388 */ /* 0x0005e20000000800 */
[----:B-1----:R-:W-:Y:S01]  /*5140*/  @P4 VIADD R13, R12, 0x1 ;  /* 0x000000010c0d4836 */ /* 0x002fe20000000000 */
[----:B---3--:R-:W-:Y:S01]  /*5150*/  @P4 SEL R4, R6, R7, P2 ;  /* 0x0000000706044207 */ /* 0x008fe20001000000 */
[----:B------:R-:W-:Y:S01]  /*5160*/  @P4 IMAD R19, R12, 0x4, R3 ;  /* 0x000000040c134824 */ /* 0x000fe200078e0203 */
[----:B------:R-:W-:Y:S01]  /*5170*/  LOP3.LUT P3, RZ, R44, 0x10000, RZ, 0xc0, !PT ;  /* 0x000100002cff7812 */ /* 0x000fe2000786c0ff */
[----:B------:R-:W-:-:S03]  /*5180*/  @P4 IMAD.MOV.U32 R12, RZ, RZ, R13 ;  /* 0x000000ffff0c4224 */ /* 0x000fc600078e000d */
[----:B------:R2:W-:Y:S01]  /*5190*/  @P4 STS [R19+0x800], R4 ;  /* 0x0008000413004388 */ /* 0x0005e20000000800 */
[----:B------:R-:W-:Y:S01]  /*51a0*/  @P5 VIADD R13, R12, 0x1 ;  /* 0x000000010c0d5836 */ /* 0x000fe20000000000 */
[----:B------:R-:W-:Y:S01]  /*51b0*/  LOP3.LUT P4, RZ, R0, 0x20, RZ, 0xc0, !PT ;  /* 0x0000002000ff7812 */ /* 0x000fe2000788c0ff */
[----:B------:R-:W-:Y:S02]  /*51c0*/  @P5 IMAD R21, R12, 0x4, R3 ;  /* 0x000000040c155824 */ /* 0x000fe400078e0203 */
[----:B------:R-:W-:-:S03]  /*51d0*/  @P5 IMAD.MOV.U32 R12, RZ, RZ, R13 ;  /* 0x000000ffff0c5224 */ /* 0x000fc600078e000d */
[----:B------:R2:W-:Y:S01]  /*51e0*/  @P5 STS [R21+0x800], R58 ;  /* 0x0008003a15005388 */ /* 0x0005e20000000800 */
[----:B------:R-:W-:Y:S01]  /*51f0*/  @P6 VIADD R5, R12, 0x1 ;  /* 0x000000010c056836 */ /* 0x000fe20000000000 */
[----:B------:R-:W-:Y:S01]  /*5200*/  @P3 SEL R10, R10, R11, P4 ;  /* 0x0000000b0a0a3207 */ /* 0x000fe20002000000 */
[----:B------:R-:W-:Y:S02]  /*5210*/  @P6 IMAD R6, R12, 0x4, R3 ;  /* 0x000000040c066824 */ /* 0x000fe400078e0203 */
[----:B------:R-:W-:Y:S01]  /*5220*/  @P6 IMAD.MOV.U32 R12, RZ, RZ, R5 ;  /* 0x000000ffff0c6224 */ /* 0x000fe200078e0005 */
[----:B------:R-:W-:Y:S02]  /*5230*/  @P6 SEL R5, R8, R9, P1 ;  /* 0x0000000908056207 */ /* 0x000fe40000800000 */
[----:B------:R-:W-:Y:S01]  /*5240*/  R2P PR, R49.B2, 0x6 ;  /* 0x0000000631007804 */ /* 0x000fe20000002000 */
[----:B------:R-:W-:Y:S01]  /*5250*/  @P0 VIADD R7, R12, 0x1 ;  /* 0x000000010c070836 */ /* 0x000fe20000000000 */
[----:B----4-:R-:W-:Y:S01]  /*5260*/  ISETP.GE.AND P4, PT, R2, R14, PT ;  /* 0x0000000e0200720c */ /* 0x010fe20003f86270 */
[----:B------:R-:W-:Y:S01]  /*5270*/  @P0 IMAD R0, R12, 0x4, R3 ;  /* 0x000000040c000824 */ /* 0x000fe200078e0203 */
[----:B------:R2:W-:Y:S01]  /*5280*/  @P6 STS [R6+0x800], R5 ;  /* 0x0008000506006388 */ /* 0x0005e20000000800 */
[----:B------:R-:W-:-:S03]  /*5290*/  @P0 IMAD.MOV.U32 R12, RZ, RZ, R7 ;  /* 0x000000ffff0c0224 */ /* 0x000fc600078e0007 */
[----:B------:R2:W-:Y:S01]  /*52a0*/  @P0 STS [R0+0x800], R57 ;  /* 0x0008003900000388 */ /* 0x0005e20000000800 */
[C---:B------:R-:W-:Y:S02]  /*52b0*/  @P3 VIADD R7, R12.reuse, 0x1 ;  /* 0x000000010c073836 */ /* 0x040fe40000000000 */
[----:B------:R-:W-:Y:S02]  /*52c0*/  @P3 IMAD R9, R12, 0x4, R3 ;  /* 0x000000040c093824 */ /* 0x000fe400078e0203 */
[----:B------:R-:W-:-:S03]  /*52d0*/  @P3 IMAD.MOV.U32 R12, RZ, RZ, R7 ;  /* 0x000000ffff0c3224 */ /* 0x000fc600078e0007 */
[----:B------:R2:W-:Y:S01]  /*52e0*/  @P3 STS [R9+0x800], R10 ;  /* 0x0008000a09003388 */ /* 0x0005e20000000800 */
[C---:B------:R-:W-:Y:S02]  /*52f0*/  @P1 VIADD R7, R12.reuse, 0x1 ;  /* 0x000000010c071836 */ /* 0x040fe40000000000 */
[----:B------:R-:W-:Y:S02]  /*5300*/  @P1 IMAD R13, R12, 0x4, R3 ;  /* 0x000000040c0d1824 */ /* 0x000fe400078e0203 */
[----:B------:R-:W-:-:S03]  /*5310*/  @P1 IMAD.MOV.U32 R12, RZ, RZ, R7 ;  /* 0x000000ffff0c1224 */ /* 0x000fc600078e0007 */
[----:B------:R2:W-:Y:S01]  /*5320*/  @P1 STS [R13+0x800], R56 ;  /* 0x000800380d001388 */ /* 0x0005e20000000800 */
[----:B------:R-:W-:-:S05]  /*5330*/  @P2 IMAD R12, R12, 0x4, R3 ;  /* 0x000000040c0c2824 */ /* 0x000fca00078e0203 */
[----:B------:R2:W-:Y:S01]  /*5340*/  @P2 STS [R12+0x800], R55 ;  /* 0x000800370c002388 */ /* 0x0005e20000000800 */
[----:B------:R-:W-:Y:S06]  /*5350*/  BAR.SYNC.DEFER_BLOCKING 0x0 ;  /* 0x0000000000007b1d */ /* 0x000fec0000010000 */
[----:B------:R-:W-:Y:S05]  /*5360*/  @P4 EXIT ;  /* 0x000000000000494d */ /* 0x000fea0003800000 */
[----:B--2---:R-:W-:Y:S01]  /*5370*/  LOP3.LUT R5, RZ, R2, RZ, 0x33, !PT ;  /* 0x00000002ff057212 */ /* 0x004fe200078e33ff */
[----:B------:R-:W-:Y:S04]  /*5380*/  BSSY.RECONVERGENT B0, `(.L_x_48) ;  /* 0x000001d000007945 */ /* 0x000fe80003800200 */
[----:B------:R-:W-:-:S05]  /*5390*/  IMAD.IADD R0, R5, 0x1, R14 ;  /* 0x0000000105007824 */ /* 0x000fca00078e020e */
[C---:B------:R-:W-:Y:S02]  /*53a0*/  LOP3.LUT R4, R0.reuse, 0x600, RZ, 0xc0, !PT ;  /* 0x0000060000047812 */ /* 0x040fe400078ec0ff */
[----:B------:R-:W-:Y:S02]  /*53b0*/  ISETP.GE.U32.AND P1, PT, R0, 0x600, PT ;  /* 0x000006000000780c */ /* 0x000fe40003f26070 */
[----:B------:R-:W-:-:S13]  /*53c0*/  ISETP.NE.AND P0, PT, R4, 0x600, PT ;  /* 0x000006000400780c */ /* 0x000fda0003f05270 */
[----:B------:R-:W-:Y:S05]  /*53d0*/  @!P0 BRA `(.L_x_49) ;  /* 0x00000000005c8947 */ /* 0x000fea0003800000 */
[----:B------:R-:W1:Y:S01]  /*53e0*/  LDCU.64 UR4, c[0x0][0x3b0] ;  /* 0x00007600ff0477ac */ /* 0x000e620008000a00 */
[----:B------:R-:W-:Y:S02]  /*53f0*/  LEA.HI R0, R0, 0x1, RZ, 0x17 ;  /* 0x0000000100007811 */ /* 0x000fe400078fb8ff */
[----:B------:R-:W-:-:S03]  /*5400*/  IADD3 R9, P0, PT, R2, R16, RZ ;  /* 0x0000001002097210 */ /* 0x000fc60007f1e0ff */
[C---:B------:R-:W-:Y:S01]  /*5410*/  IMAD.SHL.U32 R4, R0.reuse, 0x200, RZ ;  /* 0x0000020000047824 */ /* 0x040fe200078e00ff */
[----:B------:R-:W-:Y:S01]  /*5420*/  LOP3.LUT R0, R0, 0x3, RZ, 0xc0, !PT ;  /* 0x0000000300007812 */ /* 0x000fe200078ec0ff */
[----:B------:R-:W-:-:S03]  /*5430*/  IMAD.X R6, RZ, RZ, R17, P0 ;  /* 0x000000ffff067224 */ /* 0x000fc600000e0611 */
[----:B------:R-:W-:Y:S01]  /*5440*/  LOP3.LUT R5, R4, 0x600, RZ, 0xc0, !PT ;  /* 0x0000060004057812 */ /* 0x000fe200078ec0ff */
[C---:B------:R-:W-:Y:S02]  /*5450*/  IMAD R4, R2.reuse, 0x4, R3 ;  /* 0x0000000402047824 */ /* 0x040fe400078e0203 */
[----:B------:R-:W-:Y:S02]  /*5460*/  IMAD.MOV R0, RZ, RZ, -R0 ;  /* 0x000000ffff007224 */ /* 0x000fe400078e0a00 */
[----:B------:R-:W-:Y:S01]  /*5470*/  IMAD.IADD R2, R2, 0x1, R5 ;  /* 0x0000000102027824 */ /* 0x000fe200078e0205 */
[----:B-1----:R-:W-:-:S04]  /*5480*/  LEA R8, P0, R9, UR4, 0x2 ;  /* 0x0000000409087c11 */ /* 0x002fc8000f8010ff */
[----:B------:R-:W-:Y:S01]  /*5490*/  LEA.HI.X R9, R9, UR5, R6, 0x2, P0 ;  /* 0x0000000509097c11 */ /* 0x000fe200080f1406 */
[----:B------:R-:W-:-:S08]  /*54a0*/  VIADD R6, R4, 0x800 ;  /* 0x0000080004067836 */ /* 0x000fd00000000000 */
.L_x_50:
[----:B-1----:R1:W2:Y:S01]  /*54b0*/  LDS R7, [R6] ;  /* 0x0000000006077984 */ /* 0x0022a20000000800 */
[----:B------:R-:W-:Y:S01]  /*54c0*/  IMAD.MOV.U32 R4, RZ, RZ, R8 ;  /* 0x000000ffff047224 */ /* 0x000fe200078e0008 */
[----:B------:R-:W-:Y:S01]  /*54d0*/  IADD3 R8, P2, PT, R8, 0x800, RZ ;  /* 0x0000080008087810 */ /* 0x000fe20007f5e0ff */
[--C-:B------:R-:W-:Y:S02]  /*54e0*/  IMAD.MOV.U32 R5, RZ, RZ, R9.reuse ;  /* 0x000000ffff057224 */ /* 0x100fe400078e0009 */
[----:B------:R-:W-:Y:S02]  /*54f0*/  VIADD R0, R0, 0x1 ;  /* 0x0000000100007836 */ /* 0x000fe40000000000 */
[----:B------:R-:W-:Y:S02]  /*5500*/  IMAD.X R9, RZ, RZ, R9, P2 ;  /* 0x000000ffff097224 */ /* 0x000fe400010e0609 */
[----:B-1----:R-:W-:Y:S01]  /*5510*/  VIADD R6, R6, 0x800 ;  /* 0x0000080006067836 */ /* 0x002fe20000000000 */
[----:B------:R-:W-:Y:S01]  /*5520*/  ISETP.NE.AND P0, PT, R0, RZ, PT ;  /* 0x000000ff0000720c */ /* 0x000fe20003f05270 */
[----:B--2---:R1:W-:-:S12]  /*5530*/  STG.E desc[UR6][R4.64], R7 ;  /* 0x0000000704007986 */ /* 0x0043d8000c101906 */
[----:B------:R-:W-:Y:S05]  /*5540*/  @P0 BRA `(.L_x_50) ;  /* 0xfffffffc00d80947 */ /* 0x000fea000383ffff */
.L_x_49:
[----:B------:R-:W-:Y:S05]  /*5550*/  BSYNC.RECONVERGENT B0 ;  /* 0x0000000000007941 */ /* 0x000fea0003800200 */
.L_x_48:
[----:B------:R-:W-:Y:S05]  /*5560*/  @!P1 EXIT ;  /* 0x000000000000994d */ /* 0x000fea0003800000 */
[----:B------:R-:W2:Y:S01]  /*5570*/  LDCU.64 UR4, c[0x0][0x3b0] ;  /* 0x00007600ff0477ac */ /* 0x000ea20008000a00 */
[----:B-1----:R-:W-:Y:S01]  /*5580*/  IMAD.IADD R5, R14, 0x1, -R2 ;  /* 0x000000010e057824 */ /* 0x002fe200078e0a02 */
[----:B------:R-:W-:Y:S01]  /*5590*/  IADD3 R0, P0, PT, R2, R16, RZ ;  /* 0x0000001002007210 */ /* 0x000fe20007f1e0ff */
[----:B------:R-:W-:Y:S03]  /*55a0*/  BSSY.RECONVERGENT B0, `(.L_x_51) ;  /* 0x0000035000007945 */ /* 0x000fe60003800200 */
[----:B------:R-:W-:Y:S01]  /*55b0*/  ISETP.GT.AND P1, PT, R5, 0x1800, PT ;  /* 0x000018000500780c */ /* 0x000fe20003f24270 */
[----:B------:R-:W-:Y:S01]  /*55c0*/  IMAD.X R17, RZ, RZ, R17, P0 ;  /* 0x000000ffff117224 */ /* 0x000fe200000e0611 */
[----:B--2---:R-:W-:-:S04]  /*55d0*/  LEA R4, P0, R0, UR4, 0x2 ;  /* 0x0000000400047c11 */ /* 0x004fc8000f8010ff */
[----:B------:R-:W-:Y:S01]  /*55e0*/  LEA.HI.X R17, R0, UR5, R17, 0x2, P0 ;  /* 0x0000000500117c11 */ /* 0x000fe200080f1411 */
[----:B------:R-:W-:Y:S01]  /*55f0*/  IMAD R0, R2, 0x4, R3 ;  /* 0x0000000402007824 */ /* 0x000fe200078e0203 */
[----:B------:R-:W-:-:S03]  /*5600*/  IADD3 R4, P0, PT, R4, 0x1000, RZ ;  /* 0x0000100004047810 */ /* 0x000fc60007f1e0ff */
[----:B------:R-:W-:Y:S02]  /*5610*/  VIADD R0, R0, 0x2000 ;  /* 0x0000200000007836 */ /* 0x000fe40000000000 */
[----:B------:R-:W-:Y:S01]  /*5620*/  IMAD.X R5, RZ, RZ, R17, P0 ;  /* 0x000000ffff057224 */ /* 0x000fe200000e0611 */
[----:B------:R-:W-:Y:S01]  /*5630*/  PLOP3.LUT P0, PT, PT, PT, PT, 0x80, 0x8 ;  /* 0x000000000008781c */ /* 0x000fe20003f0f070 */
[----:B------:R-:W-:-:S12]  /*5640*/  @!P1 BRA `(.L_x_52) ;  /* 0x0000000000a89947 */ /* 0x000fd80003800000 */
[----:B------:R-:W-:Y:S01]  /*5650*/  PLOP3.LUT P0, PT, PT, PT, PT, 0x8, 0x80 ;  /* 0x000000000080781c */ /* 0x000fe20003f0e170 */
[----:B------:R-:W-:-:S12]  /*5660*/  VIADD R39, R14, 0xffffe800 ;  /* 0xffffe8000e277836 */ /* 0x000fd80000000000 */
.L_x_53:
[----:B------:R-:W1:Y:S01]  /*5670*/  LDS R3, [R0+-0x1800] ;  /* 0xffe8000000037984 */ /* 0x000e620000000800 */
[----:B------:R-:W-:-:S03]  /*5680*/  VIADD R2, R2, 0x2000 ;  /* 0x0000200002027836 */ /* 0x000fc60000000000 */
[----:B------:R-:W2:Y:S02]  /*5690*/  LDS R7, [R0+-0x1000] ;  /* 0xfff0000000077984 */ /* 0x000ea40000000800 */
[----:B------:R-:W-:Y:S02]  /*56a0*/  ISETP.GE.AND P1, PT, R2, R39, PT ;  /* 0x000000270200720c */ /* 0x000fe40003f26270 */
[----:B------:R-:W3:Y:S04]  /*56b0*/  LDS R9, [R0+-0x800] ;  /* 0xfff8000000097984 */ /* 0x000ee80000000800 */
[----:B------:R-:W4:Y:S04]  /*56c0*/  LDS R11, [R0] ;  /* 0x00000000000b7984 */ /* 0x000f280000000800 */
[----:B------:R-:W5:Y:S04]  /*56d0*/  LDS R13, [R0+0x800] ;  /* 0x00080000000d7984 */ /* 0x000f680000000800 */
[----:B------:R-:W0:Y:S04]  /*56e0*/  LDS R17, [R0+0x1000] ;  /* 0x0010000000117984 */ /* 0x000e280000000800 */
        /* <DEDUP_REMOVED lines=9> */
[----:B------:R3:W0:Y:S04]  /*5780*/  LDS R37, [R0+0x6000] ;  /* 0x0060000000257984 */ /* 0x0006280000000800 */
[----:B-1----:R1:W-:Y:S04]  /*5790*/  STG.E desc[UR6][R4.64+-0x1000], R3 ;  /* 0xfff0000304007986 */ /* 0x0023e8000c101906 */
[----:B--2---:R-:W-:Y:S01]  /*57a0*/  STG.E desc[UR6][R4.64+-0x800], R7 ;  /* 0xfff8000704007986 */ /* 0x004fe2000c101906 */
[----:B---3--:R-:W-:-:S03]  /*57b0*/  VIADD R0, R0, 0x8000 ;  /* 0x0000800000007836 */ /* 0x008fc60000000000 */
[----:B------:R-:W-:Y:S01]  /*57c0*/  STG.E desc[UR6][R4.64], R9 ;  /* 0x0000000904007986 */ /* 0x000fe2000c101906 */
[----:B-1----:R-:W-:-:S03]  /*57d0*/  IADD3 R3, P2, PT, R4, 0x8000, RZ ;  /* 0x0000800004037810 */ /* 0x002fc60007f5e0ff */
[----:B----4-:R-:W-:Y:S02]  /*57e0*/  STG.E desc[UR6][R4.64+0x800], R11 ;  /* 0x0008000b04007986 */ /* 0x010fe4000c101906 */
[----:B------:R-:W-:Y:S02]  /*57f0*/  IMAD.X R6, RZ, RZ, R5, P2 ;  /* 0x000000ffff067224 */ /* 0x000fe400010e0605 */
[----:B-----5:R-:W-:Y:S04]  /*5800*/  STG.E desc[UR6][R4.64+0x1000], R13 ;  /* 0x0010000d04007986 */ /* 0x020fe8000c101906 */
[----:B0-----:R-:W-:Y:S04]  /*5810*/  STG.E desc[UR6][R4.64+0x1800], R17 ;  /* 0x0018001104007986 */ /* 0x001fe8000c101906 */
[----:B------:R-:W-:Y:S04]  /*5820*/  STG.E desc[UR6][R4.64+0x2000], R19 ;  /* 0x0020001304007986 */ /* 0x000fe8000c101906 */
        /* <DEDUP_REMOVED lines=8> */
[----:B------:R0:W-:Y:S02]  /*58b0*/  STG.E desc[UR6][R4.64+0x6800], R37 ;  /* 0x0068002504007986 */ /* 0x0001e4000c101906 */
[----:B0-----:R-:W-:-:S02]  /*58c0*/  IMAD.MOV.U32 R4, RZ, RZ, R3 ;  /* 0x000000ffff047224 */ /* 0x001fc400078e0003 */
[----:B------:R-:W-:Y:S01]  /*58d0*/  IMAD.MOV.U32 R5, RZ, RZ, R6 ;  /* 0x000000ffff057224 */ /* 0x000fe200078e0006 */
[----:B------:R-:W-:Y:S06]  /*58e0*/  @!P1 BRA `(.L_x_53) ;  /* 0xfffffffc00609947 */ /* 0x000fec000383ffff */
.L_x_52:
[----:B------:R-:W-:Y:S05]  /*58f0*/  BSYNC.RECONVERGENT B0 ;  /* 0x0000000000007941 */ /* 0x000fea0003800200 */
.L_x_51:
[----:B------:R-:W-:Y:S01]  /*5900*/  IMAD.IADD R3, R14, 0x1, -R2 ;  /* 0x000000010e037824 */ /* 0x000fe200078e0a02 */
[----:B------:R-:W-:Y:S04]  /*5910*/  BSSY.RECONVERGENT B0, `(.L_x_54) ;  /* 0x000001a000007945 */ /* 0x000fe80003800200 */
[----:B------:R-:W-:-:S13]  /*5920*/  ISETP.GT.AND P1, PT, R3, 0x800, PT ;  /* 0x000008000300780c */ /* 0x000fda0003f24270 */
[----:B------:R-:W-:Y:S05]  /*5930*/  @!P1 BRA `(.L_x_55) ;  /* 0x00000000005c9947 */ /* 0x000fea0003800000 */
[----:B------:R-:W1:Y:S01]  /*5940*/  LDS R3, [R0+-0x1800] ;  /* 0xffe8000000037984 */ /* 0x000e620000000800 */
[----:B------:R-:W-:Y:S01]  /*5950*/  IADD3 R6, P1, PT, R4, 0x4000, RZ ;  /* 0x0000400004067810 */ /* 0x000fe20007f3e0ff */
[----:B------:R-:W-:Y:S01]  /*5960*/  VIADD R2, R2, 0x1000 ;  /* 0x0000100002027836 */ /* 0x000fe20000000000 */
[----:B------:R-:W-:Y:S01]  /*5970*/  PLOP3.LUT P0, PT, PT, PT, PT, 0x8, 0x80 ;  /* 0x000000000080781c */ /* 0x000fe20003f0e170 */
[----:B------:R-:W2:Y:S02]  /*5980*/  LDS R7, [R0+-0x1000] ;  /* 0xfff0000000077984 */ /* 0x000ea40000000800 */
[----:B------:R-:W-:Y:S02]  /*5990*/  IMAD.X R23, RZ, RZ, R5, P1 ;  /* 0x000000ffff177224 */ /* 0x000fe400008e0605 */
[----:B------:R-:W3:Y:S04]  /*59a0*/  LDS R9, [R0+-0x800] ;  /* 0xfff8000000097984 */ /* 0x000ee80000000800 */
[----:B------:R-:W4:Y:S04]  /*59b0*/  LDS R11, [R0] ;  /* 0x00000000000b7984 */ /* 0x000f280000000800 */
[----:B------:R-:W5:Y:S04]  /*59c0*/  LDS R13, [R0+0x800] ;  /* 0x00080000000d7984 */ /* 0x000f680000000800 */
[----:B------:R-:W0:Y:S04]  /*59d0*/  LDS R17, [R0+0x1000] ;  /* 0x0010000000117984 */ /* 0x000e280000000800 */
[----:B------:R-:W0:Y:S04]  /*59e0*/  LDS R19, [R0+0x1800] ;  /* 0x0018000000137984 */ /* 0x000e280000000800 */
[----:B------:R1:W0:Y:S02]  /*59f0*/  LDS R21, [R0+0x2000] ;  /* 0x0020000000157984 */ /* 0x0002240000000800 */
[----:B-1----:R-:W-:-:S02]  /*5a00*/  VIADD R0, R0, 0x4000 ;  /* 0x0000400000007836 */ /* 0x002fc40000000000 */
[----:B------:R-:W-:Y:S04]  /*5a10*/  STG.E desc[UR6][R4.64+-0x1000], R3 ;  /* 0xfff0000304007986 */ /* 0x000fe8000c101906 */
[----:B--2---:R-:W-:Y:S04]  /*5a20*/  STG.E desc[UR6][R4.64+-0x800], R7 ;  /* 0xfff8000704007986 */ /* 0x004fe8000c101906 */
[----:B---3--:R-:W-:Y:S04]  /*5a30*/  STG.E desc[UR6][R4.64], R9 ;  /* 0x0000000904007986 */ /* 0x008fe8000c101906 */
[----:B----4-:R-:W-:Y:S04]  /*5a40*/  STG.E desc[UR6][R4.64+0x800], R11 ;  /* 0x0008000b04007986 */ /* 0x010fe8000c101906 */
[----:B-----5:R-:W-:Y:S04]  /*5a50*/  STG.E desc[UR6][R4.64+0x1000], R13 ;  /* 0x0010000d04007986 */ /* 0x020fe8000c101906 */
[----:B0-----:R-:W-:Y:S04]  /*5a60*/  STG.E desc[UR6][R4.64+0x1800], R17 ;  /* 0x0018001104007986 */ /* 0x001fe8000c101906 */
[----:B------:R-:W-:Y:S04]  /*5a70*/  STG.E desc[UR6][R4.64+0x2000], R19 ;  /* 0x0020001304007986 */ /* 0x000fe8000c101906 */
[----:B------:R0:W-:Y:S02]  /*5a80*/  STG.E desc[UR6][R4.64+0x2800], R21 ;  /* 0x0028001504007986 */ /* 0x0001e4000c101906 */
[----:B0-----:R-:W-:-:S02]  /*5a90*/  IMAD.MOV.U32 R4, RZ, RZ, R6 ;  /* 0x000000ffff047224 */ /* 0x001fc400078e0006 */
[----:B------:R-:W-:-:S07]  /*5aa0*/  IMAD.MOV.U32 R5, RZ, RZ, R23 ;  /* 0x000000ffff057224 */ /* 0x000fce00078e0017 */
.L_x_55:
[----:B------:R-:W-:Y:S05]  /*5ab0*/  BSYNC.RECONVERGENT B0 ;  /* 0x0000000000007941 */ /* 0x000fea0003800200 */
.L_x_54:
[----:B------:R-:W-:-:S13]  /*5ac0*/  ISETP.LT.OR P0, PT, R2, R14, P0 ;  /* 0x0000000e0200720c */ /* 0x000fda0000701670 */
[----:B------:R-:W-:Y:S05]  /*5ad0*/  @!P0 EXIT ;  /* 0x000000000000894d */ /* 0x000fea0003800000 */
[----:B------:R-:W1:Y:S04]  /*5ae0*/  LDS R3, [R0+-0x1800] ;  /* 0xffe8000000037984 */ /* 0x000e680000000800 */
[----:B------:R-:W2:Y:S04]  /*5af0*/  LDS R7, [R0+-0x1000] ;  /* 0xfff0000000077984 */ /* 0x000ea80000000800 */
[----:B------:R-:W3:Y:S04]  /*5b00*/  LDS R9, [R0+-0x800] ;  /* 0xfff8000000097984 */ /* 0x000ee80000000800 */
[----:B------:R-:W4:Y:S04]  /*5b10*/  LDS R11, [R0] ;  /* 0x00000000000b7984 */ /* 0x000f280000000800 */
[----:B-1----:R-:W-:Y:S04]  /*5b20*/  STG.E desc[UR6][R4.64+-0x1000], R3 ;  /* 0xfff0000304007986 */ /* 0x002fe8000c101906 */
[----:B--2---:R-:W-:Y:S04]  /*5b30*/  STG.E desc[UR6][R4.64+-0x800], R7 ;  /* 0xfff8000704007986 */ /* 0x004fe8000c101906 */
[----:B---3--:R-:W-:Y:S04]  /*5b40*/  STG.E desc[UR6][R4.64], R9 ;  /* 0x0000000904007986 */ /* 0x008fe8000c101906 */
[----:B----4-:R-:W-:Y:S01]  /*5b50*/  STG.E desc[UR6][R4.64+0x800], R11 ;  /* 0x0008000b04007986 */ /* 0x010fe2000c101906 */
[----:B------:R-:W-:Y:S05]  /*5b60*/  EXIT ;  /* 0x000000000000794d */ /* 0x000fea0003800000 */
.L_x_3:
[----:B------:R-:W0:Y:S01]  /*5b70*/  S2R R0, SR_CTAID.X ;  /* 0x0000000000007919 */ /* 0x000e220000002500 */
[----:B------:R-:W0:Y:S01]  /*5b80*/  LDC.64 R2, c[0x0][0x3c8] ;  /* 0x0000f200ff027b82 */ /* 0x000e220000000a00 */
[----:B------:R-:W1:Y:S01]  /*5b90*/  LDCU.128 UR8, c[0x0][0x380] ;  /* 0x00007000ff0877ac */ /* 0x000e620008000c00 */
[----:B0-----:R-:W-:-:S05]  /*5ba0*/  IMAD.WIDE.U32 R8, R0, 0x10, R2 ;  /* 0x0000001000087825 */ /* 0x001fca00078e0002 */
[----:B------:R-:W2:Y:S04]  /*5bb0*/  LDG.E R7, desc[UR6][R8.64+0x10] ;  /* 0x0000100608077981 */ /* 0x000ea8000c1e1900 */
[----:B------:R-:W2:Y:S04]  /*5bc0*/  LDG.E.64 R2, desc[UR6][R8.64] ;  /* 0x0000000608027981 */ /* 0x000ea8000c1e1b00 */
[----:B------:R-:W3:Y:S04]  /*5bd0*/  LDG.E.64 R4, desc[UR6][R8.64+0x8] ;  /* 0x0000080608047981 */ /* 0x000ee8000c1e1b00 */
[----:B------:R0:W3:Y:S01]  /*5be0*/  LDG.E R11, desc[UR6][R8.64+0x18] ;  /* 0x00001806080b7981 */ /* 0x0000e2000c1e1900 */
[----:B------:R-:W-:Y:S01]  /*5bf0*/  BSSY.RECONVERGENT B0, `(.L_x_56) ;  /* 0x000001d000007945 */ /* 0x000fe20003800200 */
[----:B------:R-:W0:Y:S02]  /*5c00*/  S2R R53, SR_TID.X ;  /* 0x0000000000357919 */ /* 0x000e240000002100 */
[----:B0-----:R-:W-:-:S02]  /*5c10*/  LOP3.LUT R9, R53, 0x400, RZ, 0xfc, !PT ;  /* 0x0000040035097812 */ /* 0x001fc400078efcff */
[C---:B------:R-:W-:Y:S02]  /*5c20*/  LOP3.LUT R15, R53.reuse, 0x800, RZ, 0xfc, !PT ;  /* 0x00000800350f7812 */ /* 0x040fe400078efcff */
[----:B------:R-:W-:Y:S01]  /*5c30*/  LOP3.LUT R19, R53, 0xc00, RZ, 0xfc, !PT ;  /* 0x00000c0035137812 */ /* 0x000fe200078efcff */
[----:B--2---:R-:W-:Y:S01]  /*5c40*/  IMAD.IADD R52, R7, 0x1, -R2 ;  /* 0x0000000107347824 */ /* 0x004fe200078e0a02 */
[----:B------:R-:W-:-:S03]  /*5c50*/  IADD3 R10, P0, PT, R2, R53, RZ ;  /* 0x00000035020a7210 */ /* 0x000fc60007f1e0ff */
[----:B------:R-:W-:Y:S02]  /*5c60*/  IMAD.IADD R13, R53, 0x1, -R52 ;  /* 0x00000001350d7824 */ /* 0x000fe400078e0a34 */
[----:B------:R-:W-:Y:S02]  /*5c70*/  IMAD.X R17, RZ, RZ, R3, P0 ;  /* 0x000000ffff117224 */ /* 0x000fe400000e0603 */
[----:B---3--:R-:W-:Y:S01]  /*5c80*/  IMAD.IADD R7, R11, 0x1, -R4 ;  /* 0x000000010b077824 */ /* 0x008fe200078e0a04 */
[----:B------:R-:W-:Y:S01]  /*5c90*/  IADD3 R6, P1, PT, R4, R13, RZ ;  /* 0x0000000d04067210 */ /* 0x000fe20007f3e0ff */
[----:B------:R-:W-:Y:S01]  /*5ca0*/  VIADD R11, R53, 0x200 ;  /* 0x00000200350b7836 */ /* 0x000fe20000000000 */
[----:B-1----:R-:W-:Y:S01]  /*5cb0*/  LEA R4, P5, R10, UR8, 0x2 ;  /* 0x000000080a047c11 */ /* 0x002fe2000f8a10ff */
[----:B------:R-:W-:Y:S01]  /*5cc0*/  IMAD.IADD R0, R52, 0x1, R7 ;  /* 0x0000000134007824 */ /* 0x000fe200078e0207 */
[----:B------:R-:W-:Y:S01]  /*5cd0*/  LEA.HI.X.SX32 R3, R13, R5, 0x1, P1 ;  /* 0x000000050d037211 */ /* 0x000fe200008f0eff */
[----:B------:R-:W-:Y:S01]  /*5ce0*/  VIADD R13, R53, 0x600 ;  /* 0x00000600350d7836 */ /* 0x000fe20000000000 */
[----:B------:R-:W-:-:S02]  /*5cf0*/  LEA R2, P6, R6, UR10, 0x2 ;  /* 0x0000000a06027c11 */ /* 0x000fc4000f8c10ff */
[CC--:B------:R-:W-:Y:S02]  /*5d00*/  ISETP.GE.AND P4, PT, R53.reuse, R0.reuse, PT ;  /* 0x000000003500720c */ /* 0x0c0fe40003f86270 */
[----:B------:R-:W-:Y:S01]  /*5d10*/  LEA.HI.X R5, R10, UR9, R17, 0x2, P5 ;  /* 0x000000090a057c11 */ /* 0x000fe2000a8f1411 */
[----:B------:R-:W-:Y:S01]  /*5d20*/  VIADD R17, R53, 0xa00 ;  /* 0x00000a0035117836 */ /* 0x000fe20000000000 */
[----:B------:R-:W-:Y:S02]  /*5d30*/  LEA.HI.X R3, R6, UR11, R3, 0x2, P6 ;  /* 0x0000000b06037c11 */ /* 0x000fe4000b0f1403 */
[-C--:B------:R-:W-:Y:S02]  /*5d40*/  ISETP.GE.AND P3, PT, R11, R0.reuse, PT ;  /* 0x000000000b00720c */ /* 0x080fe40003f66270 */
[-C--:B------:R-:W-:Y:S02]  /*5d50*/  ISETP.GE.AND P2, PT, R9, R0.reuse, PT ;  /* 0x000000000900720c */ /* 0x080fe40003f46270 */
[----:B------:R-:W-:-:S02]  /*5d60*/  ISETP.GE.AND P0, PT, R13, R0, PT ;  /* 0x000000000d00720c */ /* 0x000fc40003f06270 */
[----:B------:R-:W-:Y:S01]  /*5d70*/  ISETP.GE.AND P1, PT, R15, R0, PT ;  /* 0x000000000f00720c */ /* 0x000fe20003f26270 */
[----:B------:R-:W-:-:S12]  /*5d80*/  @P4 BRA `(.L_x_57) ;  /* 0x00000000000c4947 */ /* 0x000fd80003800000 */
[----:B------:R-:W-:-:S13]  /*5d90*/  ISETP.GE.AND P4, PT, R53, R52, PT ;  /* 0x000000343500720c */ /* 0x000fda0003f86270 */
[----:B------:R0:W5:Y:S04]  /*5da0*/  @!P4 LDG.E R6, desc[UR6][R4.64] ;  /* 0x000000060406c981 */ /* 0x000168000c1e1900 */
[----:B------:R0:W5:Y:S02]  /*5db0*/  @P4 LDG.E R6, desc[UR6][R2.64] ;  /* 0x0000000602064981 */ /* 0x000164000c1e1900 */
.L_x_57:
[----:B------:R-:W-:Y:S05]  /*5dc0*/  BSYNC.RECONVERGENT B0 ;  /* 0x0000000000007941 */ /* 0x000fea0003800200 */
.L_x_56:
[----:B------:R-:W-:Y:S04]  /*5dd0*/  BSSY.RECONVERGENT B0, `(.L_x_58) ;  /* 0x0000005000007945 */ /* 0x000fe80003800200 */
[----:B------:R-:W-:Y:S05]  /*5de0*/  @P3 BRA `(.L_x_59) ;  /* 0x00000000000c3947 */ /* 0x000fea0003800000 */
[----:B------:R-:W-:-:S13]  /*5df0*/  ISETP.GE.AND P3, PT, R11, R52, PT ;  /* 0x000000340b00720c */ /* 0x000fda0003f66270 */
[----:B------:R1:W5:Y:S04]  /*5e00*/  @P3 LDG.E R8, desc[UR6][R2.64+0x800] ;  /* 0x0008000602083981 */ /* 0x000368000c1e1900 */
[----:B------:R1:W5:Y:S02]  /*5e10*/  @!P3 LDG.E R8, desc[UR6][R4.64+0x800] ;  /* 0x000800060408b981 */ /* 0x000364000c1e1900 */
.L_x_59:
[----:B------:R-:W-:Y:S05]  /*5e20*/  BSYNC.RECONVERGENT B0 ;  /* 0x0000000000007941 */ /* 0x000fea0003800200 */
.L_x_58:
[----:B------:R-:W-:Y:S04]  /*5e30*/  BSSY.RECONVERGENT B0, `(.L_x_60) ;  /* 0x0000005000007945 */ /* 0x000fe80003800200 */
[----:B------:R-:W-:Y:S05]  /*5e40*/  @P2 BRA `(.L_x_61) ;  /* 0x00000000000c2947 */ /* 0x000fea0003800000 */
[----:B------:R-:W-:-:S13]  /*5e50*/  ISETP.GE.AND P2, PT, R9, R52, PT ;  /* 0x000000340900720c */ /* 0x000fda0003f46270 */
[----:B------:R2:W5:Y:S04]  /*5e60*/  @P2 LDG.E R9, desc[UR6][R2.64+0x1000] ;  /* 0x0010000602092981 */ /* 0x000568000c1e1900 */
[----:B------:R2:W5:Y:S02]  /*5e70*/  @!P2 LDG.E R9, desc[UR6][R4.64+0x1000] ;  /* 0x001000060409a981 */ /* 0x000564000c1e1900 */
.L_x_61:
[----:B------:R-:W-:Y:S05]  /*5e80*/  BSYNC.RECONVERGENT B0 ;  /* 0x0000000000007941 */ /* 0x000fea0003800200 */
.L_x_60:
[----:B------:R-:W-:Y:S04]  /*5e90*/  BSSY.RECONVERGENT B0, `(.L_x_62) ;  /* 0x0000005000007945 */ /* 0x000fe80003800200 */
[----:B------:R-:W-:Y:S05]  /*5ea0*/  @P0 BRA `(.L_x_63) ;  /* 0x00000000000c0947 */ /* 0x000fea0003800000 */
[----:B------:R-:W-:-:S13]  /*5eb0*/  ISETP.GE.AND P0, PT, R13, R52, PT ;  /* 0x000000340d00720c */ /* 0x000fda0003f06270 */
[----:B------:R3:W5:Y:S04]  /*5ec0*/  @P0 LDG.E R10, desc[UR6][R2.64+0x1800] ;  /* 0x00180006020a0981 */ /* 0x000768000c1e1900 */
[----:B------:R3:W5:Y:S02]  /*5ed0*/  @!P0 LDG.E R10, desc[UR6][R4.64+0x1800] ;  /* 0x00180006040a8981 */ /* 0x000764000c1e1900 */
.L_x_63:
[----:B------:R-:W-:Y:S05]  /*5ee0*/  BSYNC.RECONVERGENT B0 ;  /* 0x0000000000007941 */ /* 0x000fea0003800200 */
.L_x_62:
[----:B------:R-:W-:Y:S04]  /*5ef0*/  BSSY.RECONVERGENT B0, `(.L_x_64) ;  /* 0x0000005000007945 */ /* 0x000fe80003800200 */
[----:B------:R-:W-:Y:S05]  /*5f00*/  @P1 BRA `(.L_x_65) ;  /* 0x00000000000c1947 */ /* 0x000fea0003800000 */
[----:B------:R-:W-:-:S13]  /*5f10*/  ISETP.GE.AND P0, PT, R15, R52, PT ;  /* 0x000000340f00720c */ /* 0x000fda0003f06270 */
[----:B------:R4:W5:Y:S04]  /*5f20*/  @P0 LDG.E R11, desc[UR6][R2.64+0x2000] ;  /* 0x00200006020b0981 */ /* 0x000968000c1e1900 */
[----:B------:R4:W5:Y:S02]  /*5f30*/  @!P0 LDG.E R11, desc[UR6][R4.64+0x2000] ;  /* 0x00200006040b8981 */ /* 0x000964000c1e1900 */
.L_x_65:
[----:B------:R-:W-:Y:S05]  /*5f40*/  BSYNC.RECONVERGENT B0 ;  /* 0x0000000000007941 */ /* 0x000fea0003800200 */
.L_x_64:
[-C--:B------:R-:W-:Y:S01]  /*5f50*/  ISETP.GE.AND P6, PT, R17, R0.reuse, PT ;  /* 0x000000001100720c */ /* 0x080fe20003fc6270 */
[C---:B------:R-:W-:Y:S01]  /*5f60*/  VIADD R15, R53.reuse, 0xe00 ;  /* 0x00000e00350f7836 */ /* 0x040fe20000000000 */
[C---:B------:R-:W-:Y:S01]  /*5f70*/  LOP3.LUT R21, R53.reuse, 0x1000, RZ, 0xfc, !PT ;  /* 0x0000100035157812 */ /* 0x040fe200078efcff */
[C---:B------:R-:W-:Y:S01]  /*5f80*/  VIADD R23, R53.reuse, 0x1200 ;  /* 0x0000120035177836 */ /* 0x040fe20000000000 */
[C---:B------:R-:W-:Y:S01]  /*5f90*/  LOP3.LUT R27, R53.reuse, 0x1400, RZ, 0xfc, !PT ;  /* 0x00001400351b7812 */ /* 0x040fe200078efcff */
[----:B------:R-:W-:Y:S01]  /*5fa0*/  VIADD R29, R53, 0x1600 ;  /* 0x00001600351d7836 */ /* 0x000fe20000000000 */
[----:B------:R-:W-:Y:S01]  /*5fb0*/  BSSY.RECONVERGENT B0, `(.L_x_66) ;  /* 0x000000d000007945 */ /* 0x000fe20003800200 */
[-C--:B------:R-:W-:Y:S01]  /*5fc0*/  ISETP.GE.AND P0, PT, R19, R0.reuse, PT ;  /* 0x000000001300720c */ /* 0x080fe20003f06270 */
[----:B------:R-:W-:Y:S01]  /*5fd0*/  VIADD R33, R53, 0x1a00 ;  /* 0x00001a0035217836 */ /* 0x000fe20000000000 */
[-C--:B------:R-:W-:Y:S02]  /*5fe0*/  ISETP.GE.AND P1, PT, R15, R0.reuse, PT ;  /* 0x000000000f00720c */ /* 0x080fe40003f26270 */
[----:B------:R-:W-:-:S02]  /*5ff0*/  ISETP.GE.AND P2, PT, R21, R0, PT ;  /* 0x000000001500720c */ /* 0x000fc40003f46270 */
[-C--:B------:R-:W-:Y:S02]  /*6000*/  ISETP.GE.AND P3, PT, R23, R0.reuse, PT ;  /* 0x000000001700720c */ /* 0x080fe40003f66270 */
[-C--:B------:R-:W-:Y:S02]  /*6010*/  ISETP.GE.AND P4, PT, R27, R0.reuse, PT ;  /* 0x000000001b00720c */ /* 0x080fe40003f86270 */
[----:B------:R-:W-:Y:S02]  /*6020*/  ISETP.GE.AND P5, PT, R29, R0, PT ;  /* 0x000000001d00720c */ /* 0x000fe40003fa6270 */
[----:B------:R-:W-:Y:S01]  /*6030*/  LOP3.LUT R31, R53, 0x1800, RZ, 0xfc, !PT ;  /* 0x00001800351f7812 */ /* 0x000fe200078efcff */
[----:B------:R-:W-:Y:S10]  /*6040*/  @P6 BRA `(.L_x_67) ;  /* 0x00000000000c6947 */ /* 0x000ff40003800000 */
[----:B------:R-:W-:-:S13]  /*6050*/  ISETP.GE.AND P6, PT, R17, R52, PT ;  /* 0x000000341100720c */ /* 0x000fda0003fc6270 */
[----:B------:R0:W5:Y:S04]  /*6060*/  @P6 LDG.E R12, desc[UR6][R2.64+0x2800] ;  /* 0x00280006020c6981 */ /* 0x000168000c1e1900 */
[----:B------:R0:W5:Y:S02]  /*6070*/  @!P6 LDG.E R12, desc[UR6][R4.64+0x2800] ;  /* 0x00280006040ce981 */ /* 0x000164000c1e1900 */
.L_x_67:
[----:B------:R-:W-:Y:S05]  /*6080*/  BSYNC.RECONVERGENT B0 ;  /* 0x0000000000007941 */ /* 0x000fea0003800200 */
.L_x_66:
[----:B------:R-:W-:Y:S04]  /*6090*/  BSSY.RECONVERGENT B0, `(.L_x_68) ;  /* 0x0000005000007945 */ /* 0x000fe80003800200 */
[----:B------:R-:W-:Y:S05]  /*60a0*/  @P0 BRA `(.L_x_69) ;  /* 0x00000000000c0947 */ /* 0x000fea0003800000 */
[----:B------:R-:W-:-:S13]  /*60b0*/  ISETP.GE.AND P0, PT, R19, R52, PT ;  /* 0x000000341300720c */ /* 0x000fda0003f06270 */
[----:B------:R0:W5:Y:S04]  /*60c0*/  @P0 LDG.E R13, desc[UR6][R2.64+0x3000] ;  /* 0x00300006020d0981 */ /* 0x000168000c1e1900 */
[----:B------:R0:W5:Y:S02]  /*60d0*/  @!P0 LDG.E R13, desc[UR6][R4.64+0x3000] ;  /* 0x00300006040d8981 */ /* 0x000164000c1e1900 */
.L_x_69:
[----:B------:R-:W-:Y:S05]  /*60e0*/  BSYNC.RECONVERGENT B0 ;  /* 0x0000000000007941 */ /* 0x000fea0003800200 */
.L_x_68:
[----:B------:R-:W-:Y:S04]  /*60f0*/  BSSY.RECONVERGENT B0, `(.L_x_70) ;  /* 0x0000005000007945 */ /* 0x000fe80003800200 */
[----:B------:R-:W-:Y:S05]  /*6100*/  @P1 BRA `(.L_x_71) ;  /* 0x00000000000c1947 */ /* 0x000fea0003800000 */
[----:B------:R-:W-:-:S13]  /*6110*/  ISETP.GE.AND P0, PT, R15, R52, PT ;  /* 0x000000340f00720c */ /* 0x000fda0003f06270 */
[----:B------:R0:W5:Y:S04]  /*6120*/  @P0 LDG.E R14, desc[UR6][R2.64+0x3800] ;  /* 0x00380006020e0981 */ /* 0x000168000c1e1900 */
[----:B------:R0:W5:Y:S02]  /*6130*/  @!P0 LDG.E R14, desc[UR6][R4.64+0x3800] ;  /* 0x00380006040e8981 */ /* 0x000164000c1e1900 */
.L_x_71:
[----:B------:R-:W-:Y:S05]  /*6140*/  BSYNC.RECONVERGENT B0 ;  /* 0x0000000000007941 */ /* 0x000fea0003800200 */
.L_x_70:
[----:B------:R-:W-:Y:S04]  /*6150*/  BSSY.RECONVERGENT B0, `(.L_x_72) ;  /* 0x0000005000007945 */ /* 0x000fe80003800200 */
[----:B------:R-:W-:Y:S05]  /*6160*/  @P2 BRA `(.L_x_73) ;  /* 0x00000000000c2947 */ /* 0x000fea0003800000 */
[----:B------:R-:W-:-:S13]  /*6170*/  ISETP.GE.AND P0, PT, R21, R52, PT ;  /* 0x000000341500720c */ /* 0x000fda0003f06270 */
[----:B------:R0:W5:Y:S04]  /*6180*/  @P0 LDG.E R15, desc[UR6][R2.64+0x4000] ;  /* 0x00400006020f0981 */ /* 0x000168000c1e1900 */
[----:B------:R0:W5:Y:S02]  /*6190*/  @!P0 LDG.E R15, desc[UR6][R4.64+0x4000] ;  /* 0x00400006040f8981 */ /* 0x000164000c1e1900 */
.L_x_73:
[----:B------:R-:W-:Y:S05]  /*61a0*/  BSYNC.RECONVERGENT B0 ;  /* 0x0000000000007941 */ /* 0x000fea0003800200 */
.L_x_72:
[----:B------:R-:W-:Y:S04]  /*61b0*/  BSSY.RECONVERGENT B0, `(.L_x_74) ;  /* 0x0000005000007945 */ /* 0x000fe80003800200 */
[----:B------:R-:W-:Y:S05]  /*61c0*/  @P3 BRA `(.L_x_75) ;  /* 0x00000000000c3947 */ /* 0x000fea0003800000 */
[----:B------:R-:W-:-:S13]  /*61d0*/  ISETP.GE.AND P0, PT, R23, R52, PT ;  /* 0x000000341700720c */ /* 0x000fda0003f06270 */
[----:B------:R0:W5:Y:S04]  /*61e0*/  @P0 LDG.E R16, desc[UR6][R2.64+0x4800] ;  /* 0x0048000602100981 */ /* 0x000168000c1e1900 */
[----:B------:R0:W5:Y:S02]  /*61f0*/  @!P0 LDG.E R16, desc[UR6][R4.64+0x4800] ;  /* 0x0048000604108981 */ /* 0x000164000c1e1900 */
.L_x_75:
[----:B------:R-:W-:Y:S05]  /*6200*/  BSYNC.RECONVERGENT B0 ;  /* 0x0000000000007941 */ /* 0x000fea0003800200 */
.L_x_74:
[----:B------:R-:W-:Y:S04]  /*6210*/  BSSY.RECONVERGENT B0, `(.L_x_76) ;  /* 0x0000005000007945 */ /* 0x000fe80003800200 */
[----:B------:R-:W-:Y:S05]  /*6220*/  @P4 BRA `(.L_x_77) ;  /* 0x00000000000c4947 */ /* 0x000fea0003800000 */
[----:B------:R-:W-:-:S13]  /*6230*/  ISETP.GE.AND P0, PT, R27, R52, PT ;  /* 0x000000341b00720c */ /* 0x000fda0003f06270 */
[----:B------:R0:W5:Y:S04]  /*6240*/  @P0 LDG.E R17, desc[UR6][R2.64+0x5000] ;  /* 0x0050000602110981 */ /* 0x000168000c1e1900 */
[----:B------:R0:W5:Y:S02]  /*6250*/  @!P0 LDG.E R17, desc[UR6][R4.64+0x5000] ;  /* 0x0050000604118981 */ /* 0x000164000c1e1900 */
.L_x_77:
[----:B------:R-:W-:Y:S05]  /*6260*/  BSYNC.RECONVERGENT B0 ;  /* 0x0000000000007941 */ /* 0x000fea0003800200 */
.L_x_76:
[----:B------:R-:W-:Y:S04]  /*6270*/  BSSY.RECONVERGENT B0, `(.L_x_78) ;  /* 0x0000005000007945 */ /* 0x000fe80003800200 */
[----:B------:R-:W-:Y:S05]  /*6280*/  @P5 BRA `(.L_x_79) ;  /* 0x00000000000c5947 */ /* 0x000fea0003800000 */
[----:B------:R-:W-:-:S13]  /*6290*/  ISETP.GE.AND P0, PT, R29, R52, PT ;  /* 0x000000341d00720c */ /* 0x000fda0003f06270 */
[----:B------:R0:W5:Y:S04]  /*62a0*/  @P0 LDG.E R18, desc[UR6][R2.64+0x5800] ;  /* 0x0058000602120981 */ /* 0x000168000c1e1900 */
[----:B------:R0:W5:Y:S02]  /*62b0*/  @!P0 LDG.E R18, desc[UR6][R4.64+0x5800] ;  /* 0x0058000604128981 */ /* 0x000164000c1e1900 */
.L_x_79:
[----:B------:R-:W-:Y:S05]  /*62c0*/  BSYNC.RECONVERGENT B0 ;  /* 0x0000000000007941 */ /* 0x000fea0003800200 */
.L_x_78:
[-C--:B------:R-:W-:Y:S01]  /*62d0*/  ISETP.GE.AND P6, PT, R31, R0.reuse, PT ;  /* 0x000000001f00720c */ /* 0x080fe20003fc6270 */
[C---:B------:R-:W-:Y:S01]  /*62e0*/  VIADD R23, R53.reuse, 0x1e00 ;  /* 0x00001e0035177836 */ /* 0x040fe20000000000 */
[C---:B------:R-:W-:Y:S01]  /*62f0*/  LOP3.LUT R21, R53.reuse, 0x1c00, RZ, 0xfc, !PT ;  /* 0x00001c0035157812 */ /* 0x040fe200078efcff */
[C---:B------:R-:W-:Y:S01]  /*6300*/  VIADD R29, R53.reuse, 0x2200 ;  /* 0x00002200351d7836 */ /* 0x040fe20000000000 */
[C---:B------:R-:W-:Y:S01]  /*6310*/  LOP3.LUT R27, R53.reuse, 0x2000, RZ, 0xfc, !PT ;  /* 0x00002000351b7812 */ /* 0x040fe200078efcff */
[----:B------:R-:W-:Y:S01]  /*6320*/  BSSY.RECONVERGENT B0, `(.L_x_80) ;  /* 0x000000c000007945 */ /* 0x000fe20003800200 */
[----:B------:R-:W-:Y:S02]  /*6330*/  LOP3.LUT R35, R53, 0x2400, RZ, 0xfc, !PT ;  /* 0x0000240035237812 */ /* 0x000fe400078efcff */
[-C--:B------:R-:W-:Y:S02]  /*6340*/  ISETP.GE.AND P0, PT, R33, R0.reuse, PT ;  /* 0x000000002100720c */ /* 0x080fe40003f06270 */
[----:B------:R-:W-:-:S02]  /*6350*/  ISETP.GE.AND P1, PT, R21, R0, PT ;  /* 0x000000001500720c */ /* 0x000fc40003f26270 */
[-C--:B------:R-:W-:Y:S02]  /*6360*/  ISETP.GE.AND P2, PT, R23, R0.reuse, PT ;  /* 0x000000001700720c */ /* 0x080fe40003f46270 */
[-C--:B------:R-:W-:Y:S02]  /*6370*/  ISETP.GE.AND P3, PT, R27, R0.reuse, PT ;  /* 0x000000001b00720c */ /* 0x080fe40003f66270 */
[-C--:B------:R-:W-:Y:S02]  /*6380*/  ISETP.GE.AND P4, PT, R29, R0.reuse, PT ;  /* 0x000000001d00720c */ /* 0x080fe40003f86270 */
[----:B------:R-:W-:Y:S01]  /*6390*/  ISETP.GE.AND P5, PT, R35, R0, PT ;  /* 0x000000002300720c */ /* 0x000fe20003fa6270 */
[----:B------:R-:W-:-:S12]  /*63a0*/  @P6 BRA `(.L_x_81) ;  /* 0x00000000000c6947 */ /* 0x000fd80003800000 */
[----:B------:R-:W-:-:S13]  /*63b0*/  ISETP.GE.AND P6, PT, R31, R52, PT ;  /* 0x000000341f00720c */ /* 0x000fda0003fc6270 */
[----:B------:R0:W5:Y:S04]  /*63c0*/  @P6 LDG.E R19, desc[UR6][R2.64+0x6000] ;  /* 0x0060000602136981 */ /* 0x000168000c1e1900 */
[----:B------:R0:W5:Y:S02]  /*63d0*/  @!P6 LDG.E R19, desc[UR6][R4.64+0x6000] ;  /* 0x006000060413e981 */ /* 0x000164000c1e1900 */
.L_x_81:
[----:B------:R-:W-:Y:S05]  /*63e0*/  BSYNC.RECONVERGENT B0 ;  /* 0x0000000000007941 */ /* 0x000fea0003800200 */
.L_x_80:
[----:B------:R-:W-:Y:S04]  /*63f0*/  BSSY.RECONVERGENT B0, `(.L_x_82) ;  /* 0x0000005000007945 */ /* 0x000fe80003800200 */
[----:B------:R-:W-:Y:S05]  /*6400*/  @P0 BRA `(.L_x_83) ;  /* 0x00000000000c0947 */ /* 0x000fea0003800000 */
[----:B------:R-:W-:-:S13]  /*6410*/  ISETP.GE.AND P0, PT, R33, R52, PT ;  /* 0x000000342100720c */ /* 0x000fda0003f06270 */
[----:B------:R0:W5:Y:S04]  /*6420*/  @P0 LDG.E R20, desc[UR6][R2.64+0x6800] ;  /* 0x0068000602140981 */ /* 0x000168000c1e1900 */
[----:B------:R0:W5:Y:S02]  /*6430*/  @!P0 LDG.E R20, desc[UR6][R4.64+0x6800] ;  /* 0x0068000604148981 */ /* 0x000164000c1e1900 */
.L_x_83:
[----:B------:R-:W-:Y:S05]  /*6440*/  BSYNC.RECONVERGENT B0 ;  /* 0x0000000000007941 */ /* 0x000fea0003800200 */
.L_x_82:
[----:B------:R-:W-:Y:S04]  /*6450*/  BSSY.RECONVERGENT B0, `(.L_x_84) ;  /* 0x0000005000007945 */ /* 0x000fe80003800200 */
[----:B------:R-:W-:Y:S05]  /*6460*/  @P1 BRA `(.L_x_85) ;  /* 0x00000000000c1947 */ /* 0x000fea0003800000 */
[----:B------:R-:W-:-:S13]  /*6470*/  ISETP.GE.AND P0, PT, R21, R52, PT ;  /* 0x000000341500720c */ /* 0x000fda0003f06270 */
[----:B------:R0:W5:Y:S04]  /*6480*/  @P0 LDG.E R21, desc[UR6][R2.64+0x7000] ;  /* 0x0070000602150981 */ /* 0x000168000c1e1900 */
[----:B------:R0:W5:Y:S02]  /*6490*/  @!P0 LDG.E R21, desc[UR6][R4.64+0x7000] ;  /* 0x0070000604158981 */ /* 0x000164000c1e1900 */
.L_x_85:
[----:B------:R-:W-:Y:S05]  /*64a0*/  BSYNC.RECONVERGENT B0 ;  /* 0x0000000000007941 */ /* 0x000fea0003800200 */
.L_x_84:
[----:B------:R-:W-:Y:S04]  /*64b0*/  BSSY.RECONVERGENT B0, `(.L_x_86) ;  /* 0x0000005000007945 */ /* 0x000fe80003800200 */
[----:B------:R-:W-:Y:S05]  /*64c0*/  @P2 BRA `(.L_x_87) ;  /* 0x00000000000c2947 */ /* 0x000fea0003800000 */
[----:B------:R-:W-:-:S13]  /*64d0*/  ISETP.GE.AND P0, PT, R23, R52, PT ;  /* 0x000000341700720c */ /* 0x000fda0003f06270 */
[----:B------:R0:W5:Y:S04]  /*64e0*/  @P0 LDG.E R22, desc[UR6][R2.64+0x7800] ;  /* 0x0078000602160981 */ /* 0x000168000c1e1900 */
[----:B------:R0:W5:Y:S02]  /*64f0*/  @!P0 LDG.E R22, desc[UR6][R4.64+0x7800] ;  /* 0x0078000604168981 */ /* 0x000164000c1e1900 */
.L_x_87:
[----:B------:R-:W-:Y:S05]  /*6500*/  BSYNC.RECONVERGENT B0 ;  /* 0x0000000000007941 */ /* 0x000fea0003800200 */
.L_x_86:
[----:B------:R-:W-:Y:S04]  /*6510*/  BSSY.RECONVERGENT B0, `(.L_x_88) ;  /* 0x0000005000007945 */ /* 0x000fe80003800200 */
[----:B------:R-:W-:Y:S05]  /*6520*/  @P3 BRA `(.L_x_89) ;  /* 0x00000000000c3947 */ /* 0x000fea0003800000 */
[----:B------:R-:W-:-:S13]  /*6530*/  ISETP.GE.AND P0, PT, R27, R52, PT ;  /* 0x000000341b00720c */ /* 0x000fda0003f06270 */
[----:B------:R0:W5:Y:S04]  /*6540*/  @P0 LDG.E R23, desc[UR6][R2.64+0x8000] ;  /* 0x0080000602170981 */ /* 0x000168000c1e1900 */
[----:B------:R0:W5:Y:S02]  /*6550*/  @!P0 LDG.E R23, desc[UR6][R4.64+0x8000] ;  /* 0x0080000604178981 */ /* 0x000164000c1e1900 */
.L_x_89:
[----:B------:R-:W-:Y:S05]  /*6560*/  BSYNC.RECONVERGENT B0 ;  /* 0x0000000000007941 */ /* 0x000fea0003800200 */
.L_x_88:
[----:B------:R-:W-:Y:S04]  /*6570*/  BSSY.RECONVERGENT B0, `(.L_x_90) ;  /* 0x0000005000007945 */ /* 0x000fe80003800200 */
[----:B------:R-:W-:Y:S05]  /*6580*/  @P4 BRA `(.L_x_91) ;  /* 0x00000000000c4947 */ /* 0x000fea0003800000 */
[----:B------:R-:W-:-:S13]  /*6590*/  ISETP.GE.AND P0, PT, R29, R52, PT ;  /* 0x000000341d00720c */ /* 0x000fda0003f06270 */
[----:B------:R0:W5:Y:S04]  /*65a0*/  @P0 LDG.E R24, desc[UR6][R2.64+0x8800] ;  /* 0x0088000602180981 */ /* 0x000168000c1e1900 */
[----:B------:R0:W5:Y:S02]  /*65b0*/  @!P0 LDG.E R24, desc[UR6][R4.64+0x8800] ;  /* 0x0088000604188981 */ /* 0x000164000c1e1900 */
.L_x_91:
[----:B------:R-:W-:Y:S05]  /*65c0*/  BSYNC.RECONVERGENT B0 ;  /* 0x0000000000007941 */ /* 0x000fea0003800200 */
.L_x_90:
[----:B------:R-:W-:Y:S04]  /*65d0*/  BSSY.RECONVERGENT B0, `(.L_x_92) ;  /* 0x0000005000007945 */ /* 0x000fe80003800200 */
[----:B------:R-:W-:Y:S05]  /*65e0*/  @P5 BRA `(.L_x_93) ;  /* 0x00000000000c5947 */ /* 0x000fea0003800000 */
[----:B------:R-:W-:-:S13]  /*65f0*/  ISETP.GE.AND P0, PT, R35, R52, PT ;  /* 0x000000342300720c */ /* 0x000fda0003f06270 */
[----:B------:R0:W5:Y:S04]  /*6600*/  @P0 LDG.E R26, desc[UR6][R2.64+0x9000] ;  /* 0x00900006021a0981 */ /* 0x000168000c1e1900 */
[----:B------:R0:W5:Y:S02]  /*6610*/  @!P0 LDG.E R26, desc[UR6][R4.64+0x9000] ;  /* 0x00900006041a8981 */ /* 0x000164000c1e1900 */
.L_x_93:
[----:B------:R-:W-:Y:S05]  /*6620*/  BSYNC.RECONVERGENT B0 ;  /* 0x0000000000007941 */ /* 0x000fea0003800200 */
.L_x_92:
[----:B------:R-:W0:Y:S01]  /*6630*/  S2UR UR5, SR_CgaCtaId ;  /* 0x00000000000579c3 */ /* 0x000e220000008800 */
[----:B------:R-:W-:Y:S01]  /*6640*/  UMOV UR4, 0x400 ;  /* 0x0000040000047882 */ /* 0x000fe20000000000 */
[----:B01234-:R-:W-:Y:S01]  /*6650*/  IMAD R3, R53, 0x13, RZ ;  /* 0x0000001335037824 */ /* 0x01ffe200078e02ff */
[----:B------:R-:W-:Y:S04]  /*6660*/  BSSY.RECONVERGENT B0, `(.L_x_94) ;  /* 0x000002c000007945 */ /* 0x000fe80003800200 */
[----:B------:R-:W-:-:S04]  /*6670*/  VIMNMX R0, PT, PT, R0, R3, PT ;  /* 0x0000000300007248 */ /* 0x000fc80003fe0100 */
[----:B------:R-:W-:Y:S01]  /*6680*/  VIADDMNMX R31, R0, -R7, RZ, !PT ;  /* 0x80000007001f7246 */ /* 0x000fe200078001ff */
[----:B------:R-:W-:-:S06]  /*6690*/  ULEA UR4, UR5, UR4, 0x18 ;  /* 0x0000000405047291 */ /* 0x000fcc000f8ec0ff */
[----:B------:R-:W-:-:S04]  /*66a0*/  IMAD.U32 R2, RZ, RZ, UR4 ;  /* 0x00000004ff027e24 */ /* 0x000fc8000f8e00ff */
[----:B------:R-:W-:Y:S02]  /*66b0*/  IMAD R5, R53, 0x4, R2 ;  /* 0x0000000435057824 */ /* 0x000fe400078e0202 */
[----:B------:R-:W-:-:S03]  /*66c0*/  VIADD R3, R2, 0x800 ;  /* 0x0000080002037836 */ /* 0x000fc60000000000 */
[----:B-----5:R0:W-:Y:S01]  /*66d0*/  STS [R5+0x800], R6 ;  /* 0x0008000605007388 */ /* 0x0201e20000000800 */
[----:B------:R-:W-:-:S03]  /*66e0*/  IMAD R4, R52, 0x4, R3 ;  /* 0x0000000434047824 */ /* 0x000fc600078e0203 */
[----:B------:R1:W-:Y:S04]  /*66f0*/  STS [R5+0x1000], R8 ;  /* 0x0010000805007388 */ /* 0x0003e80000000800 */
[----:B------:R1:W-:Y:S01]  /*6700*/  STS [R5+0x1800], R9 ;  /* 0x0018000905007388 */ /* 0x0003e20000000800 */
[----:B0-----:R-:W-:-:S03]  /*6710*/  VIMNMX R6, PT, PT, R52, R0, PT ;  /* 0x0000000034067248 */ /* 0x001fc60003fe0100 */
[----:B------:R1:W-:Y:S01]  /*6720*/  STS [R5+0x2000], R10 ;  /* 0x0020000a05007388 */ /* 0x0003e20000000800 */
[----:B------:R-:W-:-:S03]  /*6730*/  ISETP.GE.AND P0, PT, R31, R6, PT ;  /* 0x000000061f00720c */ /* 0x000fc60003f06270 */
        /* <DEDUP_REMOVED lines=17> */
.L_x_96:
[----:B-1----:R-:W-:-:S05]  /*6850*/  IMAD.IADD R5, R6, 0x1, R31 ;  /* 0x0000000106057824 */ /* 0x002fca00078e021f */
[----:B------:R-:W-:-:S04]  /*6860*/  SHF.R.S32.HI R5, RZ, 0x1, R5 ;  /* 0x00000001ff057819 */ /* 0x000fc80000011405 */
[----:B------:R-:W-:Y:S01]  /*6870*/  LOP3.LUT R9, RZ, R5, RZ, 0x33, !PT ;  /* 0x00000005ff097212 */ /* 0x000fe200078e33ff */
[----:B------:R-:W-:-:S04]  /*6880*/  IMAD R8, R5, 0x4, R2 ;  /* 0x0000000405087824 */ /* 0x000fc800078e0202 */
[----:B------:R-:W-:Y:S02]  /*6890*/  IMAD.IADD R9, R0, 0x1, R9 ;  /* 0x0000000100097824 */ /* 0x000fe400078e0209 */
[----:B------:R-:W-:Y:S02]  /*68a0*/  LDS R8, [R8+0x800] ;  /* 0x0008000008087984 */ /* 0x000fe40000000800 */
[----:B------:R-:W-:-:S06]  /*68b0*/  IMAD R9, R9, 0x4, R4 ;  /* 0x0000000409097824 */ /* 0x000fcc00078e0204 */
[----:B------:R-:W0:Y:S02]  /*68c0*/  LDS R9, [R9] ;  /* 0x0000000009097984 */ /* 0x000e240000000800 */
[----:B0-----:R-:W-:-:S04]  /*68d0*/  ISETP.GE.AND P0, PT, R9, R8, PT ;  /* 0x000000080900720c */ /* 0x001fc80003f06270 */
[----:B------:R-:W-:-:S09]  /*68e0*/  SEL R6, R5, R6, !P0 ;  /* 0x0000000605067207 */ /* 0x000fd20004000000 */
[----:B------:R-:W-:-:S05]  /*68f0*/  @P0 VIADD R31, R5, 0x1 ;  /* 0x00000001051f0836 */ /* 0x000fca0000000000 */
[----:B------:R-:W-:-:S13]  /*6900*/  ISETP.GE.AND P0, PT, R31, R6, PT ;  /* 0x000000061f00720c */ /* 0x000fda0003f06270 */
[----:B------:R-:W-:Y:S05]  /*6910*/  @!P0 BRA `(.L_x_96) ;  /* 0xfffffffc00cc8947 */ /* 0x000fea000383ffff */
.L_x_95:
[----:B------:R-:W-:Y:S05]  /*6920*/  BSYNC.RECONVERGENT B0 ;  /* 0x0000000000007941 */ /* 0x000fea0003800200 */
.L_x_94:
[----:B------:R-:W-:Y:S01]  /*6930*/  IMAD.IADD R6, R0, 0x1, -R31 ;  /* 0x0000000100067824 */ /* 0x000fe200078e0a1f */
[----:B------:R-:W-:Y:S01]  /*6940*/  BSSY.RECONVERGENT B0, `(.L_x_97) ;  /* 0x0000093000007945 */ /* 0x000fe20003800200 */
[----:B-1----:R-:W-:Y:S02]  /*6950*/  IMAD.MOV.U32 R8, RZ, RZ, RZ ;  /* 0x000000ffff087224 */ /* 0x002fe400078e00ff */
[----:B------:R-:W-:Y:S01]  /*6960*/  IMAD R5, R53, 0x4, R3 ;  /* 0x0000000435057824 */ /* 0x000fe200078e0203 */
[----:B------:R-:W-:-:S13]  /*6970*/  ISETP.GE.AND P0, PT, R6, R7, PT ;  /* 0x000000070600720c */ /* 0x000fda0003f06270 */
[----:B------:R-:W-:Y:S05]  /*6980*/  @P0 BRA `(.L_x_98) ;  /* 0x0000000800380947 */ /* 0x000fea0003800000 */
[----:B------:R-:W-:Y:S01]  /*6990*/  ISETP.GE.AND P0, PT, R31, 0x1, PT ;  /* 0x000000011f00780c */ /* 0x000fe20003f06270 */
[----:B------:R-:W-:Y:S01]  /*69a0*/  IMAD.MOV.U32 R11, RZ, RZ, R31 ;  /* 0x000000ffff0b7224 */ /* 0x000fe200078e001f */
[----:B------:R-:W-:Y:S01]  /*69b0*/  BSSY.RECONVERGENT B1, `(.L_x_99) ;  /* 0x0000036000017945 */ /* 0x000fe20003800200 */
[----:B------:R-:W-:-:S03]  /*69c0*/  IMAD.MOV.U32 R10, RZ, RZ, RZ ;  /* 0x000000ffff0a7224 */ /* 0x000fc600078e00ff */
[----:B------:R-:W-:Y:S07]  /*69d0*/  BSSY.RELIABLE B2, `(.L_x_100) ;  /* 0x000002a000027945 */ /* 0x000fee0003800100 */
[----:B------:R-:W-:-:S05]  /*69e0*/  @P0 IMAD R8, R31, 0x1ff, RZ ;  /* 0x000001ff1f080824 */ /* 0x000fca00078e02ff */
[----:B------:R-:W-:Y:S01]  /*69f0*/  @P0 SHF.R.S32.HI R12, RZ, 0x9, R8 ;  /* 0x00000009ff0c0819 */ /* 0x000fe20000011408 */
[----:B------:R-:W-:-:S04]  /*6a00*/  IMAD R8, R6, 0x4, R4 ;  /* 0x0000000406087824 */ /* 0x000fc800078e0204 */
[----:B------:R-:W-:Y:S01]  /*6a10*/  @P0 IMAD R13, R12, 0x4, R2 ;  /* 0x000000040c0d0824 */ /* 0x000fe200078e0202 */
[----:B------:R-:W-:Y:S04]  /*6a20*/  LDS R9, [R8] ;  /* 0x0000000008097984 */ /* 0x000fe80000000800 */
[----:B------:R-:W0:Y:S02]  /*6a30*/  @P0 LDS R14, [R13+0x800] ;  /* 0x000800000d0e0984 */ /* 0x000e240000000800 */
        /* <DEDUP_REMOVED lines=21> */
[----:B------:R-:W-:-:S07]  /*6b90*/  @!P0 VIADD R10, R12, 0x1 ;  /* 0x000000010c0a8836 */ /* 0x000fce0000000000 */
.L_x_101:
[----:B------:R-:W-:-:S13]  /*6ba0*/  ISETP.GE.AND P0, PT, R10, R11, PT ;  /* 0x0000000b0a00720c */ /* 0x000fda0003f06270 */
[----:B------:R-:W-:Y:S05]  /*6bb0*/  @P0 BREAK.RELIABLE B2 ;  /* 0x0000000000020942 */ /* 0x000fea0003800100 */
        /* <DEDUP_REMOVED lines=8> */
.L_x_102:
[----:B------:R-:W-:-:S13]  /*6c40*/  ISETP.GE.AND P0, PT, R10, R11, PT ;  /* 0x0000000b0a00720c */ /* 0x000fda0003f06270 */
[----:B------:R-:W-:Y:S05]  /*6c50*/  @P0 BREAK.RELIABLE B2 ;  /* 0x0000000000020942 */ /* 0x000fea0003800100 */
[----:B------:R-:W-:Y:S05]  /*6c60*/  @P0 BRA `(.L_x_103) ;  /* 0x0000000000280947 */ /* 0x000fea0003800000 */
[----:B------:R-:W-:Y:S05]  /*6c70*/  BSYNC.RELIABLE B2 ;  /* 0x0000000000027941 */ /* 0x000fea0003800100 */
.L_x_100:
[----:B------:R-:W-:-:S05]  /*6c80*/  IMAD.IADD R12, R11, 0x1, R10 ;  /* 0x000000010b0c7824 */ /* 0x000fca00078e020a */
[----:B------:R-:W-:-:S05]  /*6c90*/  SHF.R.S32.HI R12, RZ, 0x1, R12 ;  /* 0x00000001ff0c7819 */ /* 0x000fca000001140c */
[----:B------:R-:W-:-:S05]  /*6ca0*/  IMAD R13, R12, 0x4, R2 ;  /* 0x000000040c0d7824 */ /* 0x000fca00078e0202 */
[----:B------:R-:W0:Y:S02]  /*6cb0*/  LDS R14, [R13+0x800] ;  /* 0x000800000d0e7984 */ /* 0x000e240000000800 */
[----:B0-----:R-:W-:-:S04]  /*6cc0*/  ISETP.GE.AND P0, PT, R14, R9, PT ;  /* 0x000000090e00720c */ /* 0x001fc80003f06270 */
[----:B------:R-:W-:-:S09]  /*6cd0*/  SEL R11, R11, R12, !P0 ;  /* 0x0000000c0b0b7207 */ /* 0x000fd20004000000 */
[----:B------:R-:W-:-:S05]  /*6ce0*/  @!P0 VIADD R10, R12, 0x1 ;  /* 0x000000010c0a8836 */ /* 0x000fca0000000000 */
[----:B------:R-:W-:-:S13]  /*6cf0*/  ISETP.GE.AND P0, PT, R10, R11, PT ;  /* 0x0000000b0a00720c */ /* 0x000fda0003f06270 */
[----:B------:R-:W-:Y:S05]  /*6d00*/  @!P0 BRA `(.L_x_100) ;  /* 0xfffffffc00dc8947 */ /* 0x000fea000383ffff */
.L_x_103:
[----:B------:R-:W-:Y:S05]  /*6d10*/  BSYNC.RECONVERGENT B1 ;  /* 0x0000000000017941 */ /* 0x000fea0003800200 */
.L_x_99:
[C---:B------:R-:W-:Y:S01]  /*6d20*/  ISETP.GE.AND P0, PT, R6.reuse, 0x1, PT ;  /* 0x000000010600780c */ /* 0x040fe20003f06270 */
[----:B------:R-:W-:Y:S01]  /*6d30*/  IMAD.MOV.U32 R12, RZ, RZ, R6 ;  /* 0x000000ffff0c7224 */ /* 0x000fe200078e0006 */
[----:B------:R-:W-:Y:S04]  /*6d40*/  BSSY.RECONVERGENT B1, `(.L_x_104) ;  /* 0x0000034000017945 */ /* 0x000fe80003800200 */
[----:B------:R-:W-:Y:S07]  /*6d50*/  BSSY.RELIABLE B2, `(.L_x_105) ;  /* 0x0000029000027945 */ /* 0x000fee0003800100 */
[----:B------:R-:W-:-:S05]  /*6d60*/  @P0 IMAD R11, R6, 0x1ff, RZ ;  /* 0x000001ff060b0824 */ /* 0x000fca00078e02ff */
[----:B------:R-:W-:Y:S01]  /*6d70*/  @P0 SHF.R.S32.HI R13, RZ, 0x9, R11 ;  /* 0x00000009ff0d0819 */ /* 0x000fe2000001140b */
[----:B------:R-:W-:-:S04]  /*6d80*/  IMAD.MOV.U32 R11, RZ, RZ, RZ ;  /* 0x000000ffff0b7224 */ /* 0x000fc800078e00ff */
[C---:B------:R-:W-:Y:S02]  /*6d90*/  @P0 IMAD R14, R13.reuse, 0x4, R4 ;  /* 0x000000040d0e0824 */ /* 0x040fe400078e0204 */
[----:B------:R-:W-:-:S04]  /*6da0*/  @P0 VIADD R15, R13, 0x1 ;  /* 0x000000010d0f0836 */ /* 0x000fc80000000000 */
[----:B------:R-:W0:Y:S02]  /*6db0*/  @P0 LDS R14, [R14] ;  /* 0x000000000e0e0984 */ /* 0x000e240000000800 */
        /* <DEDUP_REMOVED lines=20> */
[----:B------:R-:W-:-:S07]  /*6f00*/  @!P0 VIADD R11, R13, 0x1 ;  /* 0x000000010d0b8836 */ /* 0x000fce0000000000 */
.L_x_106:
[----:B------:R-:W-:-:S13]  /*6f10*/  ISETP.GE.AND P0, PT, R11, R12, PT ;  /* 0x0000000c0b00720c */ /* 0x000fda0003f06270 */
[----:B------:R-:W-:Y:S05]  /*6f20*/  @P0 BREAK.RELIABLE B2 ;  /* 0x0000000000020942 */ /* 0x000fea0003800100 */
        /* <DEDUP_REMOVED lines=8> */
.L_x_107:
[----:B------:R-:W-:-:S13]  /*6fb0*/  ISETP.GE.AND P0, PT, R11, R12, PT ;  /* 0x0000000c0b00720c */ /* 0x000fda0003f06270 */
[----:B------:R-:W-:Y:S05]  /*6fc0*/  @P0 BREAK.RELIABLE B2 ;  /* 0x0000000000020942 */ /* 0x000fea0003800100 */
[----:B------:R-:W-:Y:S05]  /*6fd0*/  @P0 BRA `(.L_x_108) ;  /* 0x0000000000280947 */ /* 0x000fea0003800000 */
[----:B------:R-:W-:Y:S05]  /*6fe0*/  BSYNC.RELIABLE B2 ;  /* 0x0000000000027941 */ /* 0x000fea0003800100 */
.L_x_105:
[----:B------:R-:W-:-:S05]  /*6ff0*/  IMAD.IADD R13, R12, 0x1, R11 ;  /* 0x000000010c0d7824 */ /* 0x000fca00078e020b */
[----:B------:R-:W-:-:S05]  /*7000*/  SHF.R.S32.HI R13, RZ, 0x1, R13 ;  /* 0x00000001ff0d7819 */ /* 0x000fca000001140d */
[----:B------:R-:W-:-:S06]  /*7010*/  IMAD R14, R13, 0x4, R4 ;  /* 0x000000040d0e7824 */ /* 0x000fcc00078e0204 */
[----:B------:R-:W0:Y:S02]  /*7020*/  LDS R14, [R14] ;  /* 0x000000000e0e7984 */ /* 0x000e240000000800 */
[----:B0-----:R-:W-:-:S04]  /*7030*/  ISETP.GE.AND P0, PT, R14, R9, PT ;  /* 0x000000090e00720c */ /* 0x001fc80003f06270 */
[----:B------:R-:W-:-:S09]  /*7040*/  SEL R12, R12, R13, !P0 ;  /* 0x0000000d0c0c7207 */ /* 0x000fd20004000000 */
[----:B------:R-:W-:-:S05]  /*7050*/  @!P0 VIADD R11, R13, 0x1 ;  /* 0x000000010d0b8836 */ /* 0x000fca0000000000 */
[----:B------:R-:W-:-:S13]  /*7060*/  ISETP.GE.AND P0, PT, R11, R12, PT ;  /* 0x0000000c0b00720c */ /* 0x000fda0003f06270 */
[----:B------:R-:W-:Y:S05]  /*7070*/  @!P0 BRA `(.L_x_105) ;  /* 0xfffffffc00dc8947 */ /* 0x000fea000383ffff */
.L_x_108:
[----:B------:R-:W-:Y:S05]  /*7080*/  BSYNC.RECONVERGENT B1 ;  /* 0x0000000000017941 */ /* 0x000fea0003800200 */
.L_x_104:
[----:B------:R-:W-:Y:S01]  /*7090*/  IMAD.IADD R13, R6, 0x1, -R11 ;  /* 0x00000001060d7824 */ /* 0x000fe200078e0a0b */
[----:B------:R-:W-:Y:S04]  /*70a0*/  BSSY.RECONVERGENT B1, `(.L_x_109) ;  /* 0x0000014000017945 */ /* 0x000fe80003800200 */
[----:B------:R-:W-:-:S04]  /*70b0*/  IADD3 R31, PT, PT, R13, R31, -R10 ;  /* 0x0000001f0d1f7210 */ /* 0x000fc80007ffe80a */
[----:B------:R-:W-:-:S04]  /*70c0*/  SHF.R.S32.HI R4, RZ, 0x1, R31 ;  /* 0x00000001ff047819 */ /* 0x000fc8000001141f */
[----:B------:R-:W-:-:S04]  /*70d0*/  VIMNMX R15, PT, PT, R13, R4, !PT ;  /* 0x000000040d0f7248 */ /* 0x000fc80007fe0100 */
[----:B------:R-:W-:-:S04]  /*70e0*/  IADD3 R4, PT, PT, R11, 0x1, R15 ;  /* 0x000000010b047810 */ /* 0x000fc80007ffe00f */
[----:B------:R-:W-:Y:S01]  /*70f0*/  VIMNMX R11, PT, PT, R4, R7, PT ;  /* 0x00000007040b7248 */ /* 0x000fe20003fe0100 */
[----:B------:R-:W-:-:S04]  /*7100*/  IMAD.MOV.U32 R4, RZ, RZ, RZ ;  /* 0x000000ffff047224 */ /* 0x000fc800078e00ff */
[----:B------:R-:W-:-:S05]  /*7110*/  IMAD.IADD R11, R11, 0x1, -R6 ;  /* 0x000000010b0b7824 */ /* 0x000fca00078e0a06 */
[----:B------:R-:W-:-:S13]  /*7120*/  ISETP.GE.AND P0, PT, R11, 0x1, PT ;  /* 0x000000010b00780c */ /* 0x000fda0003f06270 */
[----:B------:R-:W-:Y:S05]  /*7130*/  @!P0 BRA `(.L_x_110) ;  /* 0x0000000000288947 */ /* 0x000fea0003800000 */
[----:B------:R-:W-:-:S07]  /*7140*/  IMAD.MOV.U32 R4, RZ, RZ, RZ ;  /* 0x000000ffff047224 */ /* 0x000fce00078e00ff */
.L_x_111:
[----:B------:R-:W-:-:S05]  /*7150*/  IMAD.IADD R6, R4, 0x1, R11 ;  /* 0x0000000104067824 */ /* 0x000fca00078e020b */
[----:B------:R-:W-:-:S05]  /*7160*/  SHF.R.S32.HI R6, RZ, 0x1, R6 ;  /* 0x00000001ff067819 */ /* 0x000fca0000011406 */
[----:B------:R-:W-:-:S06]  /*7170*/  IMAD R12, R6, 0x4, R8 ;  /* 0x00000004060c7824 */ /* 0x000fcc00078e0208 */
[----:B------:R-:W0:Y:S02]  /*7180*/  LDS R12, [R12] ;  /* 0x000000000c0c7984 */ /* 0x000e240000000800 */
[----:B0-----:R-:W-:-:S04]  /*7190*/  ISETP.GE.AND P0, PT, R9, R12, PT ;  /* 0x0000000c0900720c */ /* 0x001fc80003f06270 */
[----:B------:R-:W-:-:S09]  /*71a0*/  SEL R11, R6, R11, !P0 ;  /* 0x0000000b060b7207 */ /* 0x000fd20004000000 */
[----:B------:R-:W-:-:S05]  /*71b0*/  @P0 VIADD R4, R6, 0x1 ;  /* 0x0000000106040836 */ /* 0x000fca0000000000 */
[----:B------:R-:W-:-:S13]  /*71c0*/  ISETP.GE.AND P0, PT, R4, R11, PT ;  /* 0x0000000b0400720c */ /* 0x000fda0003f06270 */
[----:B------:R-:W-:Y:S05]  /*71d0*/  @!P0 BRA `(.L_x_111) ;  /* 0xfffffffc00dc8947 */ /* 0x000fea000383ffff */
.L_x_110:
[----:B------:R-:W-:Y:S05]  /*71e0*/  BSYNC.RECONVERGENT B1 ;  /* 0x0000000000017941 */ /* 0x000fea0003800200 */
.L_x_109:
        /* <DEDUP_REMOVED lines=8> */
.L_x_98:
[----:B------:R-:W-:Y:S05]  /*7270*/  BSYNC.RECONVERGENT B0 ;  /* 0x0000000000007941 */ /* 0x000fea0003800200 */
.L_x_97:
[----:B------:R-:W-:Y:S05]  /*7280*/  WARPSYNC.ALL ;  /* 0x0000000000007948 */ /* 0x000fea0003800000 */
[C---:B------:R-:W-:Y:S01]  /*7290*/  ISETP.NE.AND P0, PT, R53.reuse, RZ, PT ;  /* 0x000000ff3500720c */ /* 0x040fe20003f05270 */
[----:B------:R-:W-:Y:S01]  /*72a0*/  IMAD.U32 R4, R52, 0x10000, RZ ;  /* 0x0001000034047824 */ /* 0x000fe200078e00ff */
[----:B------:R-:W-:Y:S01]  /*72b0*/  IADD3 R9, PT, PT, R8, R0, -R31 ;  /* 0x0000000008097210 */ /* 0x000fe20007ffe81f */
[----:B------:R-:W-:Y:S01]  /*72c0*/  VIADD R6, R53, 0xffffffff ;  /* 0xffffffff35067836 */ /* 0x000fe20000000000 */
[----:B------:R-:W-:Y:S01]  /*72d0*/  LOP3.LUT R0, R0, 0xffffffbf, RZ, 0xc0, !PT ;  /* 0xffffffbf00007812 */ /* 0x000fe200078ec0ff */
[----:B------:R-:W0:Y:S01]  /*72e0*/  S2R R61, SR_CTAID.X ;  /* 0x00000000003d7919 */ /* 0x000e220000002500 */
[----:B------:R-:W-:Y:S01]  /*72f0*/  LOP3.LUT R7, R4, R7, RZ, 0xfc, !PT ;  /* 0x0000000704077212 */ /* 0x000fe200078efcff */
[C---:B------:R-:W-:Y:S01]  /*7300*/  IMAD.U32 R4, R31.reuse, 0x10000, RZ ;  /* 0x000100001f047824 */ /* 0x040fe200078e00ff */
[----:B------:R-:W-:Y:S01]  /*7310*/  SEL R11, R6, 0x1ff, P0 ;  /* 0x000001ff060b7807 */ /* 0x000fe20000000000 */
[----:B------:R-:W-:Y:S01]  /*7320*/  IMAD.IADD R12, R52, 0x1, R9 ;  /* 0x00000001340c7824 */ /* 0x000fe200078e0209 */
[----:B------:R-:W-:Y:S01]  /*7330*/  LOP3.LUT R0, R0, 0xfffeffff, RZ, 0xc0, !PT ;  /* 0xfffeffff00007812 */ /* 0x000fe200078ec0ff */
[----:B------:R-:W-:-:S02]  /*7340*/  IMAD R6, R31, 0x4, R3 ;  /* 0x000000041f067824 */ /* 0x000fc400078e0203 */
[----:B------:R-:W-:Y:S01]  /*7350*/  @P0 LOP3.LUT R7, R9, R4, RZ, 0xfc, !PT ;  /* 0x0000000409070212 */ /* 0x000fe200078efcff */
[--C-:B------:R-:W-:Y:S02]  /*7360*/  IMAD R4, R11, 0x4, R2.reuse ;  /* 0x000000040b047824 */ /* 0x100fe400078e0202 */
[C---:B------:R-:W-:Y:S02]  /*7370*/  IMAD R41, R12.reuse, 0x4, R2 ;  /* 0x000000040c297824 */ /* 0x040fe400078e0202 */
[----:B------:R-:W-:Y:S01]  /*7380*/  IMAD R3, R12, 0x4, R3 ;  /* 0x000000040c037824 */ /* 0x000fe200078e0203 */
[----:B------:R-:W-:Y:S01]  /*7390*/  STS [R4], R7 ;  /* 0x0000000704007388 */ /* 0x000fe20000000800 */
[----:B------:R-:W-:Y:S01]  /*73a0*/  IMAD.IADD R19, R31, 0x1, R12 ;  /* 0x000000011f137824 */ /* 0x000fe200078e020c */
[----:B------:R-:W-:Y:S06]  /*73b0*/  BAR.SYNC.DEFER_BLOCKING 0x0 ;  /* 0x0000000000007b1d */ /* 0x000fec0000010000 */
[----:B------:R-:W1:Y:S04]  /*73c0*/  LDS R5, [R5+-0x800] ;  /* 0xfff8000005057984 */ /* 0x000e680000000800 */
[----:B------:R-:W2:Y:S04]  /*73d0*/  LDS R41, [R41+0x800] ;  /* 0x0008000029297984 */ /* 0x000ea80000000800 */
[----:B------:R-:W3:Y:S01]  /*73e0*/  LDS R40, [R6] ;  /* 0x0000000006287984 */ /* 0x000ee20000000800 */
[----:B-1----:R-:W-:-:S02]  /*73f0*/  LOP3.LUT R9, R5, 0xffff, RZ, 0xc0, !PT ;  /* 0x0000ffff05097812 */ /* 0x002fc400078ec0ff */
[----:B------:R-:W-:Y:S01]  /*7400*/  SHF.R.S32.HI R48, RZ, 0x10, R5 ;  /* 0x00000010ff307819 */ /* 0x000fe20000011405 */
[----:B--2---:R-:W-:Y:S02]  /*7410*/  IMAD.MOV.U32 R38, RZ, RZ, R41 ;  /* 0x000000ffff267224 */ /* 0x004fe400078e0029 */
[----:B------:R-:W-:Y:S01]  /*7420*/  IMAD.IADD R52, R52, 0x1, R9 ;  /* 0x0000000134347824 */ /* 0x000fe200078e0209 */
[----:B------:R-:W-:Y:S01]  /*7430*/  ISETP.GE.AND P2, PT, R31, R48, PT ;  /* 0x000000301f00720c */ /* 0x000fe20003f46270 */
[----:B---3--:R-:W-:Y:S02]  /*7440*/  IMAD.MOV.U32 R39, RZ, RZ, R40 ;  /* 0x000000ffff277224 */ /* 0x008fe400078e0028 */
[----:B------:R-:W-:Y:S01]  /*7450*/  IMAD.IADD R21, R48, 0x1, R52 ;  /* 0x0000000130157824 */ /* 0x000fe200078e0234 */
[----:B------:R-:W-:-:S04]  /*7460*/  ISETP.GE.AND P0, PT, R12, R52, PT ;  /* 0x000000340c00720c */ /* 0x000fc80003f06270 */
[CC--:B------:R-:W-:Y:S02]  /*7470*/  ISETP.GE.OR P1, PT, R31.reuse, R48.reuse, P0 ;  /* 0x000000301f00720c */ /* 0x0c0fe40000726670 */
[----:B------:R-:W-:-:S11]  /*7480*/  ISETP.LT.AND P3, PT, R31, R48, P0 ;  /* 0x000000301f00720c */ /* 0x000fd60000761270 */
[----:B------:R-:W-:Y:S02]  /*7490*/  @!P1 ISETP.LT.AND P2, PT, R41, R40, PT ;  /* 0x000000282900920c */ /* 0x000fe40003f41270 */
[----:B------:R-:W-:-:S11]  /*74a0*/  @!P1 ISETP.LT.AND P3, PT, R40, R41, PT ;  /* 0x000000292800920c */ /* 0x000fd60003f61270 */
[----:B------:R-:W1:Y:S01]  /*74b0*/  @!P2 LDS R39, [R6+0x4] ;  /* 0x000004000627a984 */ /* 0x000e620000000800 */
[----:B------:R-:W-:Y:S01]  /*74c0*/  @!P2 VIADD R31, R31, 0x1 ;  /* 0x000000011f1fa836 */ /* 0x000fe20000000000 */
[----:B------:R-:W-:Y:S01]  /*74d0*/  @P3 LOP3.LUT R0, R0, 0x10000, RZ, 0xfc, !PT ;  /* 0x0001000000003812 */ /* 0x000fe200078efcff */
[----:B------:R-:W-:Y:S01]  /*74e0*/  @!P3 VIADD R12, R12, 0x1 ;  /* 0x000000010c0cb836 */ /* 0x000fe20000000000 */
[----:B------:R-:W2:Y:S02]  /*74f0*/  @!P3 LDS R38, [R3+0x4] ;  /* 0x000004000326b984 */ /* 0x000ea40000000800 */
[----:B------:R-:W-:Y:S01]  /*7500*/  @P2 LOP3.LUT R0, R0, 0x40, RZ, 0xfc, !PT ;  /* 0x0000004000002812 */ /* 0x000fe200078efcff */
[C---:B------:R-:W-:Y:S01]  /*7510*/  IMAD.IADD R18, R31.reuse, 0x1, R12 ;  /* 0x000000011f127824 */ /* 0x040fe200078e020c */
[----:B------:R-:W-:Y:S02]  /*7520*/  ISETP.GE.AND P0, PT, R12, R52, PT ;  /* 0x000000340c00720c */ /* 0x000fe40003f06270 */
[----:B------:R-:W-:-:S02]  /*7530*/  ISETP.GE.AND P2, PT, R31, R48, PT ;  /* 0x000000301f00720c */ /* 0x000fc40003f46270 */
[CC--:B------:R-:W-:Y:S02]  /*7540*/  ISETP.GE.OR P1, PT, R31.reuse, R48.reuse, P0 ;  /* 0x000000301f00720c */ /* 0x0c0fe40000726670 */
[----:B------:R-:W-:Y:S02]  /*7550*/  ISETP.LT.AND P3, PT, R31, R48, P0 ;  /* 0x000000301f00720c */ /* 0x000fe40000761270 */
[----:B------:R-:W-:-:S04]  /*7560*/  LOP3.LUT R0, R0, 0xfffffff7, RZ, 0xc0, !PT ;  /* 0xfffffff700007812 */ /* 0x000fc800078ec0ff */
[----:B------:R-:W-:Y:S01]  /*7570*/  LOP3.LUT R0, R0, 0xffff7fff, RZ, 0xc0, !PT ;  /* 0xffff7fff00007812 */ /* 0x000fe200078ec0ff */
[----:B-1----:R-:W-:-:S04]  /*7580*/  IMAD.MOV.U32 R37, RZ, RZ, R39 ;  /* 0x000000ffff257224 */ /* 0x002fc800078e0027 */
[----:B--2---:R-:W-:Y:S01]  /*7590*/  @!P1 ISETP.LT.AND P2, PT, R38, R39, PT ;  /* 0x000000272600920c */ /* 0x004fe20003f41270 */
[----:B------:R-:W-:Y:S01]  /*75a0*/  IMAD.MOV.U32 R36, RZ, RZ, R38 ;  /* 0x000000ffff247224 */ /* 0x000fe200078e0026 */
[----:B------:R-:W-:-:S11]  /*75b0*/  @!P1 ISETP.LT.AND P3, PT, R39, R38, PT ;  /* 0x000000262700920c */ /* 0x000fd60003f61270 */
[C-C-:B------:R-:W-:Y:S02]  /*75c0*/  @!P2 IMAD R3, R31.reuse, 0x4, R2.reuse ;  /* 0x000000041f03a824 */ /* 0x140fe400078e0202 */
[----:B------:R-:W-:Y:S01]  /*75d0*/  @!P3 IMAD R4, R12, 0x4, R2 ;  /* 0x000000040c04b824 */ /* 0x000fe200078e0202 */
[----:B------:R-:W-:Y:S01]  /*75e0*/  @P3 LOP3.LUT R0, R0, 0x8000, RZ, 0xfc, !PT ;  /* 0x0000800000003812 */ /* 0x000fe200078efcff */
[----:B------:R-:W-:Y:S01]  /*75f0*/  @!P3 VIADD R6, R12, 0x1 ;  /* 0x000000010c06b836 */ /* 0x000fe20000000000 */
[----:B------:R-:W1:Y:S01]  /*7600*/  @!P2 LDS R37, [R3+0x804] ;  /* 0x000804000325a984 */ /* 0x000e620000000800 */
[----:B------:R-:W-:Y:S01]  /*7610*/  @!P2 VIADD R5, R31, 0x1 ;  /* 0x000000011f05a836 */ /* 0x000fe20000000000 */
[----:B------:R-:W-:Y:S01]  /*7620*/  @P2 LOP3.LUT R0, R0, 0x8, RZ, 0xfc, !PT ;  /* 0x0000000800002812 */ /* 0x000fe200078efcff */
[----:B------:R-:W-:Y:S01]  /*7630*/  @!P3 IMAD.MOV.U32 R12, RZ, RZ, R6 ;  /* 0x000000ffff0cb224 */ /* 0x000fe200078e0006 */
[----:B------:R-:W2:Y:S01]  /*7640*/  @!P3 LDS R36, [R4+0x804] ;  /* 0x000804000424b984 */ /* 0x000ea20000000800 */
[----:B------:R-:W-:Y:S01]  /*7650*/  @!P2 IMAD.MOV.U32 R31, RZ, RZ, R5 ;  /* 0x000000ffff1fa224 */ /* 0x000fe200078e0005 */
[----:B------:R-:W-:-:S02]  /*7660*/  LOP3.LUT R0, R0, 0xffffbfff, RZ, 0xc0, !PT ;  /* 0xffffbfff00007812 */ /* 0x000fc400078ec0ff */
[----:B------:R-:W-:Y:S01]  /*7670*/  ISETP.GE.AND P1, PT, R12, R52, PT ;  /* 0x000000340c00720c */ /* 0x000fe20003f26270 */
[C---:B------:R-:W-:Y:S01]  /*7680*/  IMAD.IADD R26, R31.reuse, 0x1, R12 ;  /* 0x000000011f1a7824 */ /* 0x040fe200078e020c */
[CC--:B------:R-:W-:Y:S02]  /*7690*/  ISETP.GE.AND P2, PT, R31.reuse, R48.reuse, PT ;  /* 0x000000301f00720c */ /* 0x0c0fe40003f46270 */
[CC--:B------:R-:W-:Y:S02]  /*76a0*/  ISETP.GE.OR P0, PT, R31.reuse, R48.reuse, P1 ;  /* 0x000000301f00720c */ /* 0x0c0fe40000f06670 */
[----:B------:R-:W-:Y:S01]  /*76b0*/  ISETP.LT.AND P3, PT, R31, R48, P1 ;  /* 0x000000301f00720c */ /* 0x000fe20000f61270 */
[----:B-1----:R-:W-:-:S10]  /*76c0*/  IMAD.MOV.U32 R35, RZ, RZ, R37 ;  /* 0x000000ffff237224 */ /* 0x002fd400078e0025 */
[----:B--2---:R-:W-:Y:S01]  /*76d0*/  @!P0 ISETP.LT.AND P3, PT, R37, R36, PT ;  /* 0x000000242500820c */ /* 0x004fe20003f61270 */
[----:B------:R-:W-:Y:S01]  /*76e0*/  IMAD.MOV.U32 R34, RZ, RZ, R36 ;  /* 0x000000ffff227224 */ /* 0x000fe200078e0024 */
[----:B------:R-:W-:-:S11]  /*76f0*/  @!P0 ISETP.LT.AND P2, PT, R36, R37, PT ;  /* 0x000000252400820c */ /* 0x000fd60003f41270 */
[--C-:B------:R-:W-:Y:S01]  /*7700*/  @!P3 IMAD R6, R12, 0x4, R2.reuse ;  /* 0x000000040c06b824 */ /* 0x100fe200078e0202 */
[----:B------:R-:W-:Y:S01]  /*7710*/  @P3 LOP3.LUT R0, R0, 0x4000, RZ, 0xfc, !PT ;  /* 0x0000400000003812 */ /* 0x000fe200078efcff */
[C---:B------:R-:W-:Y:S02]  /*7720*/  @!P2 IMAD R4, R31.reuse, 0x4, R2 ;  /* 0x000000041f04a824 */ /* 0x040fe400078e0202 */
[----:B------:R-:W-:Y:S01]  /*7730*/  @!P3 VIADD R5, R12, 0x1 ;  /* 0x000000010c05b836 */ /* 0x000fe20000000000 */
[----:B------:R-:W1:Y:S01]  /*7740*/  @!P3 LDS R34, [R6+0x804] ;  /* 0x000804000622b984 */ /* 0x000e620000000800 */
[----:B------:R-:W-:Y:S01]  /*7750*/  @!P2 VIADD R3, R31, 0x1 ;  /* 0x000000011f03a836 */ /* 0x000fe20000000000 */
[----:B------:R-:W-:Y:S01]  /*7760*/  LOP3.LUT R0, R0, 0xfffffffb, RZ, 0xc0, !PT ;  /* 0xfffffffb00007812 */ /* 0x000fe200078ec0ff */
[----:B------:R-:W-:Y:S01]  /*7770*/  @!P3 IMAD.MOV.U32 R12, RZ, RZ, R5 ;  /* 0x000000ffff0cb224 */ /* 0x000fe200078e0005 */
[----:B------:R-:W2:Y:S01]  /*7780*/  @!P2 LDS R35, [R4+0x804] ;  /* 0x000804000423a984 */ /* 0x000ea20000000800 */
        /* <DEDUP_REMOVED lines=30> */
[----:B-1----:R-:W-:-:S08]  /*7970*/  IMAD.MOV.U32 R29, RZ, RZ, R33 ;  /* 0x000000ffff1d7224 */ /* 0x002fd000078e0021 */
[----:B--2---:R-:W-:Y:S01]  /*7980*/  @!P0 ISETP.LT.AND P2, PT, R32, R33, PT ;  /* 0x000000212000820c */ /* 0x004fe20003f41270 */
[----:B------:R-:W-:Y:S01]  /*7990*/  IMAD.MOV.U32 R28, RZ, RZ, R32 ;  /* 0x000000ffff1c7224 */ /* 0x000fe200078e0020 */
[----:B------:R-:W-:-:S11]  /*79a0*/  @!P0 ISETP.LT.AND P3, PT, R33, R32, PT ;  /* 0x000000202100820c */ /* 0x000fd60003f61270 */
[C-C-:B------:R-:W-:Y:S02]  /*79b0*/  @!P2 IMAD R4, R31.reuse, 0x4, R2.reuse ;  /* 0x000000041f04a824 */ /* 0x140fe400078e0202 */
[----:B------:R-:W-:Y:S01]  /*79c0*/  @!P3 IMAD R6, R12, 0x4, R2 ;  /* 0x000000040c06b824 */ /* 0x000fe200078e0202 */
[----:B------:R-:W-:Y:S01]  /*79d0*/  @P3 LOP3.LUT R0, R0, 0x1000, RZ, 0xfc, !PT ;  /* 0x0000100000003812 */ /* 0x000fe200078efcff */
[----:B------:R-:W-:Y:S01]  /*79e0*/  @!P3 VIADD R5, R12, 0x1 ;  /* 0x000000010c05b836 */ /* 0x000fe20000000000 */
[----:B------:R-:W-:Y:S01]  /*79f0*/  @!P2 LDS R29, [R4+0x804] ;  /* 0x00080400041da984 */ /* 0x000fe20000000800 */
        /* <DEDUP_REMOVED lines=10> */
[----:B------:R-:W-:-:S11]  /*7aa0*/  ISETP.LT.AND P4, PT, R31, R48, P4 ;  /* 0x000000301f00720c */ /* 0x000fd60002781270 */
[----:B-1----:R-:W-:Y:S02]  /*7ab0*/  @!P0 ISETP.LT.AND P5, PT, R28, R29, PT ;  /* 0x0000001d1c00820c */ /* 0x002fe40003fa1270 */
[----:B------:R-:W-:-:S04]  /*7ac0*/  @!P0 ISETP.LT.AND P4, PT, R29, R28, PT ;  /* 0x0000001c1d00820c */ /* 0x000fc80003f81270 */
[----:B------:R-:W-:-:S05]  /*7ad0*/  SEL R3, R29, R28, P4 ;  /* 0x0000001c1d037207 */ /* 0x000fca0002000000 */
[----:B------:R1:W-:Y:S02]  /*7ae0*/  STL [R1+0x4], R3 ;  /* 0x0000040301007387 */ /* 0x0003e40000100800 */
[C-C-:B------:R-:W-:Y:S02]  /*7af0*/  @!P5 IMAD R4, R31.reuse, 0x4, R2.reuse ;  /* 0x000000041f04d824 */ /* 0x140fe400078e0202 */
[C---:B------:R-:W-:Y:S02]  /*7b00*/  @!P4 IMAD R6, R12.reuse, 0x4, R2 ;  /* 0x000000040c06c824 */ /* 0x040fe400078e0202 */
[----:B------:R-:W-:Y:S01]  /*7b10*/  @!P4 VIADD R5, R12, 0x1 ;  /* 0x000000010c05c836 */ /* 0x000fe20000000000 */
[----:B------:R-:W2:Y:S01]  /*7b20*/  @!P5 LDS R29, [R4+0x804] ;  /* 0x00080400041dd984 */ /* 0x000ea20000000800 */
[----:B-1----:R-:W-:-:S03]  /*7b30*/  @!P5 VIADD R3, R31, 0x1 ;  /* 0x000000011f03d836 */ /* 0x002fc60000000000 */
[----:B------:R-:W1:Y:S01]  /*7b40*/  @!P4 LDS R28, [R6+0x804] ;  /* 0x00080400061cc984 */ /* 0x000e620000000800 */
[----:B------:R-:W-:Y:S02]  /*7b50*/  @!P4 IMAD.MOV.U32 R12, RZ, RZ, R5 ;  /* 0x000000ffff0cc224 */ /* 0x000fe400078e0005 */
[----:B------:R-:W-:-:S03]  /*7b60*/  @!P5 IMAD.MOV.U32 R31, RZ, RZ, R3 ;  /* 0x000000ffff1fd224 */ /* 0x000fc600078e0003 */
[----:B------:R-:W-:Y:S01]  /*7b70*/  ISETP.GE.AND P0, PT, R12, R52, PT ;  /* 0x000000340c00720c */ /* 0x000fe20003f06270 */
[----:B------:R-:W-:-:S03]  /*7b80*/  IMAD.IADD R14, R31, 0x1, R12 ;  /* 0x000000011f0e7824 */ /* 0x000fc600078e020c */
[CC--:B------:R-:W-:Y:S02]  /*7b90*/  ISETP.GE.OR P1, PT, R31.reuse, R48.reuse, P0 ;  /* 0x000000301f00720c */ /* 0x0c0fe40000726670 */
[CC--:B------:R-:W-:Y:S02]  /*7ba0*/  ISETP.LT.AND P2, PT, R31.reuse, R48.reuse, P0 ;  /* 0x000000301f00720c */ /* 0x0c0fe40000741270 */
[----:B------:R-:W-:Y:S01]  /*7bb0*/  ISETP.GE.AND P0, PT, R31, R48, PT ;  /* 0x000000301f00720c */ /* 0x000fe20003f06270 */
[----:B--2---:R-:W-:-:S08]  /*7bc0*/  IMAD.MOV.U32 R3, RZ, RZ, R29 ;  /* 0x000000ffff037224 */ /* 0x004fd000078e001d */
[----:B-1----:R-:W-:Y:S01]  /*7bd0*/  @!P1 ISETP.LT.AND P0, PT, R28, R29, PT ;  /* 0x0000001d1c00920c */ /* 0x002fe20003f01270 */
[----:B------:R-:W-:Y:S01]  /*7be0*/  IMAD.MOV.U32 R4, RZ, RZ, R28 ;  /* 0x000000ffff047224 */ /* 0x000fe200078e001c */
[----:B------:R-:W-:Y:S02]  /*7bf0*/  @!P1 ISETP.LT.AND P2, PT, R29, R28, PT ;  /* 0x0000001c1d00920c */ /* 0x000fe40003f41270 */
[----:B------:R-:W-:-:S09]  /*7c00*/  P2R R17, PR, RZ, 0x1 ;  /* 0x00000001ff117803 */ /* 0x000fd20000000000 */
[C-C-:B------:R-:W-:Y:S02]  /*7c10*/  @!P0 IMAD R6, R31.reuse, 0x4, R2.reuse ;  /* 0x000000041f068824 */ /* 0x140fe400078e0202 */
[----:B------:R-:W-:Y:S01]  /*7c20*/  @!P2 IMAD R9, R12, 0x4, R2 ;  /* 0x000000040c09a824 */ /* 0x000fe200078e0202 */
[----:B------:R-:W-:Y:S01]  /*7c30*/  @P2 LOP3.LUT R0, R0, 0x800, RZ, 0xfc, !PT ;  /* 0x0000080000002812 */ /* 0x000fe200078efcff */
[----:B------:R-:W-:Y:S01]  /*7c40*/  @!P2 VIADD R7, R12, 0x1 ;  /* 0x000000010c07a836 */ /* 0x000fe20000000000 */
[----:B------:R-:W-:Y:S01]  /*7c50*/  @!P0 LDS R3, [R6+0x804] ;  /* 0x0008040006038984 */ /* 0x000fe20000000800 */
[----:B------:R-:W-:Y:S02]  /*7c60*/  @!P0 VIADD R5, R31, 0x1 ;  /* 0x000000011f058836 */ /* 0x000fe40000000000 */
[----:B------:R-:W-:Y:S01]  /*7c70*/  @!P2 IMAD.MOV.U32 R12, RZ, RZ, R7 ;  /* 0x000000ffff0ca224 */ /* 0x000fe200078e0007 */
[----:B------:R-:W1:Y:S01]  /*7c80*/  @!P2 LDS R4, [R9+0x804] ;  /* 0x000804000904a984 */ /* 0x000e620000000800 */
        /* <DEDUP_REMOVED lines=8> */
[----:B-1----:R-:W-:Y:S02]  /*7d10*/  @!P1 ISETP.LT.AND P3, PT, R4, R3, PT ;  /* 0x000000030400920c */ /* 0x002fe40003f61270 */
[----:B------:R-:W-:-:S04]  /*7d20*/  @!P1 ISETP.LT.AND P2, PT, R3, R4, PT ;  /* 0x000000040300920c */ /* 0x000fc80003f41270 */
[----:B------:R-:W-:Y:S02]  /*7d30*/  SEL R5, R3, R4, P2 ;  /* 0x0000000403057207 */ /* 0x000fe40001000000 */
[----:B------:R-:W-:-:S03]  /*7d40*/  P2R R24, PR, RZ, 0x4 ;  /* 0x00000004ff187803 */ /* 0x000fc60000000000 */
[----:B------:R1:W-:Y:S02]  /*7d50*/  STL [R1], R5 ;  /* 0x0000000501007387 */ /* 0x0003e40000100800 */
[C-C-:B------:R-:W-:Y:S02]  /*7d60*/  @!P3 IMAD R6, R31.reuse, 0x4, R2.reuse ;  /* 0x000000041f06b824 */ /* 0x140fe400078e0202 */
[C---:B------:R-:W-:Y:S02]  /*7d70*/  @!P2 IMAD R9, R12.reuse, 0x4, R2 ;  /* 0x000000040c09a824 */ /* 0x040fe400078e0202 */
[----:B------:R-:W-:Y:S01]  /*7d80*/  @!P2 VIADD R7, R12, 0x1 ;  /* 0x000000010c07a836 */ /* 0x000fe20000000000 */
[----:B------:R-:W2:Y:S01]  /*7d90*/  @!P3 LDS R3, [R6+0x804] ;  /* 0x000804000603b984 */ /* 0x000ea20000000800 */
[----:B-1----:R-:W-:-:S03]  /*7da0*/  @!P3 VIADD R5, R31, 0x1 ;  /* 0x000000011f05b836 */ /* 0x002fc60000000000 */
[----:B------:R-:W1:Y:S01]  /*7db0*/  @!P2 LDS R4, [R9+0x804] ;  /* 0x000804000904a984 */ /* 0x000e620000000800 */
[----:B------:R-:W-:Y:S01]  /*7dc0*/  @!P2 IMAD.MOV.U32 R12, RZ, RZ, R7 ;  /* 0x000000ffff0ca224 */ /* 0x000fe200078e0007 */
[C---:B------:R-:W-:Y:S01]  /*7dd0*/  LOP3.LUT P2, RZ, R0.reuse, 0x800, RZ, 0xc0, !PT ;  /* 0x0000080000ff7812 */ /* 0x040fe2000784c0ff */
[----:B------:R-:W-:Y:S01]  /*7de0*/  @!P3 IMAD.MOV.U32 R31, RZ, RZ, R5 ;  /* 0x000000ffff1fb224 */ /* 0x000fe200078e0005 */
[----:B------:R-:W-:Y:S02]  /*7df0*/  LOP3.LUT R0, R0, 0xfffffbff, RZ, 0xc0, !PT ;  /* 0xfffffbff00007812 */ /* 0x000fe400078ec0ff */
[----:B------:R-:W-:Y:S01]  /*7e00*/  ISETP.GE.AND P1, PT, R12, R52, PT ;  /* 0x000000340c00720c */ /* 0x000fe20003f26270 */
[C---:B------:R-:W-:Y:S01]  /*7e10*/  IMAD.IADD R10, R31.reuse, 0x1, R12 ;  /* 0x000000011f0a7824 */ /* 0x040fe200078e020c */
[----:B------:R-:W-:Y:S02]  /*7e20*/  P2R R15, PR, RZ, 0x4 ;  /* 0x00000004ff0f7803 */ /* 0x000fe40000000000 */
[----:B------:R-:W-:-:S02]  /*7e30*/  ISETP.GE.OR P6, PT, R31, R48, P1 ;  /* 0x000000301f00720c */ /* 0x000fc40000fc6670 */
        /* <DEDUP_REMOVED lines=12> */
[----:B------:R-:W-:Y:S01]  /*7f00*/  @!P1 VIADD R7, R31, 0x1 ;  /* 0x000000011f079836 */ /* 0x000fe20000000000 */
[----:B------:R-:W-:Y:S01]  /*7f10*/  LOP3.LUT R0, R0, 0xfffffdff, RZ, 0xc0, !PT ;  /* 0xfffffdff00007812 */ /* 0x000fe200078ec0ff */
[----:B------:R-:W-:Y:S01]  /*7f20*/  @!P2 IMAD.MOV.U32 R12, RZ, RZ, R11 ;  /* 0x000000ffff0ca224 */ /* 0x000fe200078e000b */
[----:B------:R-:W1:Y:S01]  /*7f30*/  @!P2 LDS R6, [R13+0x804] ;  /* 0x000804000d06a984 */ /* 0x000e620000000800 */
[----:B------:R-:W-:Y:S01]  /*7f40*/  @!P1 IMAD.MOV.U32 R31, RZ, RZ, R7 ;  /* 0x000000ffff1f9224 */ /* 0x000fe200078e0007 */
[----:B------:R-:W-:-:S02]  /*7f50*/  ISETP.NE.AND P2, PT, R15, RZ, PT ;  /* 0x000000ff0f00720c */ /* 0x000fc40003f45270 */
[----:B------:R-:W-:Y:S01]  /*7f60*/  ISETP.GE.AND P4, PT, R12, R52, PT ;  /* 0x000000340c00720c */ /* 0x000fe20003f86270 */
[C---:B------:R-:W-:Y:S01]  /*7f70*/  IMAD.IADD R30, R31.reuse, 0x1, R12 ;  /* 0x000000011f1e7824 */ /* 0x040fe200078e020c */
[CC--:B------:R-:W-:Y:S02]  /*7f80*/  ISETP.GE.AND P5, PT, R31.reuse, R48.reuse, PT ;  /* 0x000000301f00720c */ /* 0x0c0fe40003fa6270 */
[CC--:B------:R-:W-:Y:S02]  /*7f90*/  ISETP.GE.OR P6, PT, R31.reuse, R48.reuse, P4 ;  /* 0x000000301f00720c */ /* 0x0c0fe400027c6670 */
[----:B------:R-:W-:-:S11]  /*7fa0*/  ISETP.LT.AND P4, PT, R31, R48, P4 ;  /* 0x000000301f00720c */ /* 0x000fd60002781270 */
[----:B-1----:R-:W-:Y:S02]  /*7fb0*/  @!P6 ISETP.LT.AND P5, PT, R6, R5, PT ;  /* 0x000000050600e20c */ /* 0x002fe40003fa1270 */
[CC--:B------:R-:W-:Y:S02]  /*7fc0*/  @!P6 ISETP.LT.AND P4, PT, R5.reuse, R6.reuse, PT ;  /* 0x000000060500e20c */ /* 0x0c0fe40003f81270 */
[----:B------:R-:W-:Y:S02]  /*7fd0*/  ISETP.GE.AND P6, PT, R8, R21, PT ;  /* 0x000000150800720c */ /* 0x000fe40003fc6270 */
[----:B------:R-:W-:Y:S02]  /*7fe0*/  SEL R60, R5, R6, P4 ;  /* 0x00000006053c7207 */ /* 0x000fe40002000000 */
[----:B------:R-:W-:-:S05]  /*7ff0*/  SEL R20, R20, RZ, !P6 ;  /* 0x000000ff14147207 */ /* 0x000fca0007000000 */
[C-C-:B------:R-:W-:Y:S02]  /*8000*/  @!P5 IMAD R8, R31.reuse, 0x4, R2.reuse ;  /* 0x000000041f08d824 */ /* 0x140fe400078e0202 */
[C---:B------:R-:W-:Y:S02]  /*8010*/  @!P4 IMAD R11, R12.reuse, 0x4, R2 ;  /* 0x000000040c0bc824 */ /* 0x040fe400078e0202 */
[----:B------:R-:W-:Y:S01]  /*8020*/  @!P4 VIADD R9, R12, 0x1 ;  /* 0x000000010c09c836 */ /* 0x000fe20000000000 */
[----:B------:R-:W1:Y:S01]  /*8030*/  @!P5 LDS R5, [R8+0x804] ;  /* 0x000804000805d984 */ /* 0x000e620000000800 */
[----:B------:R-:W-:Y:S02]  /*8040*/  @!P5 VIADD R7, R31, 0x1 ;  /* 0x000000011f07d836 */ /* 0x000fe40000000000 */
[----:B------:R-:W-:Y:S01]  /*8050*/  @!P4 IMAD.MOV.U32 R12, RZ, RZ, R9 ;  /* 0x000000ffff0cc224 */ /* 0x000fe200078e0009 */
[----:B------:R-:W2:Y:S01]  /*8060*/  @!P4 LDS R6, [R11+0x804] ;  /* 0x000804000b06c984 */ /* 0x000ea20000000800 */
[----:B------:R-:W-:Y:S01]  /*8070*/  @!P5 IMAD.MOV.U32 R31, RZ, RZ, R7 ;  /* 0x000000ffff1fd224 */ /* 0x000fe200078e0007 */
[----:B------:R-:W-:-:S02]  /*8080*/  PLOP3.LUT P4, PT, P5, P4, PT, 0x28, 0x82 ;  /* 0x000000000082781c */ /* 0x000fc40002f88570 */
[----:B------:R-:W-:Y:S02]  /*8090*/  ISETP.GE.AND P6, PT, R12, R52, PT ;  /* 0x000000340c00720c */ /* 0x000fe40003fc6270 */
[----:B------:R-:W-:Y:S02]  /*80a0*/  SEL R50, RZ, 0x200, !P4 ;  /* 0x00000200ff327807 */ /* 0x000fe40006000000 */
[CC--:B------:R-:W-:Y:S02]  /*80b0*/  ISETP.GE.OR P0, PT, R31.reuse, R48.reuse, P6 ;  /* 0x000000301f00720c */ /* 0x0c0fe40003706670 */
[CC--:B------:R-:W-:Y:S02]  /*80c0*/  ISETP.LT.AND P1, PT, R31.reuse, R48.reuse, P6 ;  /* 0x000000301f00720c */ /* 0x0c0fe40003721270 */
[----:B------:R-:W-:Y:S01]  /*80d0*/  ISETP.GE.AND P6, PT, R31, R48, PT ;  /* 0x000000301f00720c */ /* 0x000fe20003fc6270 */
[----:B-1----:R-:W-:-:S08]  /*80e0*/  IMAD.MOV.U32 R7, RZ, RZ, R5 ;  /* 0x000000ffff077224 */ /* 0x002fd000078e0005 */
[----:B--2---:R-:W-:Y:S01]  /*80f0*/  @!P0 ISETP.LT.AND P1, PT, R5, R6, PT ;  /* 0x000000060500820c */ /* 0x004fe20003f21270 */
        /* <DEDUP_REMOVED lines=8> */
[C---:B------:R-:W-:Y:S01]  /*8180*/  @!P6 IMAD R11, R31.reuse, 0x4, R2 ;  /* 0x000000041f0be824 */ /* 0x040fe200078e0202 */
[----:B------:R-:W-:Y:S01]  /*8190*/  PLOP3.LUT P2, PT, P3, P2, PT, 0x28, 0x82 ;  /* 0x000000000082781c */ /* 0x000fe20001f44570 */
[----:B------:R-:W-:Y:S01]  /*81a0*/  @!P1 VIADD R13, R12, 0x1 ;  /* 0x000000010c0d9836 */ /* 0x000fe20000000000 */
[----:B------:R-:W-:Y:S01]  /*81b0*/  @!P1 LDS R8, [R15+0x804] ;  /* 0x000804000f089984 */ /* 0x000fe20000000800 */
[----:B------:R-:W-:Y:S01]  /*81c0*/  IMAD.IADD R14, R31, 0x1, R12 ;  /* 0x000000011f0e7824 */ /* 0x000fe200078e020c */
[----:B------:R-:W-:Y:S01]  /*81d0*/  SEL R51, R51, RZ, !P0 ;  /* 0x000000ff33337207 */ /* 0x000fe20004000000 */
[----:B------:R-:W-:Y:S01]  /*81e0*/  @!P6 VIADD R9, R31, 0x1 ;  /* 0x000000011f09e836 */ /* 0x000fe20000000000 */
[----:B------:R-:W1:Y:S01]  /*81f0*/  @!P6 LDS R7, [R11+0x804] ;  /* 0x000804000b07e984 */ /* 0x000e620000000800 */
[----:B------:R-:W-:Y:S01]  /*8200*/  @!P1 IMAD.MOV.U32 R12, RZ, RZ, R13 ;  /* 0x000000ffff0c9224 */ /* 0x000fe200078e000d */
[----:B------:R-:W-:Y:S01]  /*8210*/  SEL R43, RZ, 0x80, !P2 ;  /* 0x00000080ff2b7807 */ /* 0x000fe20005000000 */
[----:B------:R-:W-:Y:S01]  /*8220*/  @!P6 IMAD.MOV.U32 R31, RZ, RZ, R9 ;  /* 0x000000ffff1fe224 */ /* 0x000fe200078e0009 */
[----:B------:R-:W-:-:S02]  /*8230*/  @P1 LOP3.LUT R0, R0, 0x200, RZ, 0xfc, !PT ;  /* 0x0000020000001812 */ /* 0x000fc400078efcff */
[----:B------:R-:W-:Y:S01]  /*8240*/  ISETP.GE.AND P0, PT, R12, R52, PT ;  /* 0x000000340c00720c */ /* 0x000fe20003f06270 */
[C---:B------:R-:W-:Y:S01]  /*8250*/  IMAD.IADD R24, R31.reuse, 0x1, R12 ;  /* 0x000000011f187824 */ /* 0x040fe200078e020c */
[CC--:B------:R-:W-:Y:S02]  /*8260*/  ISETP.GE.AND P2, PT, R31.reuse, R48.reuse, PT ;  /* 0x000000301f00720c */ /* 0x0c0fe40003f46270 */
[CC--:B------:R-:W-:Y:S02]  /*8270*/  ISETP.GE.OR P3, PT, R31.reuse, R48.reuse, P0 ;  /* 0x000000301f00720c */ /* 0x0c0fe40000766670 */
[----:B------:R-:W-:Y:S02]  /*8280*/  ISETP.LT.AND P0, PT, R31, R48, P0 ;  /* 0x000000301f00720c */ /* 0x000fe40000701270 */
[----:B------:R-:W-:-:S09]  /*8290*/  ISETP.NE.AND P1, PT, R27, RZ, PT ;  /* 0x000000ff1b00720c */ /* 0x000fd20003f25270 */
[----:B-1----:R-:W-:Y:S02]  /*82a0*/  @!P3 ISETP.LT.AND P2, PT, R8, R7, PT ;  /* 0x000000070800b20c */ /* 0x002fe40003f41270 */
[CC--:B------:R-:W-:Y:S02]  /*82b0*/  @!P3 ISETP.LT.AND P0, PT, R7.reuse, R8.reuse, PT ;  /* 0x000000080700b20c */ /* 0x0c0fe40003f01270 */
[----:B------:R-:W-:Y:S02]  /*82c0*/  ISETP.GE.AND P3, PT, R16, R21, PT ;  /* 0x000000151000720c */ /* 0x000fe40003f66270 */
[----:B------:R-:W-:Y:S02]  /*82d0*/  SEL R59, R7, R8, P0 ;  /* 0x00000008073b7207 */ /* 0x000fe40000000000 */
[----:B------:R-:W-:Y:S02]  /*82e0*/  SEL R43, R43, RZ, !P3 ;  /* 0x000000ff2b2b7207 */ /* 0x000fe40005800000 */
[----:B------:R-:W-:-:S02]  /*82f0*/  LOP3.LUT P3, RZ, R0, 0x400, RZ, 0xc0, !PT ;  /* 0x0000040000ff7812 */ /* 0x000fc4000786c0ff */
[----:B------:R-:W-:Y:S01]  /*8300*/  P2R R27, PR, RZ, 0x1 ;  /* 0x00000001ff1b7803 */ /* 0x000fe20000000000 */
[C-C-:B------:R-:W-:Y:S01]  /*8310*/  @!P2 IMAD R11, R31.reuse, 0x4, R2.reuse ;  /* 0x000000041f0ba824 */ /* 0x140fe200078e0202 */
[----:B------:R-:W-:Y:S01]  /*8320*/  PLOP3.LUT P1, PT, P1, P3, PT, 0x28, 0x82 ;  /* 0x000000000082781c */ /* 0x000fe20000f26570 */
[C---:B------:R-:W-:Y:S02]  /*8330*/  @!P0 IMAD R15, R12.reuse, 0x4, R2 ;  /* 0x000000040c0f8824 */ /* 0x040fe400078e0202 */
[----:B------:R-:W-:Y:S01]  /*8340*/  @!P0 VIADD R13, R12, 0x1 ;  /* 0x000000010c0d8836 */ /* 0x000fe20000000000 */
[----:B------:R-:W1:Y:S01]  /*8350*/  @!P2 LDS R7, [R11+0x804] ;  /* 0x000804000b07a984 */ /* 0x000e620000000800 */
[----:B------:R-:W-:Y:S01]  /*8360*/  @!P2 VIADD R9, R31, 0x1 ;  /* 0x000000011f09a836 */ /* 0x000fe20000000000 */
[----:B------:R-:W-:Y:S01]  /*8370*/  SEL R17, RZ, 0x100, !P1 ;  /* 0x00000100ff117807 */ /* 0x000fe20004800000 */
[----:B------:R-:W-:Y:S01]  /*8380*/  @!P0 IMAD.MOV.U32 R12, RZ, RZ, R13 ;  /* 0x000000ffff0c8224 */ /* 0x000fe200078e000d */
[----:B------:R-:W2:Y:S01]  /*8390*/  @!P0 LDS R8, [R15+0x804] ;  /* 0x000804000f088984 */ /* 0x000ea20000000800 */
[----:B------:R-:W-:Y:S01]  /*83a0*/  @!P2 IMAD.MOV.U32 R31, RZ, RZ, R9 ;  /* 0x000000ffff1fa224 */ /* 0x000fe200078e0009 */
[----:B------:R-:W-:-:S02]  /*83b0*/  LOP3.LUT P0, RZ, R0, 0x200, RZ, 0xc0, !PT ;  /* 0x0000020000ff7812 */ /* 0x000fc4000780c0ff */
[----:B------:R-:W-:Y:S02]  /*83c0*/  ISETP.GE.AND P1, PT, R12, R52, PT ;  /* 0x000000340c00720c */ /* 0x000fe40003f26270 */
[----:B------:R-:W-:Y:S02]  /*83d0*/  LOP3.LUT R0, R0, 0xfffffeff, RZ, 0xc0, !PT ;  /* 0xfffffeff00007812 */ /* 0x000fe400078ec0ff */
[CC--:B------:R-:W-:Y:S02]  /*83e0*/  ISETP.GE.OR P3, PT, R31.reuse, R48.reuse, P1 ;  /* 0x000000301f00720c */ /* 0x0c0fe40000f66670 */
[CC--:B------:R-:W-:Y:S02]  /*83f0*/  ISETP.LT.AND P5, PT, R31.reuse, R48.reuse, P1 ;  /* 0x000000301f00720c */ /* 0x0c0fe40000fa1270 */
[----:B------:R-:W-:Y:S02]  /*8400*/  ISETP.GE.AND P1, PT, R31, R48, PT ;  /* 0x000000301f00720c */ /* 0x000fe40003f26270 */
[----:B------:R-:W-:-:S02]  /*8410*/  PLOP3.LUT P6, PT, P6, P0, PT, 0x28, 0x82 ;  /* 0x000000000082781c */ /* 0x000fc400037c0570 */
[----:B------:R-:W-:-:S04]  /*8420*/  ISETP.NE.AND P0, PT, R27, RZ, PT ;  /* 0x000000ff1b00720c */ /* 0x000fc80003f05270 */
[----:B------:R-:W-:Y:S02]  /*8430*/  PLOP3.LUT P0, PT, P2, P0, PT, 0x28, 0x82 ;  /* 0x000000000082781c */ /* 0x000fe40001700570 */
[----:B------:R-:W-:Y:S01]  /*8440*/  ISETP.GE.AND P2, PT, R14, R21, PT ;  /* 0x000000150e00720c */ /* 0x000fe20003f46270 */
[----:B-1----:R-:W-:Y:S01]  /*8450*/  IMAD.MOV.U32 R9, RZ, RZ, R7 ;  /* 0x000000ffff097224 */ /* 0x002fe200078e0007 */
[----:B--2---:R-:W-:Y:S02]  /*8460*/  @!P3 ISETP.LT.AND P5, PT, R7, R8, PT ;  /* 0x000000080700b20c */ /* 0x004fe40003fa1270 */
[----:B------:R-:W-:Y:S02]  /*8470*/  @!P3 ISETP.LT.AND P1, PT, R8, R7, PT ;  /* 0x000000070800b20c */ /* 0x000fe40003f21270 */
[----:B------:R-:W-:Y:S01]  /*8480*/  ISETP.GE.AND P3, PT, R10, R21, PT ;  /* 0x000000150a00720c */ /* 0x000fe20003f66270 */
[----:B------:R-:W-:-:S03]  /*8490*/  IMAD.MOV.U32 R10, RZ, RZ, R8 ;  /* 0x000000ffff0a7224 */ /* 0x000fc600078e0008 */
[----:B------:R-:W-:Y:S02]  /*84a0*/  SEL R17, R17, RZ, !P3 ;  /* 0x000000ff11117207 */ /* 0x000fe40005800000 */
[----:B------:R-:W-:Y:S01]  /*84b0*/  ISETP.GE.AND P3, PT, R30, R21, PT ;  /* 0x000000151e00720c */ /* 0x000fe20003f66270 */
[C---:B------:R-:W-:Y:S02]  /*84c0*/  IMAD.IADD R30, R31.reuse, 0x1, R12 ;  /* 0x000000011f1e7824 */ /* 0x040fe400078e020c */
[--C-:B------:R-:W-:Y:S01]  /*84d0*/  @!P5 IMAD R16, R12, 0x4, R2.reuse ;  /* 0x000000040c10d824 */ /* 0x100fe200078e0202 */
[----:B------:R-:W-:Y:S01]  /*84e0*/  SEL R50, R50, RZ, !P3 ;  /* 0x000000ff32327207 */ /* 0x000fe20005800000 */
[C---:B------:R-:W-:Y:S01]  /*84f0*/  @!P1 IMAD R13, R31.reuse, 0x4, R2 ;  /* 0x000000041f0d9824 */ /* 0x040fe200078e0202 */
[----:B------:R-:W-:Y:S01]  /*8500*/  @P5 LOP3.LUT R0, R0, 0x100, RZ, 0xfc, !PT ;  /* 0x0000010000005812 */ /* 0x000fe200078efcff */
[----:B------:R-:W-:Y:S01]  /*8510*/  @!P5 VIADD R15, R12, 0x1 ;  /* 0x000000010c0fd836 */ /* 0x000fe20000000000 */
[----:B------:R1:W-:Y:S01]  /*8520*/  @!P5 LDS R10, [R16+0x804] ;  /* 0x00080400100ad984 */ /* 0x0003e20000000800 */
[----:B------:R-:W-:-:S02]  /*8530*/  @!P1 VIADD R11, R31, 0x1 ;  /* 0x000000011f0b9836 */ /* 0x000fc40000000000 */
[----:B------:R-:W-:Y:S01]  /*8540*/  @!P5 IMAD.MOV.U32 R12, RZ, RZ, R15 ;  /* 0x000000ffff0cd224 */ /* 0x000fe200078e000f */
[----:B------:R-:W2:Y:S01]  /*8550*/  @!P1 LDS R9, [R13+0x804] ;  /* 0x000804000d099984 */ /* 0x000ea20000000800 */
[----:B------:R-:W-:Y:S01]  /*8560*/  @!P1 IMAD.MOV.U32 R31, RZ, RZ, R11 ;  /* 0x000000ffff1f9224 */ /* 0x000fe200078e000b */
[----:B------:R-:W-:Y:S02]  /*8570*/  SEL R15, RZ, 0x800, !P0 ;  /* 0x00000800ff0f7807 */ /* 0x000fe40004000000 */
[----:B------:R-:W-:Y:S01]  /*8580*/  ISETP.GE.AND P4, PT, R12, R52, PT ;  /* 0x000000340c00720c */ /* 0x000fe20003f86270 */
[C---:B------:R-:W-:Y:S01]  /*8590*/  IMAD.IADD R42, R31.reuse, 0x1, R12 ;  /* 0x000000011f2a7824 */ /* 0x040fe200078e020c */
[CC--:B------:R-:W-:Y:S02]  /*85a0*/  ISETP.GE.AND P5, PT, R31.reuse, R48.reuse, PT ;  /* 0x000000301f00720c */ /* 0x0c0fe40003fa6270 */
[CC--:B------:R-:W-:Y:S02]  /*85b0*/  ISETP.GE.OR P3, PT, R31.reuse, R48.reuse, P4 ;  /* 0x000000301f00720c */ /* 0x0c0fe40002766670 */
[----:B------:R-:W-:-:S02]  /*85c0*/  ISETP.LT.AND P4, PT, R31, R48, P4 ;  /* 0x000000301f00720c */ /* 0x000fc40002781270 */
[----:B-1----:R-:W-:-:S04]  /*85d0*/  SEL R16, RZ, 0x400, !P6 ;  /* 0x00000400ff107807 */ /* 0x002fc80007000000 */
[----:B------:R-:W-:-:S05]  /*85e0*/  SEL R16, R16, RZ, !P2 ;  /* 0x000000ff10107207 */ /* 0x000fca0005000000 */
[CC--:B--2---:R-:W-:Y:S02]  /*85f0*/  @!P3 ISETP.LT.AND P4, PT, R9.reuse, R10.reuse, PT ;  /* 0x0000000a0900b20c */ /* 0x0c4fe40003f81270 */
[----:B------:R-:W-:Y:S02]  /*8600*/  @!P3 ISETP.LT.AND P5, PT, R10, R9, PT ;  /* 0x000000090a00b20c */ /* 0x000fe40003fa1270 */
[----:B------:R-:W-:Y:S02]  /*8610*/  SEL R58, R9, R10, P4 ;  /* 0x0000000a093a7207 */ /* 0x000fe40002000000 */
[C---:B------:R-:W-:Y:S02]  /*8620*/  LOP3.LUT P3, RZ, R0.reuse, 0x100, RZ, 0xc0, !PT ;  /* 0x0000010000ff7812 */ /* 0x040fe4000786c0ff */
[----:B------:R-:W-:Y:S02]  /*8630*/  LOP3.LUT R0, R0, 0xffffff7f, RZ, 0xc0, !PT ;  /* 0xffffff7f00007812 */ /* 0x000fe400078ec0ff */
[----:B------:R-:W-:-:S03]  /*8640*/  PLOP3.LUT P1, PT, P1, P3, PT, 0x28, 0x82 ;  /* 0x000000000082781c */ /* 0x000fc60000f26570 */
[C-C-:B------:R-:W-:Y:S01]  /*8650*/  @!P4 IMAD R27, R12.reuse, 0x4, R2.reuse ;  /* 0x000000040c1bc824 */ /* 0x140fe200078e0202 */
[----:B------:R-:W-:Y:S01]  /*8660*/  SEL R49, RZ, 0x1000, !P1 ;  /* 0x00001000ff317807 */ /* 0x000fe20004800000 */
[C---:B------:R-:W-:Y:S02]  /*8670*/  @!P5 IMAD R13, R31.reuse, 0x4, R2 ;  /* 0x000000041f0dd824 */ /* 0x040fe400078e0202 */
        /* <DEDUP_REMOVED lines=8> */
[----:B------:R-:W-:-:S03]  /*8700*/  IMAD.IADD R14, R31, 0x1, R12 ;  /* 0x000000011f0e7824 */ /* 0x000fc600078e020c */
[CC--:B------:R-:W-:Y:S02]  /*8710*/  ISETP.GE.OR P2, PT, R31.reuse, R48.reuse, P0 ;  /* 0x000000301f00720c */ /* 0x0c0fe40000746670 */
[CC--:B------:R-:W-:Y:S02]  /*8720*/  ISETP.LT.AND P6, PT, R31.reuse, R48.reuse, P0 ;  /* 0x000000301f00720c */ /* 0x0c0fe400007c1270 */
[----:B------:R-:W-:-:S09]  /*8730*/  ISETP.GE.AND P0, PT, R31, R48, PT ;  /* 0x000000301f00720c */ /* 0x000fd20003f06270 */
[----:B-1----:R-:W-:Y:S01]  /*8740*/  @!P2 ISETP.LT.AND P6, PT, R9, R10, PT ;  /* 0x0000000a0900a20c */ /* 0x002fe20003fc1270 */
[----:B------:R-:W-:Y:S01]  /*8750*/  IMAD.MOV.U32 R11, RZ, RZ, R9 ;  /* 0x000000ffff0b7224 */ /* 0x000fe200078e0009 */
[----:B------:R-:W-:Y:S02]  /*8760*/  @!P2 ISETP.LT.AND P0, PT, R10, R9, PT ;  /* 0x000000090a00a20c */ /* 0x000fe40003f01270 */
[----:B------:R-:W-:Y:S01]  /*8770*/  ISETP.GE.AND P2, PT, R24, R21, PT ;  /* 0x000000151800720c */ /* 0x000fe20003f46270 */
[----:B------:R-:W-:-:S03]  /*8780*/  IMAD.MOV.U32 R24, RZ, RZ, R10 ;  /* 0x000000ffff187224 */ /* 0x000fc600078e000a */
[----:B------:R-:W-:-:S05]  /*8790*/  SEL R15, R15, RZ, !P2 ;  /* 0x000000ff0f0f7207 */ /* 0x000fca0005000000 */
[--C-:B------:R-:W-:Y:S01]  /*87a0*/  @!P6 IMAD R45, R12, 0x4, R2.reuse ;  /* 0x000000040c2de824 */ /* 0x100fe200078e0202 */
[----:B------:R-:W-:Y:S01]  /*87b0*/  @P6 LOP3.LUT R0, R0, 0x80, RZ, 0xfc, !PT ;  /* 0x0000008000006812 */ /* 0x000fe200078efcff */
[C---:B------:R-:W-:Y:S02]  /*87c0*/  @!P0 IMAD R27, R31.reuse, 0x4, R2 ;  /* 0x000000041f1b8824 */ /* 0x040fe400078e0202 */
[----:B------:R-:W-:Y:S01]  /*87d0*/  @!P6 VIADD R44, R12, 0x1 ;  /* 0x000000010c2ce836 */ /* 0x000fe20000000000 */
[----:B------:R1:W-:Y:S01]  /*87e0*/  @!P6 LDS R24, [R45+0x804] ;  /* 0x000804002d18e984 */ /* 0x0003e20000000800 */
[----:B------:R-:W-:Y:S01]  /*87f0*/  @!P0 VIADD R13, R31, 0x1 ;  /* 0x000000011f0d8836 */ /* 0x000fe20000000000 */
[----:B------:R-:W-:Y:S01]  /*8800*/  LOP3.LUT R0, R0, 0xffffffdf, RZ, 0xc0, !PT ;  /* 0xffffffdf00007812 */ /* 0x000fe200078ec0ff */
[----:B------:R-:W-:Y:S01]  /*8810*/  @!P6 IMAD.MOV.U32 R12, RZ, RZ, R44 ;  /* 0x000000ffff0ce224 */ /* 0x000fe200078e002c */
[----:B------:R-:W2:Y:S01]  /*8820*/  @!P0 LDS R11, [R27+0x804] ;  /* 0x000804001b0b8984 */ /* 0x000ea20000000800 */
[----:B------:R-:W-:Y:S01]  /*8830*/  @!P0 IMAD.MOV.U32 R31, RZ, RZ, R13 ;  /* 0x000000ffff1f8224 */ /* 0x000fe200078e000d */
[----:B------:R-:W-:-:S02]  /*8840*/  PLOP3.LUT P0, PT, P0, P6, PT, 0x28, 0x82 ;  /* 0x000000000082781c */ /* 0x000fc4000070c570 */
[----:B------:R-:W-:Y:S02]  /*8850*/  ISETP.GE.AND P1, PT, R12, R52, PT ;  /* 0x000000340c00720c */ /* 0x000fe40003f26270 */
[CC--:B------:R-:W-:Y:S02]  /*8860*/  ISETP.GE.AND P2, PT, R31.reuse, R48.reuse, PT ;  /* 0x000000301f00720c */ /* 0x0c0fe40003f46270 */
[CC--:B------:R-:W-:Y:S02]  /*8870*/  ISETP.GE.OR P3, PT, R31.reuse, R48.reuse, P1 ;  /* 0x000000301f00720c */ /* 0x0c0fe40000f66670 */
[----:B------:R-:W-:Y:S02]  /*8880*/  ISETP.LT.AND P1, PT, R31, R48, P1 ;  /* 0x000000301f00720c */ /* 0x000fe40000f21270 */
[----:B-1----:R-:W-:-:S09]  /*8890*/  SEL R45, RZ, 0x2000, !P4 ;  /* 0x00002000ff2d7807 */ /* 0x002fd20006000000 */
[----:B--2---:R-:W-:Y:S02]  /*88a0*/  @!P3 ISETP.LT.AND P2, PT, R24, R11, PT ;  /* 0x0000000b1800b20c */ /* 0x004fe40003f41270 */
[CC--:B------:R-:W-:Y:S02]  /*88b0*/  @!P3 ISETP.LT.AND P1, PT, R11.reuse, R24.reuse, PT ;  /* 0x000000180b00b20c */ /* 0x0c0fe40003f21270 */
[-C--:B------:R-:W-:Y:S02]  /*88c0*/  ISETP.GE.AND P3, PT, R30, R21.reuse, PT ;  /* 0x000000151e00720c */ /* 0x080fe40003f66270 */
[----:B------:R-:W-:Y:S02]  /*88d0*/  SEL R57, R11, R24, P1 ;  /* 0x000000180b397207 */ /* 0x000fe40000800000 */
[----:B------:R-:W-:Y:S02]  /*88e0*/  SEL R49, R49, RZ, !P3 ;  /* 0x000000ff31317207 */ /* 0x000fe40005800000 */
[----:B------:R-:W-:Y:S01]  /*88f0*/  ISETP.GE.AND P3, PT, R42, R21, PT ;  /* 0x000000152a00720c */ /* 0x000fe20003f66270 */
[----:B------:R-:W-:-:S02]  /*8900*/  IMAD.IADD R42, R31, 0x1, R12 ;  /* 0x000000011f2a7824 */ /* 0x000fc400078e020c */
[--C-:B------:R-:W-:Y:S01]  /*8910*/  @!P2 IMAD R27, R31, 0x4, R2.reuse ;  /* 0x000000041f1ba824 */ /* 0x100fe200078e0202 */
[----:B------:R-:W-:Y:S01]  /*8920*/  SEL R45, R45, RZ, !P3 ;  /* 0x000000ff2d2d7207 */ /* 0x000fe20005800000 */
[C---:B------:R-:W-:Y:S02]  /*8930*/  @!P1 IMAD R44, R12.reuse, 0x4, R2 ;  /* 0x000000040c2c9824 */ /* 0x040fe400078e0202 */
[----:B------:R-:W-:Y:S01]  /*8940*/  @!P1 VIADD R30, R12, 0x1 ;  /* 0x000000010c1e9836 */ /* 0x000fe20000000000 */
[----:B------:R-:W1:Y:S01]  /*8950*/  @!P2 LDS R11, [R27+0x804] ;  /* 0x000804001b0ba984 */ /* 0x000e620000000800 */
[----:B------:R-:W-:Y:S02]  /*8960*/  @!P2 VIADD R13, R31, 0x1 ;  /* 0x000000011f0da836 */ /* 0x000fe40000000000 */
[----:B------:R-:W-:Y:S01]  /*8970*/  @!P1 IMAD.MOV.U32 R12, RZ, RZ, R30 ;  /* 0x000000ffff0c9224 */ /* 0x000fe200078e001e */
[----:B------:R-:W2:Y:S01]  /*8980*/  @!P1 LDS R24, [R44+0x804] ;  /* 0x000804002c189984 */ /* 0x000ea20000000800 */
[----:B------:R-:W-:Y:S01]  /*8990*/  @!P2 IMAD.MOV.U32 R31, RZ, RZ, R13 ;  /* 0x000000ffff1fa224 */ /* 0x000fe200078e000d */
[----:B------:R-:W-:-:S02]  /*89a0*/  SEL R13, RZ, 0x4000, !P0 ;  /* 0x00004000ff0d7807 */ /* 0x000fc40004000000 */
[----:B------:R-:W-:Y:S02]  /*89b0*/  ISETP.GE.AND P4, PT, R12, R52, PT ;  /* 0x000000340c00720c */ /* 0x000fe40003f86270 */
[----:B------:R-:W-:Y:S02]  /*89c0*/  ISETP.GE.AND P0, PT, R14, R21, PT ;  /* 0x000000150e00720c */ /* 0x000fe40003f06270 */
[CC--:B------:R-:W-:Y:S02]  /*89d0*/  ISETP.GE.OR P3, PT, R31.reuse, R48.reuse, P4 ;  /* 0x000000301f00720c */ /* 0x0c0fe40002766670 */
[CC--:B------:R-:W-:Y:S02]  /*89e0*/  ISETP.LT.AND P5, PT, R31.reuse, R48.reuse, P4 ;  /* 0x000000301f00720c */ /* 0x0c0fe400027a1270 */
[----:B------:R-:W-:Y:S02]  /*89f0*/  ISETP.GE.AND P4, PT, R31, R48, PT ;  /* 0x000000301f00720c */ /* 0x000fe40003f86270 */
[----:B------:R-:W-:Y:S01]  /*8a00*/  SEL R14, R13, RZ, !P0 ;  /* 0x000000ff0d0e7207 */ /* 0x000fe20004000000 */
[----:B------:R-:W-:Y:S01]  /*8a10*/  IMAD.IADD R13, R31, 0x1, R12 ;  /* 0x000000011f0d7824 */ /* 0x000fe200078e020c */
[----:B------:R-:W-:Y:S01]  /*8a20*/  PLOP3.LUT P1, PT, P2, P1, PT, 0x28, 0x82 ;  /* 0x000000000082781c */ /* 0x000fe20001722570 */
[----:B-1----:R-:W-:-:S04]  /*8a30*/  IMAD.MOV.U32 R47, RZ, RZ, R11 ;  /* 0x000000ffff2f7224 */ /* 0x002fc800078e000b */
[----:B--2---:R-:W-:Y:S01]  /*8a40*/  @!P3 ISETP.LT.AND P5, PT, R11, R24, PT ;  /* 0x000000180b00b20c */ /* 0x004fe20003fa1270 */
        /* <DEDUP_REMOVED lines=14> */
[----:B------:R-:W1:Y:S01]  /*8b30*/  @!P3 LDS R46, [R55+0x804] ;  /* 0x00080400372eb984 */ /* 0x000e620000000800 */
        /* <DEDUP_REMOVED lines=11> */
[----:B-1----:R-:W-:Y:S02]  /*8bf0*/  @!P2 ISETP.LT.AND P0, PT, R46, R47, PT ;  /* 0x0000002f2e00a20c */ /* 0x002fe40003f01270 */
[----:B------:R-:W-:-:S04]  /*8c00*/  @!P2 ISETP.LT.AND P3, PT, R47, R46, PT ;  /* 0x0000002e2f00a20c */ /* 0x000fc80003f61270 */
[----:B------:R-:W-:-:S07]  /*8c10*/  SEL R56, R47, R46, P3 ;  /* 0x0000002e2f387207 */ /* 0x000fce0001800000 */
[C---:B------:R-:W-:Y:S02]  /*8c20*/  @!P0 VIADD R54, R31.reuse, 0x1 ;  /* 0x000000011f368836 */ /* 0x040fe40000000000 */
[----:B------:R-:W-:Y:S02]  /*8c30*/  @!P0 IMAD R55, R31, 0x4, R2 ;  /* 0x000000041f378824 */ /* 0x000fe400078e0202 */
[----:B------:R-:W-:Y:S02]  /*8c40*/  @!P0 IMAD.MOV.U32 R31, RZ, RZ, R54 ;  /* 0x000000ffff1f8224 */ /* 0x000fe400078e0036 */
[----:B------:R-:W-:Y:S01]  /*8c50*/  @!P3 IMAD R54, R12, 0x4, R2 ;  /* 0x000000040c36b824 */ /* 0x000fe200078e0202 */
[----:B------:R-:W-:Y:S01]  /*8c60*/  @!P0 LDS R47, [R55+0x804] ;  /* 0x00080400372f8984 */ /* 0x000fe20000000800 */
[----:B------:R-:W-:-:S03]  /*8c70*/  PLOP3.LUT P0, PT, P0, P3, PT, 0x28, 0x82 ;  /* 0x000000000082781c */ /* 0x000fc60000706570 */
[----:B------:R1:W2:Y:S02]  /*8c80*/  @!P3 LDS R46, [R54+0x804] ;  /* 0x00080400362eb984 */ /* 0x0002a40000000800 */
[----:B-1----:R-:W-:-:S04]  /*8c90*/  @!P3 VIADD R54, R12, 0x1 ;  /* 0x000000010c36b836 */ /* 0x002fc80000000000 */
[----:B------:R-:W-:Y:S01]  /*8ca0*/  @!P3 IMAD.MOV.U32 R12, RZ, RZ, R54 ;  /* 0x000000ffff0cb224 */ /* 0x000fe200078e0036 */
[----:B------:R-:W-:Y:S01]  /*8cb0*/  BAR.SYNC.DEFER_BLOCKING 0x0 ;  /* 0x0000000000007b1d */ /* 0x000fe20000010000 */
[----:B------:R-:W-:-:S03]  /*8cc0*/  ISETP.GE.AND P3, PT, R31, R48, PT ;  /* 0x000000301f00720c */ /* 0x000fc60003f66270 */
[C---:B------:R-:W-:Y:S01]  /*8cd0*/  ISETP.GE.AND P2, PT, R12.reuse, R52, PT ;  /* 0x000000340c00720c */ /* 0x040fe20003f46270 */
[----:B------:R-:W-:-:S03]  /*8ce0*/  IMAD.IADD R12, R12, 0x1, R31 ;  /* 0x000000010c0c7824 */ /* 0x000fc600078e021f */
[CC--:B------:R-:W-:Y:S02]  /*8cf0*/  ISETP.GE.OR P1, PT, R31.reuse, R48.reuse, P2 ;  /* 0x000000301f00720c */ /* 0x0c0fe40001726670 */
[----:B------:R-:W-:-:S11]  /*8d00*/  ISETP.LT.AND P2, PT, R31, R48, P2 ;  /* 0x000000301f00720c */ /* 0x000fd60001741270 */
[CC--:B--2---:R-:W-:Y:S02]  /*8d10*/  @!P1 ISETP.LT.AND P2, PT, R47.reuse, R46.reuse, PT ;  /* 0x0000002e2f00920c */ /* 0x0c4fe40003f41270 */
[----:B------:R-:W-:Y:S02]  /*8d20*/  @!P1 ISETP.LT.AND P3, PT, R46, R47, PT ;  /* 0x0000002f2e00920c */ /* 0x000fe40003f61270 */
[----:B------:R-:W-:Y:S02]  /*8d30*/  SEL R55, R47, R46, P2 ;  /* 0x0000002e2f377207 */ /* 0x000fe40001000000 */
[----:B------:R-:W-:Y:S02]  /*8d40*/  SEL R46, RZ, 0x20000, !P0 ;  /* 0x00020000ff2e7807 */ /* 0x000fe40004000000 */
[----:B------:R-:W-:Y:S02]  /*8d50*/  ISETP.GE.AND P0, PT, R44, R21, PT ;  /* 0x000000152c00720c */ /* 0x000fe40003f06270 */
[----:B------:R-:W-:-:S02]  /*8d60*/  LOP3.LUT P1, RZ, R0, 0x20, RZ, 0xc0, !PT ;  /* 0x0000002000ff7812 */ /* 0x000fc4000782c0ff */
[----:B------:R-:W-:Y:S02]  /*8d70*/  PLOP3.LUT P3, PT, P3, P2, PT, 0x28, 0x82 ;  /* 0x000000000082781c */ /* 0x000fe40001f64570 */
[----:B------:R-:W-:Y:S02]  /*8d80*/  SEL R44, R46, RZ, !P0 ;  /* 0x000000ff2e2c7207 */ /* 0x000fe40004000000 */
[----:B------:R-:W-:Y:S02]  /*8d90*/  PLOP3.LUT P4, PT, P4, P1, PT, 0x28, 0x82 ;  /* 0x000000000082781c */ /* 0x000fe40002782570 */
[----:B------:R-:W-:Y:S02]  /*8da0*/  SEL R46, RZ, 0x40000, !P3 ;  /* 0x00040000ff2e7807 */ /* 0x000fe40005800000 */
[----:B------:R-:W-:Y:S02]  /*8db0*/  ISETP.GE.AND P0, PT, R12, R21, PT ;  /* 0x000000150c00720c */ /* 0x000fe40003f06270 */
[----:B------:R-:W-:-:S02]  /*8dc0*/  SEL R48, RZ, 0x10000, !P4 ;  /* 0x00010000ff307807 */ /* 0x000fc40006000000 */
[----:B------:R-:W-:Y:S02]  /*8dd0*/  SEL R12, R46, RZ, !P0 ;  /* 0x000000ff2e0c7207 */ /* 0x000fe40004000000 */
[C---:B------:R-:W-:Y:S02]  /*8de0*/  LOP3.LUT P4, RZ, R0.reuse, 0x40, RZ, 0xc0, !PT ;  /* 0x0000004000ff7812 */ /* 0x040fe4000788c0ff */
[----:B------:R-:W-:Y:S02]  /*8df0*/  LOP3.LUT P0, RZ, R0, 0x10000, RZ, 0xc0, !PT ;  /* 0x0001000000ff7812 */ /* 0x000fe4000780c0ff */
[----:B------:R-:W-:Y:S02]  /*8e00*/  ISETP.GE.AND P1, PT, R13, R21, PT ;  /* 0x000000150d00720c */ /* 0x000fe40003f26270 */
[----:B------:R-:W-:Y:S02]  /*8e10*/  PLOP3.LUT P0, PT, P4, P0, PT, 0x28, 0x82 ;  /* 0x000000000082781c */ /* 0x000fe40002700570 */
[----:B------:R-:W-:-:S02]  /*8e20*/  SEL R13, R48, RZ, !P1 ;  /* 0x000000ff300d7207 */ /* 0x000fc40004800000 */
[----:B------:R-:W-:Y:S02]  /*8e30*/  ISETP.LT.AND P4, PT, R19, R21, P0 ;  /* 0x000000151300720c */ /* 0x000fe40000781270 */
[C---:B------:R-:W-:Y:S02]  /*8e40*/  LOP3.LUT P0, RZ, R0.reuse, 0x8, RZ, 0xc0, !PT ;  /* 0x0000000800ff7812 */ /* 0x040fe4000780c0ff */
[----:B------:R-:W-:Y:S02]  /*8e50*/  LOP3.LUT P1, RZ, R0, 0x4, RZ, 0xc0, !PT ;  /* 0x0000000400ff7812 */ /* 0x000fe4000782c0ff */
[----:B------:R-:W-:Y:S02]  /*8e60*/  PLOP3.LUT P0, PT, P0, P5, PT, 0x28, 0x82 ;  /* 0x000000000082781c */ /* 0x000fe4000070a570 */
[----:B------:R-:W-:Y:S02]  /*8e70*/  ISETP.NE.AND P5, PT, R30, RZ, PT ;  /* 0x000000ff1e00720c */ /* 0x000fe40003fa5270 */
[----:B------:R-:W-:-:S02]  /*8e80*/  LOP3.LUT P2, RZ, R0, 0x1, RZ, 0xc0, !PT ;  /* 0x0000000100ff7812 */ /* 0x000fc4000784c0ff */
[----:B------:R-:W-:Y:S02]  /*8e90*/  LOP3.LUT P3, RZ, R0, 0x2000, RZ, 0xc0, !PT ;  /* 0x0000200000ff7812 */ /* 0x000fe4000786c0ff */
[----:B------:R-:W-:Y:S02]  /*8ea0*/  PLOP3.LUT P1, PT, P1, P5, PT, 0x28, 0x82 ;  /* 0x000000000082781c */ /* 0x000fe40000f2a570 */
[----:B------:R-:W-:Y:S02]  /*8eb0*/  PLOP3.LUT P2, PT, P2, P3, PT, 0x28, 0x82 ;  /* 0x000000000082781c */ /* 0x000fe40001746570 */
[----:B------:R-:W-:Y:S02]  /*8ec0*/  ISETP.NE.AND P5, PT, R27, RZ, PT ;  /* 0x000000ff1b00720c */ /* 0x000fe40003fa5270 */
[-C--:B------:R-:W-:Y:S02]  /*8ed0*/  ISETP.LT.AND P3, PT, R18, R21.reuse, P0 ;  /* 0x000000151200720c */ /* 0x080fe40000761270 */
[----:B------:R-:W-:-:S02]  /*8ee0*/  ISETP.LT.AND P0, PT, R26, R21, P1 ;  /* 0x000000151a00720c */ /* 0x000fc40000f01270 */
[-C--:B------:R-:W-:Y:S02]  /*8ef0*/  ISETP.LT.AND P1, PT, R23, R21.reuse, P2 ;  /* 0x000000151700720c */ /* 0x080fe40001721270 */
[----:B------:R-:W-:Y:S02]  /*8f00*/  PLOP3.LUT P2, PT, P6, P5, PT, 0x28, 0x82 ;  /* 0x000000000082781c */ /* 0x000fe4000374a570 */
[----:B------:R-:W-:Y:S02]  /*8f10*/  SEL R19, RZ, 0x1, !P4 ;  /* 0x00000001ff137807 */ /* 0x000fe40006000000 */
[----:B------:R-:W-:Y:S02]  /*8f20*/  SEL R23, RZ, 0x2, !P3 ;  /* 0x00000002ff177807 */ /* 0x000fe40005800000 */
[----:B------:R-:W-:Y:S02]  /*8f30*/  SEL R18, RZ, 0x4, !P0 ;  /* 0x00000004ff127807 */ /* 0x000fe40004000000 */
[----:B------:R-:W-:-:S02]  /*8f40*/  ISETP.LT.AND P2, PT, R22, R21, P2 ;  /* 0x000000151600720c */ /* 0x000fc40001741270 */
[----:B------:R-:W-:Y:S02]  /*8f50*/  IADD3 R19, PT, PT, R18, R23, R19 ;  /* 0x0000001712137210 */ /* 0x000fe40007ffe013 */
[----:B------:R-:W-:Y:S02]  /*8f60*/  SEL R18, RZ, 0x8, !P1 ;  /* 0x00000008ff127807 */ /* 0x000fe40004800000 */
[----:B------:R-:W-:Y:S02]  /*8f70*/  SEL R21, RZ, 0x10, !P2 ;  /* 0x00000010ff157807 */ /* 0x000fe40005000000 */
[----:B------:R-:W-:Y:S02]  /*8f80*/  LOP3.LUT R0, R0, 0xfffffffd, RZ, 0xc0, !PT ;  /* 0xfffffffd00007812 */ /* 0x000fe400078ec0ff */
[----:B------:R-:W-:Y:S02]  /*8f90*/  IADD3 R18, PT, PT, R21, R19, R18 ;  /* 0x0000001315127210 */ /* 0x000fe40007ffe012 */
[----:B------:R-:W-:-:S02]  /*8fa0*/  @P4 LOP3.LUT R0, R0, 0x2, RZ, 0xfc, !PT ;  /* 0x0000000200004812 */ /* 0x000fc400078efcff */
[----:B------:R-:W-:Y:S02]  /*8fb0*/  IADD3 R51, PT, PT, R18, R20, R51 ;  /* 0x0000001412337210 */ /* 0x000fe40007ffe033 */
[----:B------:R-:W-:Y:S02]  /*8fc0*/  LOP3.LUT R0, R0, 0xfffffffe, RZ, 0xc0, !PT ;  /* 0xfffffffe00007812 */ /* 0x000fe400078ec0ff */
[----:B------:R-:W-:Y:S02]  /*8fd0*/  IADD3 R43, PT, PT, R51, R43, R17 ;  /* 0x0000002b332b7210 */ /* 0x000fe40007ffe011 */
[----:B------:R-:W-:Y:S02]  /*8fe0*/  @P3 LOP3.LUT R0, R0, 0x1, RZ, 0xfc, !PT ;  /* 0x0000000100003812 */ /* 0x000fe400078efcff */
[----:B------:R-:W-:Y:S02]  /*8ff0*/  IADD3 R50, PT, PT, R43, R50, R16 ;  /* 0x000000322b327210 */ /* 0x000fe40007ffe010 */
[----:B0-----:R-:W-:-:S02]  /*9000*/  ISETP.NE.AND P3, PT, R61, RZ, PT ;  /* 0x000000ff3d00720c */ /* 0x001fc40003f65270 */
        /* <DEDUP_REMOVED lines=105> */
[----:B------:R-:W-:-:S04]  /*96a0*/  ISETP.GE.U32.AND P3, PT, R53, 0x20, PT ;  /* 0x000000203500780c */ /* 0x000fc80003f66070 */
[----:B------:R-:W-:Y:S02]  /*96b0*/  SEL R16, R16, RZ, P3 ;  /* 0x000000ff10107207 */ /* 0x000fe40001800000 */
[----:B------:R-:W-:Y:S02]  /*96c0*/  IADD3 R14, P3, PT, R14, R12, RZ ;  /* 0x0000000c0e0e7210 */ /* 0x000fe40007f7e0ff */
[----:B------:R-:W-:Y:S01]  /*96d0*/  CS2R R12, SRZ ;  /* 0x00000000000c7805 */ /* 0x000fe2000001ff00 */
[----:B------:R-:W-:Y:S02]  /*96e0*/  IMAD.IADD R19, R19, 0x1, R16 ;  /* 0x0000000113137824 */ /* 0x000fe400078e0210 */
[----:B------:R-:W-:Y:S01]  /*96f0*/  IMAD.X R15, R15, 0x1, R17, P3 ;  /* 0x000000010f0f7824 */ /* 0x000fe200018e0611 */
[----:B------:R-:W-:Y:S07]  /*9700*/  BRA `(.L_x_113) ;  /* 0x0000001000f87947 */ /* 0x000fee0003800000 */
.L_x_112:
        /* <DEDUP_REMOVED lines=101> */
[----:B------:R-:W-:Y:S01]  /*9d60*/  ISETP.GE.U32.AND P3, PT, R53, 0x20, PT ;  /* 0x000000203500780c */ /* 0x000fe20003f66070 */
[----:B------:R-:W-:-:S05]  /*9d70*/  IMAD.IADD R19, R15, 0x1, R12 ;  /* 0x000000010f137824 */ /* 0x000fca00078e020c */
        /* <DEDUP_REMOVED lines=17> */
.L_x_115:
[----:B------:R-:W-:Y:S05]  /*9e90*/  NANOSLEEP 0x1c2 ;  /* 0x000001c20000795d */ /* 0x000fea0003800000 */
[----:B------:R-:W-:Y:S01]  /*9ea0*/  NOP ;  /* 0x0000000000007918 */ /* 0x000fe20000000000 */
.L_x_116:
        /* <DEDUP_REMOVED lines=11> */
.L_x_187:
[----:B------:R-:W-:Y:S05]  /*9f60*/  @!P3 BRA `(.L_x_118) ;  /* 0x000000000034b947 */ /* 0x000fea0003800000 */
.L_x_122:
[----:B------:R-:W-:Y:S05]  /*9f70*/  YIELD ;  /* 0x0000000000007946 */ /* 0x000fea0003800000 */
[----:B------:R-:W-:Y:S05]  /*9f80*/  @P4 BRA `(.L_x_119) ;  /* 0x0000000000084947 */ /* 0x000fea0003800000 */
[----:B------:R1:W-:Y:S06]  /*9f90*/  MEMBAR.SC.CTA ;  /* 0x0000000000007992 */ /* 0x0003ec0000000000 */
[----:B-1----:R-:W-:Y:S05]  /*9fa0*/  BRA `(.L_x_120) ;  /* 0x0000000000087947 */ /* 0x002fea0003800000 */
.L_x_119:
[----:B------:R-:W-:Y:S05]  /*9fb0*/  NANOSLEEP 0x15e ;  /* 0x0000015e0000795d */ /* 0x000fea0003800000 */
[----:B------:R-:W-:Y:S01]  /*9fc0*/  NOP ;  /* 0x0000000000007918 */ /* 0x000fe20000000000 */
.L_x_120:
[----:B------:R-:W2:Y:S01]  /*9fd0*/  LD.E.128.STRONG.GPU R12, desc[UR6][R18.64+0x200] ;  /* 0x00020006120c7980 */ /* 0x000ea2000c10fd00 */
[----:B------:R-:W-:Y:S01]  /*9fe0*/  UMOV UR4, 0xffffffff ;  /* 0xffffffff00047882 */ /* 0x000fe20000000000 */
[----:B--2---:R-:W-:-:S04]  /*9ff0*/  ISETP.NE.U32.AND P3, PT, R12, 0x63, PT ;  /* 0x000000630c00780c */ /* 0x004fc80003f65070 */
[----:B------:R-:W-:Y:S01]  /*a000*/  ISETP.NE.AND.EX P3, PT, R13, RZ, PT, P3 ;  /* 0x000000ff0d00720c */ /* 0x000fe20003f65330 */
[----:B------:R-:W-:-:S12]  /*a010*/  BRA.DIV UR4, `(.L_x_121) ;  /* 0x0000002a04947947 */ /* 0x000fd8000b800000 */
[----:B------:R-:W-:-:S13]  /*a020*/  VOTE.ANY P3, !P3 ;  /* 0x0000000000ff7806 */ /* 0x000fda0005860100 */
.L_x_190:
[----:B------:R-:W-:Y:S05]  /*a030*/  @P3 BRA `(.L_x_122) ;  /* 0xfffffffc00cc3947 */ /* 0x000fea000383ffff */
.L_x_118:
[----:B------:R-:W-:Y:S01]  /*a040*/  UMOV UR4, 0xffffffff ;  /* 0xffffffff00047882 */ /* 0x000fe20000000000 */
[----:B------:R-:W-:-:S04]  /*a050*/  ISETP.NE.U32.AND P3, PT, R12, 0x65, PT ;  /* 0x000000650c00780c */ /* 0x000fc80003f65070 */
[----:B------:R-:W-:Y:S01]  /*a060*/  ISETP.NE.AND.EX P3, PT, R13, RZ, PT, P3 ;  /* 0x000000ff0d00720c */ /* 0x000fe20003f65330 */
[----:B------:R-:W-:-:S12]  /*a070*/  BRA.DIV UR4, `(.L_x_123) ;  /* 0x0000002a049c7947 */ /* 0x000fd8000b800000 */
[----:B------:R-:W1:Y:S01]  /*a080*/  S2R R47, SR_GEMASK ;  /* 0x00000000002f7919 */ /* 0x000e620000003c00 */
[----:B------:R-:W-:Y:S02]  /*a090*/  VOTE.ANY R16, PT, !P3 ;  /* 0x0000000000107806 */ /* 0x000fe400058e0100 */
[----:B------:R-:W-:Y:S01]  /*a0a0*/  ISETP.NE.U32.AND P6, PT, R12, 0x65, PT ;  /* 0x000000650c00780c */ /* 0x000fe20003fc5070 */
[----:B------:R-:W2:Y:S01]  /*a0b0*/  S2R R54, SR_CTAID.X ;  /* 0x0000000000367919 */ /* 0x000ea20000002500 */
        /* <DEDUP_REMOVED lines=9> */
[----:B------:R-:W3:Y:S01]  /*a150*/  SHFL.DOWN PT, R18, R15, 0x1, R19 ;  /* 0x082000000f127989 */ /* 0x000ee200000e0013 */
[----:B-1----:R-:W-:Y:S01]  /*a160*/  SEL R23, R2, RZ, !P3 ;  /* 0x000000ff02177207 */ /* 0x002fe20005800000 */
[----:B------:R-:W-:Y:S01]  /*a170*/  VIADD R2, R30, 0x2 ;  /* 0x000000021e027836 */ /* 0x000fe20000000000 */
[----:B---3--:R-:W-:Y:S02]  /*a180*/  SEL R31, R18, RZ, !P3 ;  /* 0x000000ff121f7207 */ /* 0x008fe40005800000 */
[----:B------:R-:W-:-:S05]  /*a190*/  IADD3 R48, P3, PT, R14, R23, RZ ;  /* 0x000000170e307210 */ /* 0x000fca0007f7e0ff */
[----:B------:R-:W-:Y:S01]  /*a1a0*/  IMAD.X R46, R15, 0x1, R31, P3 ;  /* 0x000000010f2e7824 */ /* 0x000fe200018e061f */
[----:B------:R-:W1:Y:S01]  /*a1b0*/  SHFL.DOWN PT, R18, R48, 0x2, R19 ;  /* 0x0840000030127989 */ /* 0x000e6200000e0013 */
[----:B------:R-:W-:-:S03]  /*a1c0*/  ISETP.GT.AND P3, PT, R2, R19, PT ;  /* 0x000000130200720c */ /* 0x000fc60003f64270 */
[----:B------:R-:W3:Y:S01]  /*a1d0*/  SHFL.DOWN PT, R23, R46, 0x2, R19 ;  /* 0x084000002e177989 */ /* 0x000ee200000e0013 */
[----:B-1----:R-:W-:Y:S02]  /*a1e0*/  SEL R17, R18, RZ, !P3 ;  /* 0x000000ff12117207 */ /* 0x002fe40005800000 */
[----:B---3--:R-:W-:Y:S02]  /*a1f0*/  SEL R23, R23, RZ, !P3 ;  /* 0x000000ff17177207 */ /* 0x008fe40005800000 */
[----:B------:R-:W-:-:S05]  /*a200*/  IADD3 R2, P3, PT, R17, R48, RZ ;  /* 0x0000003011027210 */ /* 0x000fca0007f7e0ff */
[----:B------:R-:W-:Y:S01]  /*a210*/  IMAD.X R14, R23, 0x1, R46, P3 ;  /* 0x00000001170e7824 */ /* 0x000fe200018e062e */
[----:B------:R-:W1:Y:S01]  /*a220*/  SHFL.DOWN PT, R18, R2, 0x4, R19 ;  /* 0x0880000002127989 */ /* 0x000e6200000e0013 */
[----:B------:R-:W-:Y:S01]  /*a230*/  ISETP.GT.AND P3, PT, R16, R19, PT ;  /* 0x000000131000720c */ /* 0x000fe20003f64270 */
[----:B------:R-:W-:Y:S02]  /*a240*/  VIADD R16, R30, 0x8 ;  /* 0x000000081e107836 */ /* 0x000fe40000000000 */
        /* <DEDUP_REMOVED lines=11> */
[----:B------:R-:W-:Y:S01]  /*a300*/  IADD3 R2, P3, PT, R17, R48, RZ ;  /* 0x0000003011027210 */ /* 0x000fe20007f7e0ff */
[----:B--2---:R-:W-:-:S04]  /*a310*/  IMAD.IADD R48, R12, 0x1, R54 ;  /* 0x000000010c307824 */ /* 0x004fc800078e0236 */
        /* <DEDUP_REMOVED lines=12> */
.L_x_204:
[----:B------:R-:W-:Y:S05]  /*a3e0*/  @!P3 BRA `(.L_x_124) ;  /* 0x000000040038b947 */ /* 0x000fea0003800000 */
.L_x_132:
        /* <DEDUP_REMOVED lines=10> */
.L_x_207:
[----:B------:R-:W-:Y:S05]  /*a490*/  @!P3 BRA `(.L_x_126) ;  /* 0x000000000038b947 */ /* 0x000fea0003800000 */
[----:B------:R-:W-:-:S13]  /*a4a0*/  ISETP.GT.U32.AND P4, PT, R25, 0x1f3, PT ;  /* 0x000001f31900780c */ /* 0x000fda0003f84070 */
.L_x_130:
[----:B------:R-:W-:Y:S05]  /*a4b0*/  YIELD ;  /* 0x0000000000007946 */ /* 0x000fea0003800000 */
[----:B------:R-:W-:Y:S05]  /*a4c0*/  @P4 BRA `(.L_x_127) ;  /* 0x0000000000084947 */ /* 0x000fea0003800000 */
[----:B------:R1:W-:Y:S06]  /*a4d0*/  MEMBAR.SC.CTA ;  /* 0x0000000000007992 */ /* 0x0003ec0000000000 */
[----:B-1----:R-:W-:Y:S05]  /*a4e0*/  BRA `(.L_x_128) ;  /* 0x0000000000087947 */ /* 0x002fea0003800000 */
.L_x_127:
[----:B------:R-:W-:Y:S05]  /*a4f0*/  NANOSLEEP 0x15e ;  /* 0x0000015e0000795d */ /* 0x000fea0003800000 */
[----:B------:R-:W-:Y:S01]  /*a500*/  NOP ;  /* 0x0000000000007918 */ /* 0x000fe20000000000 */
.L_x_128:
[----:B------:R-:W2:Y:S01]  /*a510*/  LD.E.128.STRONG.GPU R12, desc[UR6][R18.64+-0x200] ;  /* 0xfffe0006120c7980 */ /* 0x000ea2000c10fd00 */
[----:B------:R-:W-:Y:S01]  /*a520*/  UMOV UR4, 0xffffffff ;  /* 0xffffffff00047882 */ /* 0x000fe20000000000 */
[----:B--2---:R-:W-:-:S04]  /*a530*/  ISETP.NE.U32.AND P3, PT, R12, 0x63, PT ;  /* 0x000000630c00780c */ /* 0x004fc80003f65070 */
[----:B------:R-:W-:Y:S01]  /*a540*/  ISETP.NE.AND.EX P3, PT, R13, RZ, PT, P3 ;  /* 0x000000ff0d00720c */ /* 0x000fe20003f65330 */
[----:B------:R-:W-:-:S12]  /*a550*/  BRA.DIV UR4, `(.L_x_129) ;  /* 0x0000002e042c7947 */ /* 0x000fd8000b800000 */
[----:B------:R-:W-:-:S13]  /*a560*/  VOTE.ANY P3, !P3 ;  /* 0x0000000000ff7806 */ /* 0x000fda0005860100 */
.L_x_210:
[----:B------:R-:W-:Y:S05]  /*a570*/  @P3 BRA `(.L_x_130) ;  /* 0xfffffffc00cc3947 */ /* 0x000fea000383ffff */
.L_x_126:
        /* <DEDUP_REMOVED lines=18> */
[----:B------:R-:W-:Y:S01]  /*a6a0*/  ISETP.GT.AND P3, PT, R16, R61, PT ;  /* 0x0000003d1000720c */ /* 0x000fe20003f64270 */
[----:B------:R-:W1:Y:S04]  /*a6b0*/  SHFL.DOWN PT, R18, R14, 0x2, R61 ;  /* 0x084000000e127989 */ /* 0x000e6800000e003d */
[----:B------:R-:W2:Y:S01]  /*a6c0*/  SHFL.DOWN PT, R19, R15, 0x2, R61 ;  /* 0x084000000f137989 */ /* 0x000ea200000e003d */
[----:B-1----:R-:W-:Y:S02]  /*a6d0*/  SEL R17, R18, RZ, !P3 ;  /* 0x000000ff12117207 */ /* 0x002fe40005800000 */
[----:B--2---:R-:W-:Y:S02]  /*a6e0*/  SEL R16, R19, RZ, !P3 ;  /* 0x000000ff13107207 */ /* 0x004fe40005800000 */
[----:B------:R-:W-:-:S05]  /*a6f0*/  IADD3 R14, P3, PT, R17, R14, RZ ;  /* 0x0000000e110e7210 */ /* 0x000fca0007f7e0ff */
[----:B------:R-:W-:Y:S01]  /*a700*/  IMAD.X R15, R16, 0x1, R15, P3 ;  /* 0x00000001100f7824 */ /* 0x000fe200018e060f */
[----:B------:R-:W1:Y:S01]  /*a710*/  SHFL.DOWN PT, R18, R14, 0x4, R61 ;  /* 0x088000000e127989 */ /* 0x000e6200000e003d */
[----:B------:R-:W-:-:S03]  /*a720*/  VIADD R16, R30, 0x4 ;  /* 0x000000041e107836 */ /* 0x000fc60000000000 */
[----:B------:R-:W2:Y:S02]  /*a730*/  SHFL.DOWN PT, R19, R15, 0x4, R61 ;  /* 0x088000000f137989 */ /* 0x000ea400000e003d */
[----:B------:R-:W-:-:S04]  /*a740*/  ISETP.GT.AND P3, PT, R16, R61, PT ;  /* 0x0000003d1000720c */ /* 0x000fc80003f64270 */
        /* <DEDUP_REMOVED lines=18> */
[----:B------:R-:W-:-:S04]  /*a870*/  IADD3 R2, P3, P4, R19, R14, R2 ;  /* 0x0000000e13027210 */ /* 0x000fc80007c7e002 */
[----:B------:R-:W-:Y:S02]  /*a880*/  IADD3.X R23, PT, PT, R18, R15, R23, P3, P4 ;  /* 0x0000000f12177210 */ /* 0x000fe40001fe8417 */
[----:B------:R-:W-:-:S04]  /*a890*/  ISETP.NE.U32.AND P4, PT, R12, 0x65, PT ;  /* 0x000000650c00780c */ /* 0x000fc80003f85070 */
[----:B------:R-:W-:-:S13]  /*a8a0*/  ISETP.NE.AND.EX P4, PT, R13, RZ, PT, P4 ;  /* 0x000000ff0d00720c */ /* 0x000fda0003f85340 */
[----:B------:R-:W-:-:S13]  /*a8b0*/  VOTE.ALL P3, P4 ;  /* 0x0000000000ff7806 */ /* 0x000fda0002060000 */
.L_x_224:
[----:B------:R-:W-:Y:S05]  /*a8c0*/  @P3 BRA `(.L_x_132) ;  /* 0xfffffff800c83947 */ /* 0x000fea000383ffff */
.L_x_124:
        /* <DEDUP_REMOVED lines=15> */
.L_x_134:
[----:B------:R-:W-:Y:S05]  /*a9c0*/  BSYNC.RECONVERGENT B0 ;  /* 0x0000000000007941 */ /* 0x000fea0003800200 */
.L_x_133:
[----:B------:R-:W-:Y:S01]  /*a9d0*/  ISETP.NE.AND P3, PT, R30, RZ, PT ;  /* 0x000000ff1e00720c */ /* 0x000fe20003f65270 */
[----:B------:R-:W-:-:S12]  /*a9e0*/  IMAD.MOV.U32 R19, RZ, RZ, R22 ;  /* 0x000000ffff137224 */ /* 0x000fd800078e0016 */
[----:B--2---:R-:W1:Y:S01]  /*a9f0*/  @!P3 S2R R13, SR_CgaCtaId ;  /* 0x00000000000db919 */ /* 0x004e620000008800 */
[----:B------:R-:W-:Y:S01]  /*aa00*/  @!P3 MOV R2, 0x400 ;  /* 0x000004000002b802 */ /* 0x000fe20000000f00 */
[----:B------:R-:W-:-:S03]  /*aa10*/  @!P3 IMAD.MOV.U32 R19, RZ, RZ, R16 ;  /* 0x000000ffff13b224 */ /* 0x000fc600078e0010 */
[----:B-1----:R-:W-:-:S05]  /*aa20*/  @!P3 LEA R13, R13, R2, 0x18 ;  /* 0x000000020d0db211 */ /* 0x002fca00078ec0ff */
[----:B------:R1:W-:Y:S02]  /*aa30*/  @!P3 STS.64 [R13+0x90], R16 ;  /* 0x000090100d00b388 */ /* 0x0003e40000000a00 */
.L_x_114:
[----:B------:R-:W-:Y:S05]  /*aa40*/  WARPSYNC.ALL ;  /* 0x0000000000007948 */ /* 0x000fea0003800000 */
[----:B------:R-:W-:Y:S01]  /*aa50*/  ISETP.NE.AND P3, PT, R53, RZ, PT ;  /* 0x000000ff3500720c */ /* 0x000fe20003f65270 */
[----:B------:R-:W2:Y:S08]  /*aa60*/  S2UR UR5, SR_CgaCtaId ;  /* 0x00000000000579c3 */ /* 0x000eb00000008800 */
[----:B------:R-:W-:Y:S06]  /*aa70*/  BAR.SYNC.DEFER_BLOCKING 0x0 ;  /* 0x0000000000007b1d */ /* 0x000fec0000010000 */
[----:B------:R-:W-:-:S02]  /*aa80*/  UMOV UR4, 0x400 ;  /* 0x0000040000047882 */ /* 0x000fc40000000000 */
[----:B--2---:R-:W-:-:S09]  /*aa90*/  ULEA UR4, UR5, UR4, 0x18 ;  /* 0x0000000405047291 */ /* 0x004fd2000f8ec0ff */
[----:B------:R-:W2:Y:S02]  /*aaa0*/  @P3 LDS R2, [UR4+0x90] ;  /* 0x00009004ff023984 */ /* 0x000ea40008000800 */
[----:B--2---:R-:W-:Y:S02]  /*aab0*/  @P3 IMAD.IADD R19, R2, 0x1, R19 ;  /* 0x0000000102133824 */ /* 0x004fe400078e0213 */
[----:B------:R-:W-:-:S05]  /*aac0*/  IMAD.U32 R2, RZ, RZ, UR4 ;  /* 0x00000004ff027e24 */ /* 0x000fca000f8e00ff */
[----:B-1----:R1:W2:Y:S04]  /*aad0*/  LDS.64 R12, [R2+0xa8] ;  /* 0x0000a800020c7984 */ /* 0x0022a80000000a00 */
[----:B------:R1:W3:Y:S02]  /*aae0*/  LDS.64 R14, [R2+0xb8] ;  /* 0x0000b800020e7984 */ /* 0x0002e40000000a00 */
.L_x_113:
[----:B------:R-:W4:Y:S04]  /*aaf0*/  LDL.LU R46, [R1+0x4] ;  /* 0x00000400012e7983 */ /* 0x000f280000300800 */
[----:B------:R-:W5:Y:S01]  /*ab00*/  LDL.LU R30, [R1] ;  /* 0x00000000011e7983 */ /* 0x000f620000300800 */
[C---:B------:R-:W-:Y:S01]  /*ab10*/  LOP3.LUT P3, RZ, R0.reuse, 0x2, RZ, 0xc0, !PT ;  /* 0x0000000200ff7812 */ /* 0x040fe2000786c0ff */
[----:B------:R-:W-:Y:S01]  /*ab20*/  BSSY.RECONVERGENT B0, `(.L_x_135) ;  /* 0x00000f7000007945 */ /* 0x000fe20003800200 */
[----:B------:R-:W-:Y:S01]  /*ab30*/  P2R R16, PR, RZ, 0x1 ;  /* 0x00000001ff107803 */ /* 0x000fe20000000000 */
[----:B------:R-:W-:Y:S01]  /*ab40*/  BAR.SYNC.DEFER_BLOCKING 0x0 ;  /* 0x0000000000007b1d */ /* 0x000fe20000010000 */
[C---:B------:R-:W-:Y:S02]  /*ab50*/  LOP3.LUT P0, RZ, R0.reuse, 0x10000, RZ, 0xc0, !PT ;  /* 0x0001000000ff7812 */ /* 0x040fe4000780c0ff */
[----:B------:R-:W-:-:S02]  /*ab60*/  LOP3.LUT P4, RZ, R0, 0x1, RZ, 0xc0, !PT ;  /* 0x0000000100ff7812 */ /* 0x000fc4000788c0ff */
[----:B------:R-:W-:Y:S02]  /*ab70*/  P2R R17, PR, RZ, 0x2 ;  /* 0x00000002ff117803 */ /* 0x000fe40000000000 */
[----:B------:R-:W-:Y:S02]  /*ab80*/  P2R R22, PR, RZ, 0x4 ;  /* 0x00000004ff167803 */ /* 0x000fe40000000000 */
[----:B------:R-:W-:Y:S02]  /*ab90*/  LOP3.LUT P1, RZ, R0, 0x8000, RZ, 0xc0, !PT ;  /* 0x0000800000ff7812 */ /* 0x000fe4000782c0ff */
[----:B------:R-:W-:Y:S02]  /*aba0*/  @P3 SEL R21, R40, R41, P0 ;  /* 0x0000002928153207 */ /* 0x000fe40000000000 */
[----:B------:R-:W-:Y:S02]  /*abb0*/  ISETP.NE.AND P0, PT, R16, RZ, PT ;  /* 0x000000ff1000720c */ /* 0x000fe40003f05270 */
[----:B------:R-:W-:-:S02]  /*abc0*/  LOP3.LUT P2, RZ, R0, 0x4000, RZ, 0xc0, !PT ;  /* 0x0000400000ff7812 */ /* 0x000fc4000784c0ff */
[----:B------:R-:W-:Y:S02]  /*abd0*/  @P4 SEL R18, R39, R38, P1 ;  /* 0x0000002627124207 */ /* 0x000fe40000800000 */
[----:B------:R-:W-:Y:S01]  /*abe0*/  ISETP.NE.AND P1, PT, R17, RZ, PT ;  /* 0x000000ff1100720c */ /* 0x000fe20003f25270 */
[----:B--2---:R-:W-:Y:S01]  /*abf0*/  IMAD.IADD R17, R19, 0x1, -R12 ;  /* 0x0000000113117824 */ /* 0x004fe200078e0a0c */
[C---:B------:R-:W-:Y:S02]  /*ac00*/  LOP3.LUT P6, RZ, R0.reuse, 0x2000, RZ, 0xc0, !PT ;  /* 0x0000200000ff7812 */ /* 0x040fe400078cc0ff */
[----:B------:R-:W-:Y:S02]  /*ac10*/  LOP3.LUT P5, RZ, R0, 0x1000, RZ, 0xc0, !PT ;  /* 0x0000100000ff7812 */ /* 0x000fe400078ac0ff */
[----:B------:R-:W-:Y:S02]  /*ac20*/  P2R R16, PR, RZ, 0x8 ;  /* 0x00000008ff107803 */ /* 0x000fe40000000000 */
[----:B------:R-:W-:-:S02]  /*ac30*/  @P0 SEL R20, R37, R36, P2 ;  /* 0x0000002425140207 */ /* 0x000fc40001000000 */
[----:B------:R-:W-:Y:S02]  /*ac40*/  ISETP.NE.AND P2, PT, R22, RZ, PT ;  /* 0x000000ff1600720c */ /* 0x000fe40003f45270 */
[----:B------:R-:W-:Y:S02]  /*ac50*/  LOP3.LUT P3, RZ, R0, 0x800, RZ, 0xc0, !PT ;  /* 0x0000080000ff7812 */ /* 0x000fe4000786c0ff */
[----:B------:R-:W-:-:S09]  /*ac60*/  @P1 SEL R22, R35, R34, P6 ;  /* 0x0000002223161207 */ /* 0x000fd20003000000 */
[----:B------:R-:W-:Y:S02]  /*ac70*/  @P2 SEL R23, R33, R32, P5 ;  /* 0x0000002021172207 */ /* 0x000fe40002800000 */
[----:B------:R-:W-:-:S13]  /*ac80*/  R2P PR, R51, 0x60 ;  /* 0x0000006033007804 */ /* 0x000fda0000000000 */
[----:B------:R-:W-:Y:S02]  /*ac90*/  @P6 SEL R25, R29, R28, P3 ;  /* 0x0000001c1d196207 */ /* 0x000fe40001800000 */
[----:B------:R-:W-:-:S13]  /*aca0*/  ISETP.NE.AND P3, PT, R16, RZ, PT ;  /* 0x000000ff1000720c */ /* 0x000fda0003f65270 */
[C---:B------:R-:W-:Y:S02]  /*acb0*/  @P3 VIADD R19, R17.reuse, 0x1 ;  /* 0x0000000111133836 */ /* 0x040fe40000000000 */
[----:B------:R-:W-:Y:S02]  /*acc0*/  @P3 IMAD R16, R17, 0x4, R2 ;  /* 0x0000000411103824 */ /* 0x000fe400078e0202 */
[----:B------:R-:W-:-:S03]  /*acd0*/  @P3 IMAD.MOV.U32 R17, RZ, RZ, R19 ;  /* 0x000000ffff113224 */ /* 0x000fc600078e0013 */
[----:B------:R2:W-:Y:S01]  /*ace0*/  @P3 STS [R16+0x800], R21 ;  /* 0x0008001510003388 */ /* 0x0005e20000000800 */
[C---:B------:R-:W-:Y:S01]  /*acf0*/  @P4 VIADD R19, R17.reuse, 0x1 ;  /* 0x0000000111134836 */ /* 0x040fe20000000000 */
[----:B------:R-:W-:Y:S01]  /*ad00*/  LOP3.LUT P3, RZ, R0, 0x400, RZ, 0xc0, !PT ;  /* 0x0000040000ff7812 */ /* 0x000fe2000786c0ff */
[----:B------:R-:W-:Y:S02]  /*ad10*/  @P4 IMAD R27, R17, 0x4, R2 ;  /* 0x00000004111b4824 */ /* 0x000fe400078e0202 */
[----:B------:R-:W-:-:S03]  /*ad20*/  @P4 IMAD.MOV.U32 R17, RZ, RZ, R19 ;  /* 0x000000ffff114224 */ /* 0x000fc600078e0013 */
[----:B------:R0:W-:Y:S01]  /*ad30*/  @P4 STS [R27+0x800], R18 ;  /* 0x000800121b004388 */ /* 0x0001e20000000800 */
        /* <DEDUP_REMOVED lines=9> */
[----:B--2---:R-:W-:Y:S01]  /*add0*/  @P2 VIADD R16, R17, 0x1 ;  /* 0x0000000111102836 */ /* 0x004fe20000000000 */
[----:B------:R-:W-:Y:S01]  /*ade0*/  LOP3.LUT P1, RZ, R43, 0x80, RZ, 0xc0, !PT ;  /* 0x000000802bff7812 */ /* 0x000fe2000782c0ff */
[----:B------:R-:W-:Y:S02]  /*adf0*/  @P2 IMAD R26, R17, 0x4, R2 ;  /* 0x00000004111a2824 */ /* 0x000fe400078e0202 */
[----:B------:R-:W-:Y:S02]  /*ae00*/  @P2 IMAD.MOV.U32 R17, RZ, RZ, R16 ;  /* 0x000000ffff112224 */ /* 0x000fe400078e0010 */
[----:B------:R-:W-:Y:S01]  /*ae10*/  @P0 SEL R3, R3, R4, P3 ;  /* 0x0000000403030207 */ /* 0x000fe20001800000 */
[----:B------:R-:W-:Y:S01]  /*ae20*/  @P2 STS [R26+0x800], R23 ;  /* 0x000800171a002388 */ /* 0x000fe20000000800 */
[C---:B------:R-:W-:Y:S02]  /*ae30*/  @P5 VIADD R16, R17.reuse, 0x1 ;  /* 0x0000000111105836 */ /* 0x040fe40000000000 */
[----:B0-----:R-:W-:-:S02]  /*ae40*/  @P5 IMAD R18, R17, 0x4, R2 ;  /* 0x0000000411125824 */ /* 0x001fc400078e0202 */
[----:B------:R-:W-:-:S04]  /*ae50*/  @P5 IMAD.MOV.U32 R17, RZ, RZ, R16 ;  /* 0x000000ffff115224 */ /* 0x000fc800078e0010 */
[C---:B------:R-:W-:Y:S02]  /*ae60*/  @P6 VIADD R16, R17.reuse, 0x1 ;  /* 0x0000000111106836 */ /* 0x040fe40000000000 */
[----:B-1----:R-:W-:Y:S02]  /*ae70*/  @P6 IMAD R20, R17, 0x4, R2 ;  /* 0x0000000411146824 */ /* 0x002fe400078e0202 */
[----:B------:R-:W-:-:S04]  /*ae80*/  @P6 IMAD.MOV.U32 R17, RZ, RZ, R16 ;  /* 0x000000ffff116224 */ /* 0x000fc800078e0010 */
[C---:B------:R-:W-:Y:S02]  /*ae90*/  @P1 IMAD R19, R17.reuse, 0x4, R2 ;  /* 0x0000000411131824 */ /* 0x040fe400078e0202 */
[----:B------:R-:W-:-:S04]  /*aea0*/  @P1 VIADD R16, R17, 0x1 ;  /* 0x0000000111101836 */ /* 0x000fc80000000000 */
[----:B------:R-:W-:-:S04]  /*aeb0*/  @P1 IMAD.MOV.U32 R17, RZ, RZ, R16 ;  /* 0x000000ffff111224 */ /* 0x000fc800078e0010 */
[C---:B------:R-:W-:Y:S02]  /*aec0*/  @P0 VIADD R4, R17.reuse, 0x1 ;  /* 0x0000000111040836 */ /* 0x040fe40000000000 */
[----:B------:R-:W-:Y:S02]  /*aed0*/  @P0 IMAD R16, R17, 0x4, R2 ;  /* 0x0000000411100824 */ /* 0x000fe400078e0202 */
[----:B------:R-:W-:Y:S01]  /*aee0*/  @P0 IMAD.MOV.U32 R17, RZ, RZ, R4 ;  /* 0x000000ffff110224 */ /* 0x000fe200078e0004 */
[----:B----4-:R0:W-:Y:S01]  /*aef0*/  @P5 STS [R18+0x800], R46 ;  /* 0x0008002e12005388 */ /* 0x0101e20000000800 */
[----:B------:R-:W-:-:S03]  /*af00*/  LOP3.LUT P5, RZ, R0, 0x200, RZ, 0xc0, !PT ;  /* 0x0000020000ff7812 */ /* 0x000fc600078ac0ff */
[----:B------:R-:W-:Y:S04]  /*af10*/  @P6 STS [R20+0x800], R25 ;  /* 0x0008001914006388 */ /* 0x000fe80000000800 */
[----:B-----5:R-:W-:Y:S01]  /*af20*/  @P1 STS [R19+0x800], R30 ;  /* 0x0008001e13001388 */ /* 0x020fe20000000800 */
[----:B------:R-:W-:-:S03]  /*af30*/  R2P PR, R50.B1, 0x6 ;  /* 0x0000000632007804 */ /* 0x000fc60000001000 */
[----:B------:R1:W-:Y:S02]  /*af40*/  @P0 STS [R16+0x800], R3 ;  /* 0x0008000310000388 */ /* 0x0003e40000000800 */
[----:B------:R-:W-:-:S08]  /*af50*/  R2P PR, R49.B1, 0x18 ;  /* 0x0000001831007804 */ /* 0x000fd00000001000 */
[C---:B------:R-:W-:Y:S02]  /*af60*/  @P1 VIADD R4, R17.reuse, 0x1 ;  /* 0x0000000111041836 */ /* 0x040fe40000000000 */
[----:B------:R-:W-:Y:S02]  /*af70*/  @P1 IMAD R21, R17, 0x4, R2 ;  /* 0x0000000411151824 */ /* 0x000fe400078e0202 */
[----:B------:R-:W-:Y:S01]  /*af80*/  @P1 IMAD.MOV.U32 R17, RZ, RZ, R4 ;  /* 0x000000ffff111224 */ /* 0x000fe200078e0004 */
[----:B------:R-:W-:Y:S02]  /*af90*/  @P2 SEL R4, R5, R6, P5 ;  /* 0x0000000605042207 */ /* 0x000fe40002800000 */
[----:B------:R-:W-:Y:S01]  /*afa0*/  @P1 STS [R21+0x800], R60 ;  /* 0x0008003c15001388 */ /* 0x000fe20000000800 */
[C---:B0-----:R-:W-:Y:S01]  /*afb0*/  @P2 VIADD R18, R17.reuse, 0x1 ;  /* 0x0000000111122836 */ /* 0x041fe20000000000 */
[----:B------:R-:W-:Y:S01]  /*afc0*/  LOP3.LUT P1, RZ, R0, 0x80, RZ, 0xc0, !PT ;  /* 0x0000008000ff7812 */ /* 0x000fe2000782c0ff */
[----:B------:R-:W-:-:S02]  /*afd0*/  @P2 IMAD R5, R17, 0x4, R2 ;  /* 0x0000000411052824 */ /* 0x000fc400078e0202 */
[----:B------:R-:W-:-:S03]  /*afe0*/  @P2 IMAD.MOV.U32 R17, RZ, RZ, R18 ;  /* 0x000000ffff112224 */ /* 0x000fc600078e0012 */
[----:B------:R0:W-:Y:S01]  /*aff0*/  @P2 STS [R5+0x800], R4 ;  /* 0x0008000405002388 */ /* 0x0001e20000000800 */
[----:B------:R-:W-:Y:S01]  /*b000*/  LOP3.LUT P2, RZ, R0, 0x100, RZ, 0xc0, !PT ;  /* 0x0000010000ff7812 */ /* 0x000fe2000784c0ff */
[C---:B------:R-:W-:Y:S02]  /*b010*/  @P3 VIADD R6, R17.reuse, 0x1 ;  /* 0x0000000111063836 */ /* 0x040fe40000000000 */
[----:B-1----:R-:W-:Y:S01]  /*b020*/  @P3 IMAD R16, R17, 0x4, R2 ;  /* 0x0000000411103824 */ /* 0x002fe200078e0202 */
[----:B------:R-:W-:Y:S01]  /*b030*/  R2P PR, R45.B1, 0x60 ;  /* 0x000000602d007804 */ /* 0x000fe20000001000 */
[----:B------:R-:W-:Y:S01]  /*b040*/  @P3 IMAD.MOV.U32 R17, RZ, RZ, R6 ;  /* 0x000000ffff113224 */ /* 0x000fe200078e0006 */
[C---:B------:R-:W-:Y:S02]  /*b050*/  LOP3.LUT P0, RZ, R42.reuse, 0x8000, RZ, 0xc0, !PT ;  /* 0x000080002aff7812 */ /* 0x040fe4000780c0ff */
[----:B------:R1:W-:Y:S01]  /*b060*/  @P3 STS [R16+0x800], R59 ;  /* 0x0008003b10003388 */ /* 0x0003e20000000800 */
[C---:B------:R-:W-:Y:S01]  /*b070*/  @P4 VIADD R3, R17.reuse, 0x1 ;  /* 0x0000000111034836 */ /* 0x040fe20000000000 */
[----:B------:R-:W-:Y:S01]  /*b080*/  LOP3.LUT P3, RZ, R42, 0x10000, RZ, 0xc0, !PT ;  /* 0x000100002aff7812 */ /* 0x000fe2000786c0ff */
[----:B------:R-:W-:-:S02]  /*b090*/  @P4 IMAD R6, R17, 0x4, R2 ;  /* 0x0000000411064824 */ /* 0x000fc400078e0202 */
[----:B------:R-:W-:-:S04]  /*b0a0*/  @P4 IMAD.MOV.U32 R17, RZ, RZ, R3 ;  /* 0x000000ffff114224 */ /* 0x000fc800078e0003 */
[C---:B------:R-:W-:Y:S02]  /*b0b0*/  @P5 VIADD R3, R17.reuse, 0x1 ;  /* 0x0000000111035836 */ /* 0x040fe40000000000 */
[----:B------:R-:W-:Y:S02]  /*b0c0*/  @P5 IMAD R19, R17, 0x4, R2 ;  /* 0x0000000411135824 */ /* 0x000fe400078e0202 */
[----:B------:R-:W-:Y:S01]  /*b0d0*/  @P5 IMAD.MOV.U32 R17, RZ, RZ, R3 ;  /* 0x000000ffff115224 */ /* 0x000fe200078e0003 */
[----:B------:R-:W-:-:S03]  /*b0e0*/  @P4 SEL R3, R7, R8, P2 ;  /* 0x0000000807034207 */ /* 0x000fc60001000000 */
[C---:B0-----:R-:W-:Y:S02]  /*b0f0*/  @P6 VIADD R4, R17.reuse, 0x1 ;  /* 0x0000000111046836 */ /* 0x041fe40000000000 */
[----:B------:R-:W-:Y:S01]  /*b100*/  @P6 IMAD R5, R17, 0x4, R2 ;  /* 0x0000000411056824 */ /* 0x000fe200078e0202 */
[----:B------:R1:W-:Y:S01]  /*b110*/  @P4 STS [R6+0x800], R3 ;  /* 0x0008000306004388 */ /* 0x0003e20000000800 */
[----:B------:R-:W-:Y:S01]  /*b120*/  @P6 IMAD.MOV.U32 R17, RZ, RZ, R4 ;  /* 0x000000ffff116224 */ /* 0x000fe200078e0004 */
[----:B------:R-:W-:Y:S02]  /*b130*/  LOP3.LUT P4, RZ, R0, 0x20, RZ, 0xc0, !PT ;  /* 0x0000002000ff7812 */ /* 0x000fe4000788c0ff */
[----:B------:R-:W-:Y:S01]  /*b140*/  @P6 SEL R4, R9, R10, P1 ;  /* 0x0000000a09046207 */ /* 0x000fe20000800000 */
[C---:B------:R-:W-:Y:S01]  /*b150*/  @P0 VIADD R7, R17.reuse, 0x1 ;  /* 0x0000000111070836 */ /* 0x040fe20000000000 */
[----:B------:R-:W-:Y:S01]  /*b160*/  R2P PR, R44.B2, 0x6 ;  /* 0x000000062c007804 */ /* 0x000fe20000002000 */
[----:B------:R-:W-:Y:S01]  /*b170*/  @P0 IMAD R8, R17, 0x4, R2 ;  /* 0x0000000411080824 */ /* 0x000fe200078e0202 */
[----:B------:R1:W-:Y:S01]  /*b180*/  @P5 STS [R19+0x800], R58 ;  /* 0x0008003a13005388 */ /* 0x0003e20000000800 */
[----:B------:R-:W-:Y:S01]  /*b190*/  @P0 IMAD.MOV.U32 R17, RZ, RZ, R7 ;  /* 0x000000ffff110224 */ /* 0x000fe200078e0007 */
[----:B------:R-:W-:-:S02]  /*b1a0*/  @P3 SEL R11, R11, R24, P4 ;  /* 0x000000180b0b3207 */ /* 0x000fc40002000000 */
[----:B------:R1:W-:Y:S01]  /*b1b0*/  @P6 STS [R5+0x800], R4 ;  /* 0x0008000405006388 */ /* 0x0003e20000000800 */
[C---:B------:R-:W-:Y:S02]  /*b1c0*/  @P3 VIADD R0, R17.reuse, 0x1 ;  /* 0x0000000111003836 */ /* 0x040fe40000000000 */
[----:B------:R-:W-:Y:S01]  /*b1d0*/  @P3 IMAD R10, R17, 0x4, R2 ;  /* 0x00000004110a3824 */ /* 0x000fe200078e0202 */
[----:B------:R1:W-:Y:S01]  /*b1e0*/  @P0 STS [R8+0x800], R57 ;  /* 0x0008003908000388 */ /* 0x0003e20000000800 */
[----:B------:R-:W-:Y:S01]  /*b1f0*/  @P3 IMAD.MOV.U32 R17, RZ, RZ, R0 ;  /* 0x000000ffff113224 */ /* 0x000fe200078e0000 */
[----:B---3--:R-:W-:Y:S02]  /*b200*/  ISETP.GE.AND P0, PT, R53, R14, PT ;  /* 0x0000000e3500720c */ /* 0x008fe40003f06270 */
[----:B------:R1:W-:Y:S01]  /*b210*/  @P3 STS [R10+0x800], R11 ;  /* 0x0008000b0a003388 */ /* 0x0003e20000000800 */
[C---:B------:R-:W-:Y:S02]  /*b220*/  @P1 VIADD R0, R17.reuse, 0x1 ;  /* 0x0000000111001836 */ /* 0x040fe40000000000 */
[----:B------:R-:W-:-:S02]  /*b230*/  @P1 IMAD R7, R17, 0x4, R2 ;  /* 0x0000000411071824 */ /* 0x000fc400078e0202 */
[----:B------:R-:W-:-:S03]  /*b240*/  @P1 IMAD.MOV.U32 R17, RZ, RZ, R0 ;  /* 0x000000ffff111224 */ /* 0x000fc600078e0000 */
[----:B------:R1:W-:Y:S01]  /*b250*/  @P1 STS [R7+0x800], R56 ;  /* 0x0008003807001388 */ /* 0x0003e20000000800 */
[----:B------:R-:W-:-:S05]  /*b260*/  @P2 IMAD R0, R17, 0x4, R2 ;  /* 0x0000000411002824 */ /* 0x000fca00078e0202 */
[----:B------:R1:W-:Y:S01]  /*b270*/  @P2 STS [R0+0x800], R55 ;  /* 0x0008003700002388 */ /* 0x0003e20000000800 */
[----:B------:R-:W-:Y:S06]  /*b280*/  BAR.SYNC.DEFER_BLOCKING 0x0 ;  /* 0x0000000000007b1d */ /* 0x000fec0000010000 */
[----:B------:R-:W-:Y:S05]  /*b290*/  @P0 BRA `(.L_x_136) ;  /* 0x0000000400fc0947 */ /* 0x000fea0003800000 */
[----:B-1----:R-:W-:Y:S01]  /*b2a0*/  LOP3.LUT R3, RZ, R53, RZ, 0x33, !PT ;  /* 0x00000035ff037212 */ /* 0x002fe200078e33ff */
[----:B------:R-:W-:Y:S04]  /*b2b0*/  BSSY.RECONVERGENT B1, `(.L_x_137) ;  /* 0x000001e000017945 */ /* 0x000fe80003800200 */
[----:B------:R-:W-:-:S05]  /*b2c0*/  IMAD.IADD R0, R3, 0x1, R14 ;  /* 0x0000000103007824 */ /* 0x000fca00078e020e */
[C---:B------:R-:W-:Y:S02]  /*b2d0*/  LOP3.LUT R3, R0.reuse, 0x600, RZ, 0xc0, !PT ;  /* 0x0000060000037812 */ /* 0x040fe400078ec0ff */
[----:B------:R-:W-:Y:S02]  /*b2e0*/  ISETP.GE.U32.AND P1, PT, R0, 0x600, PT ;  /* 0x000006000000780c */ /* 0x000fe40003f26070 */
[----:B------:R-:W-:Y:S01]  /*b2f0*/  ISETP.NE.AND P0, PT, R3, 0x600, PT ;  /* 0x000006000300780c */ /* 0x000fe20003f05270 */
[----:B------:R-:W-:-:S12]  /*b300*/  IMAD.MOV.U32 R3, RZ, RZ, R53 ;  /* 0x000000ffff037224 */ /* 0x000fd800078e0035 */
[----:B------:R-:W-:Y:S05]  /*b310*/  @!P0 BRA `(.L_x_138) ;  /* 0x00000000005c8947 */ /* 0x000fea0003800000 */
[----:B------:R-:W0:Y:S01]  /*b320*/  LDCU.64 UR4, c[0x0][0x3b0] ;  /* 0x00007600ff0477ac */ /* 0x000e220008000a00 */
[----:B------:R-:W-:Y:S01]  /*b330*/  LEA.HI R0, R0, 0x1, RZ, 0x17 ;  /* 0x0000000100007811 */ /* 0x000fe200078fb8ff */
[C---:B------:R-:W-:Y:S01]  /*b340*/  IMAD R5, R53.reuse, 0x4, R2 ;  /* 0x0000000435057824 */ /* 0x040fe200078e0202 */
[----:B------:R-:W-:-:S03]  /*b350*/  IADD3 R9, P0, PT, R53, R12, RZ ;  /* 0x0000000c35097210 */ /* 0x000fc60007f1e0ff */
[C---:B------:R-:W-:Y:S01]  /*b360*/  IMAD.SHL.U32 R3, R0.reuse, 0x200, RZ ;  /* 0x0000020000037824 */ /* 0x040fe200078e00ff */
[----:B------:R-:W-:Y:S01]  /*b370*/  LOP3.LUT R0, R0, 0x3, RZ, 0xc0, !PT ;  /* 0x0000000300007812 */ /* 0x000fe200078ec0ff */
[----:B------:R-:W-:-:S03]  /*b380*/  IMAD.X R6, RZ, RZ, R13, P0 ;  /* 0x000000ffff067224 */ /* 0x000fc600000e060d */
[----:B------:R-:W-:Y:S01]  /*b390*/  LOP3.LUT R4, R3, 0x600, RZ, 0xc0, !PT ;  /* 0x0000060003047812 */ /* 0x000fe200078ec0ff */
[----:B------:R-:W-:-:S04]  /*b3a0*/  IMAD.MOV R0, RZ, RZ, -R0 ;  /* 0x000000ffff007224 */ /* 0x000fc800078e0a00 */
[----:B------:R-:W-:Y:S01]  /*b3b0*/  IMAD.IADD R3, R4, 0x1, R53 ;  /* 0x0000000104037824 */ /* 0x000fe200078e0235 */
[----:B0-----:R-:W-:-:S04]  /*b3c0*/  LEA R8, P0, R9, UR4, 0x2 ;  /* 0x0000000409087c11 */ /* 0x001fc8000f8010ff */
[----:B------:R-:W-:Y:S01]  /*b3d0*/  LEA.HI.X R9, R9, UR5, R6, 0x2, P0 ;  /* 0x0000000509097c11 */ /* 0x000fe200080f1406 */
[----:B------:R-:W-:-:S08]  /*b3e0*/  VIADD R6, R5, 0x800 ;  /* 0x0000080005067836 */ /* 0x000fd00000000000 */
.L_x_139:
[----:B0-----:R0:W1:Y:S01]  /*b3f0*/  LDS R7, [R6] ;  /* 0x0000000006077984 */ /* 0x0010620000000800 */
[----:B------:R-:W-:Y:S01]  /*b400*/  IMAD.MOV.U32 R4, RZ, RZ, R8 ;  /* 0x000000ffff047224 */ /* 0x000fe200078e0008 */
[----:B------:R-:W-:Y:S01]  /*b410*/  IADD3 R8, P2, PT, R8, 0x800, RZ ;  /* 0x0000080008087810 */ /* 0x000fe20007f5e0ff */
[--C-:B------:R-:W-:Y:S02]  /*b420*/  IMAD.MOV.U32 R5, RZ, RZ, R9.reuse ;  /* 0x000000ffff057224 */ /* 0x100fe400078e0009 */
[----:B------:R-:W-:Y:S02]  /*b430*/  VIADD R0, R0, 0x1 ;  /* 0x0000000100007836 */ /* 0x000fe40000000000 */
[----:B------:R-:W-:Y:S02]  /*b440*/  IMAD.X R9, RZ, RZ, R9, P2 ;  /* 0x000000ffff097224 */ /* 0x000fe400010e0609 */
[----:B0-----:R-:W-:Y:S01]  /*b450*/  VIADD R6, R6, 0x800 ;  /* 0x0000080006067836 */ /* 0x001fe20000000000 */
[----:B------:R-:W-:Y:S01]  /*b460*/  ISETP.NE.AND P0, PT, R0, RZ, PT ;  /* 0x000000ff0000720c */ /* 0x000fe20003f05270 */
[----:B-1----:R0:W-:-:S12]  /*b470*/  STG.E desc[UR6][R4.64], R7 ;  /* 0x0000000704007986 */ /* 0x0021d8000c101906 */
[----:B------:R-:W-:Y:S05]  /*b480*/  @P0 BRA `(.L_x_139) ;  /* 0xfffffffc00d80947 */ /* 0x000fea000383ffff */
.L_x_138:
[----:B------:R-:W-:Y:S05]  /*b490*/  BSYNC.RECONVERGENT B1 ;  /* 0x0000000000017941 */ /* 0x000fea0003800200 */
.L_x_137:
[----:B------:R-:W-:Y:S05]  /*b4a0*/  @!P1 BRA `(.L_x_136) ;  /* 0x0000000400789947 */ /* 0x000fea0003800000 */
[----:B------:R-:W1:Y:S01]  /*b4b0*/  LDCU.64 UR4, c[0x0][0x3b0] ;  /* 0x00007600ff0477ac */ /* 0x000e620008000a00 */
[----:B------:R-:W-:Y:S01]  /*b4c0*/  IMAD.IADD R6, R14, 0x1, -R3 ;  /* 0x000000010e067824 */ /* 0x000fe200078e0a03 */
[C---:B------:R-:W-:Y:S01]  /*b4d0*/  IADD3 R0, P0, PT, R3.reuse, R12, RZ ;  /* 0x0000000c03007210 */ /* 0x040fe20007f1e0ff */
[----:B------:R-:W-:Y:S01]  /*b4e0*/  IMAD R2, R3, 0x4, R2 ;  /* 0x0000000403027824 */ /* 0x000fe200078e0202 */
[----:B------:R-:W-:Y:S02]  /*b4f0*/  BSSY.RECONVERGENT B1, `(.L_x_140) ;  /* 0x0000034000017945 */ /* 0x000fe40003800200 */
[----:B------:R-:W-:Y:S01]  /*b500*/  ISETP.GT.AND P1, PT, R6, 0x1800, PT ;  /* 0x000018000600780c */ /* 0x000fe20003f24270 */
[----:B0-----:R-:W-:Y:S02]  /*b510*/  IMAD.X R5, RZ, RZ, R13, P0 ;  /* 0x000000ffff057224 */ /* 0x001fe400000e060d */
[----:B------:R-:W-:Y:S01]  /*b520*/  VIADD R2, R2, 0x2000 ;  /* 0x0000200002027836 */ /* 0x000fe20000000000 */
[----:B-1----:R-:W-:-:S04]  /*b530*/  LEA R4, P0, R0, UR4, 0x2 ;  /* 0x0000000400047c11 */ /* 0x002fc8000f8010ff */
[----:B------:R-:W-:Y:S02]  /*b540*/  LEA.HI.X R0, R0, UR5, R5, 0x2, P0 ;  /* 0x0000000500007c11 */ /* 0x000fe400080f1405 */
[----:B------:R-:W-:-:S05]  /*b550*/  IADD3 R4, P0, PT, R4, 0x1000, RZ ;  /* 0x0000100004047810 */ /* 0x000fca0007f1e0ff */
[----:B------:R-:W-:Y:S01]  /*b560*/  IMAD.X R5, RZ, RZ, R0, P0 ;  /* 0x000000ffff057224 */ /* 0x000fe200000e0600 */
[----:B------:R-:W-:Y:S01]  /*b570*/  PLOP3.LUT P0, PT, PT, PT, PT, 0x80, 0x8 ;  /* 0x000000000008781c */ /* 0x000fe20003f0f070 */
[----:B------:R-:W-:-:S12]  /*b580*/  @!P1 BRA `(.L_x_141) ;  /* 0x0000000000a89947 */ /* 0x000fd80003800000 */
[----:B------:R-:W-:Y:S01]  /*b590*/  PLOP3.LUT P0, PT, PT, PT, PT, 0x8, 0x80 ;  /* 0x000000000080781c */ /* 0x000fe20003f0e170 */
[----:B------:R-:W-:-:S12]  /*b5a0*/  VIADD R6, R14, 0xffffe800 ;  /* 0xffffe8000e067836 */ /* 0x000fd80000000000 */
.L_x_142:
[----:B------:R-:W0:Y:S01]  /*b5b0*/  LDS R7, [R2+-0x1800] ;  /* 0xffe8000002077984 */ /* 0x000e220000000800 */
[----:B------:R-:W-:Y:S01]  /*b5c0*/  VIADD R3, R3, 0x2000 ;  /* 0x0000200003037836 */ /* 0x000fe20000000000 */
[----:B------:R-:W-:Y:S02]  /*b5d0*/  IADD3 R0, P2, PT, R4, 0x8000, RZ ;  /* 0x0000800004007810 */ /* 0x000fe40007f5e0ff */
[----:B------:R-:W1:Y:S02]  /*b5e0*/  LDS R9, [R2+-0x1000] ;  /* 0xfff0000002097984 */ /* 0x000e640000000800 */
[----:B------:R-:W-:Y:S02]  /*b5f0*/  ISETP.GE.AND P1, PT, R3, R6, PT ;  /* 0x000000060300720c */ /* 0x000fe40003f26270 */
[----:B------:R-:W2:Y:S04]  /*b600*/  LDS R11, [R2+-0x800] ;  /* 0xfff80000020b7984 */ /* 0x000ea80000000800 */
[----:B------:R-:W3:Y:S04]  /*b610*/  LDS R17, [R2] ;  /* 0x0000000002117984 */ /* 0x000ee80000000800 */
[----:B------:R-:W4:Y:S04]  /*b620*/  LDS R19, [R2+0x800] ;  /* 0x0008000002137984 */ /* 0x000f280000000800 */
[----:B------:R-:W5:Y:S04]  /*b630*/  LDS R21, [R2+0x1000] ;  /* 0x0010000002157984 */ /* 0x000f680000000800 */
        /* <DEDUP_REMOVED lines=9> */
[----:B------:R2:W5:Y:S04]  /*b6d0*/  LDS R41, [R2+0x6000] ;  /* 0x0060000002297984 */ /* 0x0005680000000800 */
[----:B0-----:R0:W-:Y:S04]  /*b6e0*/  STG.E desc[UR6][R4.64+-0x1000], R7 ;  /* 0xfff0000704007986 */ /* 0x0011e8000c101906 */
[----:B-1----:R-:W-:Y:S01]  /*b6f0*/  STG.E desc[UR6][R4.64+-0x800], R9 ;  /* 0xfff8000904007986 */ /* 0x002fe2000c101906 */
[----:B--2---:R-:W-:-:S03]  /*b700*/  VIADD R2, R2, 0x8000 ;  /* 0x0000800002027836 */ /* 0x004fc60000000000 */
[----:B------:R-:W-:Y:S01]  /*b710*/  STG.E desc[UR6][R4.64], R11 ;  /* 0x0000000b04007986 */ /* 0x000fe2000c101906 */
[----:B0-----:R-:W-:-:S03]  /*b720*/  IMAD.X R7, RZ, RZ, R5, P2 ;  /* 0x000000ffff077224 */ /* 0x001fc600010e0605 */
[----:B---3--:R-:W-:Y:S04]  /*b730*/  STG.E desc[UR6][R4.64+0x800], R17 ;  /* 0x0008001104007986 */ /* 0x008fe8000c101906 */
[----:B----4-:R-:W-:Y:S04]  /*b740*/  STG.E desc[UR6][R4.64+0x1000], R19 ;  /* 0x0010001304007986 */ /* 0x010fe8000c101906 */
[----:B-----5:R-:W-:Y:S04]  /*b750*/  STG.E desc[UR6][R4.64+0x1800], R21 ;  /* 0x0018001504007986 */ /* 0x020fe8000c101906 */
        /* <DEDUP_REMOVED lines=13> */
.L_x_141:
[----:B------:R-:W-:Y:S05]  /*b830*/  BSYNC.RECONVERGENT B1 ;  /* 0x0000000000017941 */ /* 0x000fea0003800200 */
.L_x_140:
[----:B------:R-:W-:Y:S01]  /*b840*/  IMAD.IADD R0, R14, 0x1, -R3 ;  /* 0x000000010e007824 */ /* 0x000fe200078e0a03 */
[----:B------:R-:W-:Y:S04]  /*b850*/  BSSY.RECONVERGENT B1, `(.L_x_143) ;  /* 0x000001a000017945 */ /* 0x000fe80003800200 */
[----:B------:R-:W-:-:S13]  /*b860*/  ISETP.GT.AND P1, PT, R0, 0x800, PT ;  /* 0x000008000000780c */ /* 0x000fda0003f24270 */
[----:B------:R-:W-:Y:S05]  /*b870*/  @!P1 BRA `(.L_x_144) ;  /* 0x00000000005c9947 */ /* 0x000fea0003800000 */
[----:B------:R-:W0:Y:S01]  /*b880*/  LDS R7, [R2+-0x1800] ;  /* 0xffe8000002077984 */ /* 0x000e220000000800 */
[----:B------:R-:W-:Y:S01]  /*b890*/  IADD3 R0, P1, PT, R4, 0x4000, RZ ;  /* 0x0000400004007810 */ /* 0x000fe20007f3e0ff */
[----:B------:R-:W-:Y:S01]  /*b8a0*/  VIADD R3, R3, 0x1000 ;  /* 0x0000100003037836 */ /* 0x000fe20000000000 */
[----:B------:R-:W-:Y:S01]  /*b8b0*/  PLOP3.LUT P0, PT, PT, PT, PT, 0x8, 0x80 ;  /* 0x000000000080781c */ /* 0x000fe20003f0e170 */
[----:B------:R-:W1:Y:S02]  /*b8c0*/  LDS R9, [R2+-0x1000] ;  /* 0xfff0000002097984 */ /* 0x000e640000000800 */
[----:B------:R-:W-:Y:S02]  /*b8d0*/  IMAD.X R27, RZ, RZ, R5, P1 ;  /* 0x000000ffff1b7224 */ /* 0x000fe400008e0605 */
[----:B------:R-:W2:Y:S04]  /*b8e0*/  LDS R11, [R2+-0x800] ;  /* 0xfff80000020b7984 */ /* 0x000ea80000000800 */
[----:B------:R-:W3:Y:S04]  /*b8f0*/  LDS R17, [R2] ;  /* 0x0000000002117984 */ /* 0x000ee80000000800 */
[----:B------:R-:W4:Y:S04]  /*b900*/  LDS R19, [R2+0x800] ;  /* 0x0008000002137984 */ /* 0x000f280000000800 */
[----:B------:R-:W5:Y:S04]  /*b910*/  LDS R21, [R2+0x1000] ;  /* 0x0010000002157984 */ /* 0x000f680000000800 */
[----:B------:R-:W5:Y:S04]  /*b920*/  LDS R23, [R2+0x1800] ;  /* 0x0018000002177984 */ /* 0x000f680000000800 */
[----:B------:R0:W5:Y:S02]  /*b930*/  LDS R25, [R2+0x2000] ;  /* 0x0020000002197984 */ /* 0x0001640000000800 */
[----:B0-----:R-:W-:-:S02]  /*b940*/  VIADD R2, R2, 0x4000 ;  /* 0x0000400002027836 */ /* 0x001fc40000000000 */
[----:B------:R-:W-:Y:S04]  /*b950*/  STG.E desc[UR6][R4.64+-0x1000], R7 ;  /* 0xfff0000704007986 */ /* 0x000fe8000c101906 */
[----:B-1----:R-:W-:Y:S04]  /*b960*/  STG.E desc[UR6][R4.64+-0x800], R9 ;  /* 0xfff8000904007986 */ /* 0x002fe8000c101906 */
[----:B--2---:R-:W-:Y:S04]  /*b970*/  STG.E desc[UR6][R4.64], R11 ;  /* 0x0000000b04007986 */ /* 0x004fe8000c101906 */
[----:B---3--:R-:W-:Y:S04]  /*b980*/  STG.E desc[UR6][R4.64+0x800], R17 ;  /* 0x0008001104007986 */ /* 0x008fe8000c101906 */
[----:B----4-:R-:W-:Y:S04]  /*b990*/  STG.E desc[UR6][R4.64+0x1000], R19 ;  /* 0x0010001304007986 */ /* 0x010fe8000c101906 */
[----:B-----5:R-:W-:Y:S04]  /*b9a0*/  STG.E desc[UR6][R4.64+0x1800], R21 ;  /* 0x0018001504007986 */ /* 0x020fe8000c101906 */
[----:B------:R-:W-:Y:S04]  /*b9b0*/  STG.E desc[UR6][R4.64+0x2000], R23 ;  /* 0x0020001704007986 */ /* 0x000fe8000c101906 */
[----:B------:R0:W-:Y:S02]  /*b9c0*/  STG.E desc[UR6][R4.64+0x2800], R25 ;  /* 0x0028001904007986 */ /* 0x0001e4000c101906 */
[----:B0-----:R-:W-:-:S02]  /*b9d0*/  IMAD.MOV.U32 R4, RZ, RZ, R0 ;  /* 0x000000ffff047224 */ /* 0x001fc400078e0000 */
[----:B------:R-:W-:-:S07]  /*b9e0*/  IMAD.MOV.U32 R5, RZ, RZ, R27 ;  /* 0x000000ffff057224 */ /* 0x000fce00078e001b */
.L_x_144:
[----:B------:R-:W-:Y:S05]  /*b9f0*/  BSYNC.RECONVERGENT B1 ;  /* 0x0000000000017941 */ /* 0x000fea0003800200 */
.L_x_143:
[----:B------:R-:W-:-:S13]  /*ba00*/  ISETP.LT.OR P0, PT, R3, R14, P0 ;  /* 0x0000000e0300720c */ /* 0x000fda0000701670 */
[----:B------:R-:W0:Y:S04]  /*ba10*/  @P0 LDS R3, [R2+-0x1800] ;  /* 0xffe8000002030984 */ /* 0x000e280000000800 */
[----:B------:R-:W1:Y:S04]  /*ba20*/  @P0 LDS R7, [R2+-0x1000] ;  /* 0xfff0000002070984 */ /* 0x000e680000000800 */
[----:B------:R-:W2:Y:S04]  /*ba30*/  @P0 LDS R9, [R2+-0x800] ;  /* 0xfff8000002090984 */ /* 0x000ea80000000800 */
[----:B------:R-:W3:Y:S04]  /*ba40*/  @P0 LDS R11, [R2] ;  /* 0x00000000020b0984 */ /* 0x000ee80000000800 */
[----:B0-----:R4:W-:Y:S04]  /*ba50*/  @P0 STG.E desc[UR6][R4.64+-0x1000], R3 ;  /* 0xfff0000304000986 */ /* 0x0019e8000c101906 */
[----:B-1----:R4:W-:Y:S04]  /*ba60*/  @P0 STG.E desc[UR6][R4.64+-0x800], R7 ;  /* 0xfff8000704000986 */ /* 0x0029e8000c101906 */
[----:B--2---:R4:W-:Y:S04]  /*ba70*/  @P0 STG.E desc[UR6][R4.64], R9 ;  /* 0x0000000904000986 */ /* 0x0049e8000c101906 */
[----:B---3--:R4:W-:Y:S02]  /*ba80*/  @P0 STG.E desc[UR6][R4.64+0x800], R11 ;  /* 0x0008000b04000986 */ /* 0x0089e4000c101906 */
.L_x_136:
[----:B------:R-:W-:Y:S05]  /*ba90*/  BSYNC.RECONVERGENT B0 ;  /* 0x0000000000007941 */ /* 0x000fea0003800200 */
.L_x_135:
[----:B------:R-:W-:-:S13]  /*baa0*/  ISETP.NE.AND P0, PT, R53, RZ, PT ;  /* 0x000000ff3500720c */ /* 0x000fda0003f05270 */
[----:B------:R-:W-:Y:S05]  /*bab0*/  @P0 EXIT ;  /* 0x000000000000094d */ /* 0x000fea0003800000 */
[----:B-1--4-:R-:W1:Y:S01]  /*bac0*/  LDC.64 R2, c[0x0][0x3d0] ;  /* 0x0000f400ff027b82 */ /* 0x012e620000000a00 */
[----:B------:R-:W-:-:S05]  /*bad0*/  IADD3 R14, P0, PT, R14, R12, RZ ;  /* 0x0000000c0e0e7210 */ /* 0x000fca0007f1e0ff */
[----:B------:R-:W-:-:S05]  /*bae0*/  IMAD.X R15, R15, 0x1, R13, P0 ;  /* 0x000000010f0f7824 */ /* 0x000fca00000e060d */
[----:B-1----:R-:W-:Y:S01]  /*baf0*/  STG.E.64 desc[UR6][R2.64], R14 ;  /* 0x0000000e02007986 */ /* 0x002fe2000c101b06 */
[----:B------:R-:W-:Y:S05]  /*bb00*/  EXIT ;  /* 0x000000000000794d */ /* 0x000fea0003800000 */
.L_x_30:
[----:B------:R-:W-:Y:S01]  /*bb10*/  BSSY B1, `(.L_x_145) ;  /* 0x0000006000017945 */ /* 0x000fe20003800000 */
[----:B------:R-:W-:Y:S01]  /*bb20*/  PLOP3.LUT P3, PT, P3, PT, PT, 0x8, 0x80 ;  /* 0x000000000080781c */ /* 0x000fe20001f6e170 */
[----:B------:R-:W-:-:S12]  /*bb30*/  IMAD.MOV.U32 R16, RZ, RZ, -0x1 ;  /* 0xffffffffff107424 */ /* 0x000fd800078e00ff */
[----:B0-----:R-:W-:Y:S05]  /*bb40*/  WARPSYNC.COLLECTIVE R16, `(.L_x_146) ;  /* 0x0000000010087348 */ /* 0x001fea0003c00000 */
[----:B------:R-:W-:Y:S01]  /*bb50*/  VOTE.ANY P3, P3 ;  /* 0x0000000000ff7806 */ /* 0x000fe20001860100 */
[----:B0-----:R-:W-:-:S12]  /*bb60*/  ENDCOLLECTIVE ;  /* 0x000000000000791b */ /* 0x001fd80003800000 */
.L_x_146:
[----:B------:R-:W-:Y:S05]  /*bb70*/  BSYNC B1 ;  /* 0x0000000000017941 */ /* 0x000fea0003800000 */
.L_x_145:
[----:B------:R-:W-:Y:S05]  /*bb80*/  BRA `(.L_x_147) ;  /* 0xffffff84002c7947 */ /* 0x000fea000383ffff */
.L_x_34:
[----:B------:R-:W-:Y:S01]  /*bb90*/  BSSY B1, `(.L_x_148) ;  /* 0x0000006000017945 */ /* 0x000fe20003800000 */
[----:B------:R-:W-:Y:S01]  /*bba0*/  PLOP3.LUT P3, PT, P3, PT, PT, 0x8, 0x80 ;  /* 0x000000000080781c */ /* 0x000fe20001f6e170 */
[----:B------:R-:W-:-:S12]  /*bbb0*/  IMAD.MOV.U32 R16, RZ, RZ, -0x1 ;  /* 0xffffffffff107424 */ /* 0x000fd800078e00ff */
[----:B0-----:R-:W-:Y:S05]  /*bbc0*/  WARPSYNC.COLLECTIVE R16, `(.L_x_149) ;  /* 0x0000000010087348 */ /* 0x001fea0003c00000 */
[----:B------:R-:W-:Y:S01]  /*bbd0*/  VOTE.ANY P3, P3 ;  /* 0x0000000000ff7806 */ /* 0x000fe20001860100 */
[----:B0-----:R-:W-:-:S12]  /*bbe0*/  ENDCOLLECTIVE ;  /* 0x000000000000791b */ /* 0x001fd80003800000 */
.L_x_149:
[----:B------:R-:W-:Y:S05]  /*bbf0*/  BSYNC B1 ;  /* 0x0000000000017941 */ /* 0x000fea0003800000 */
.L_x_148:
[----:B------:R-:W-:Y:S05]  /*bc00*/  BRA `(.L_x_150) ;  /* 0xffffff8400407947 */ /* 0x000fea000383ffff */
.L_x_36:
[----:B------:R-:W-:Y:S01]  /*bc10*/  ISETP.NE.U32.AND P6, PT, R12, 0x65, PT ;  /* 0x000000650c00780c */ /* 0x000fe20003fc5070 */
[----:B------:R-:W-:Y:S01]  /*bc20*/  BSSY B1, `(.L_x_151) ;  /* 0x0000007000017945 */ /* 0x000fe20003800000 */
[----:B------:R-:W-:Y:S01]  /*bc30*/  PLOP3.LUT P3, PT, P3, PT, PT, 0x8, 0x80 ;  /* 0x000000000080781c */ /* 0x000fe20001f6e170 */
[----:B------:R-:W-:Y:S01]  /*bc40*/  IMAD.MOV.U32 R16, RZ, RZ, -0x1 ;  /* 0xffffffffff107424 */ /* 0x000fe200078e00ff */
[----:B------:R-:W-:-:S13]  /*bc50*/  ISETP.NE.AND.EX P6, PT, R13, RZ, PT, P6 ;  /* 0x000000ff0d00720c */ /* 0x000fda0003fc5360 */
[----:B0-----:R-:W-:Y:S05]  /*bc60*/  WARPSYNC.COLLECTIVE R16, `(.L_x_152) ;  /* 0x0000000010087348 */ /* 0x001fea0003c00000 */
[----:B------:R-:W-:Y:S01]  /*bc70*/  VOTE.ANY R16, PT, P3 ;  /* 0x0000000000107806 */ /* 0x000fe200018e0100 */
[----:B0-----:R-:W-:Y:S06]  /*bc80*/  ENDCOLLECTIVE ;  /* 0x000000000000791b */ /* 0x001fec0003800000 */
.L_x_152:
[----:B------:R-:W-:Y:S05]  /*bc90*/  BSYNC B1 ;  /* 0x0000000000017941 */ /* 0x000fea0003800000 */
.L_x_151:
[----:B------:R-:W0:Y:S01]  /*bca0*/  S2R R47, SR_GEMASK ;  /* 0x00000000002f7919 */ /* 0x000e220000003c00 */
[----:B------:R-:W-:Y:S02]  /*bcb0*/  IMAD.MOV.U32 R17, RZ, RZ, R14 ;  /* 0x000000ffff117224 */ /* 0x000fe400078e000e */
[----:B------:R-:W-:Y:S01]  /*bcc0*/  IMAD.MOV.U32 R13, RZ, RZ, 0x1 ;  /* 0x00000001ff0d7424 */ /* 0x000fe200078e00ff */
[----:B------:R-:W1:Y:S01]  /*bcd0*/  S2R R41, SR_CTAID.X ;  /* 0x0000000000297919 */ /* 0x000e620000002500 */
[----:B0-----:R-:W-:-:S05]  /*bce0*/  LOP3.LUT R16, R16, 0x80000000, R47, 0xec, !PT ;  /* 0x8000000010107812 */ /* 0x001fca00078eec2f */
[----:B------:R-:W-:-:S05]  /*bcf0*/  VIADD R3, R16, 0xffffffff ;  /* 0xffffffff10037836 */ /* 0x000fca0000000000 */
[----:B------:R-:W-:Y:S01]  /*bd00*/  LOP3.LUT R3, R16, R3, RZ, 0xc, !PT ;  /* 0x0000000310037212 */ /* 0x000fe200078e0cff */
[----:B------:R-:W-:-:S03]  /*bd10*/  IMAD.MOV.U32 R16, RZ, RZ, -0x1 ;  /* 0xffffffffff107424 */ /* 0x000fc600078e00ff */
[----:B------:R-:W0:Y:S02]  /*bd20*/  POPC R19, R3 ;  /* 0x0000000300137309 */ /* 0x000e240000000000 */
[----:B01----:R-:W-:-:S07]  /*bd30*/  IMAD.MOV.U32 R12, RZ, RZ, R19 ;  /* 0x000000ffff0c7224 */ /* 0x003fce00078e0013 */
[----:B------:R-:W-:Y:S05]  /*bd40*/  WARPSYNC.COLLECTIVE R16, `(.L_x_153) ;  /* 0x0000000010087348 */ /* 0x000fea0003c00000 */
[----:B------:R0:W1:Y:S02]  /*bd50*/  SHFL.DOWN P3, R18, R17, R13, R12 ;  /* 0x0800000d11127389 */ /* 0x000064000006000c */
[----:B01----:R-:W-:Y:S05]  /*bd60*/  ENDCOLLECTIVE ;  /* 0x000000000000791b */ /* 0x003fea0003800000 */
.L_x_153:
[----:B------:R-:W-:Y:S02]  /*bd70*/  IMAD.MOV.U32 R17, RZ, RZ, R15 ;  /* 0x000000ffff117224 */ /* 0x000fe400078e000f */
[----:B------:R-:W-:-:S07]  /*bd80*/  IMAD.MOV.U32 R23, RZ, RZ, R18 ;  /* 0x000000ffff177224 */ /* 0x000fce00078e0012 */
[----:B------:R-:W-:Y:S05]  /*bd90*/  WARPSYNC.COLLECTIVE R16, `(.L_x_154) ;  /* 0x0000000010087348 */ /* 0x000fea0003c00000 */
[----:B------:R0:W1:Y:S02]  /*bda0*/  SHFL.DOWN P3, R18, R17, R13, R12 ;  /* 0x0800000d11127389 */ /* 0x000064000006000c */
[----:B01----:R-:W-:Y:S05]  /*bdb0*/  ENDCOLLECTIVE ;  /* 0x000000000000791b */ /* 0x003fea0003800000 */
.L_x_154:
[----:B------:R-:W-:Y:S01]  /*bdc0*/  IMAD.MOV.U32 R13, RZ, RZ, 0x2 ;  /* 0x00000002ff0d7424 */ /* 0x000fe200078e00ff */
[----:B------:R-:W-:-:S04]  /*bdd0*/  ISETP.GE.AND P3, PT, R31, R19, PT ;  /* 0x000000131f00720c */ /* 0x000fc80003f66270 */
[----:B------:R-:W-:Y:S02]  /*bde0*/  SEL R23, R23, RZ, !P3 ;  /* 0x000000ff17177207 */ /* 0x000fe40005800000 */
[----:B------:R-:W-:Y:S02]  /*bdf0*/  SEL R3, R18, RZ, !P3 ;  /* 0x000000ff12037207 */ /* 0x000fe40005800000 */
[----:B------:R-:W-:Y:S01]  /*be00*/  IADD3 R46, P3, PT, R14, R23, RZ ;  /* 0x000000170e2e7210 */ /* 0x000fe20007f7e0ff */
[----:B------:R-:W-:-:S04]  /*be10*/  VIADD R14, R31, 0x2 ;  /* 0x000000021f0e7836 */ /* 0x000fc80000000000 */
[----:B------:R-:W-:Y:S01]  /*be20*/  IMAD.MOV.U32 R17, RZ, RZ, R46 ;  /* 0x000000ffff117224 */ /* 0x000fe200078e002e */
[----:B------:R-:W-:Y:S01]  /*be30*/  ISETP.GT.AND P4, PT, R14, R19, PT ;  /* 0x000000130e00720c */ /* 0x000fe20003f84270 */
[----:B------:R-:W-:-:S12]  /*be40*/  IMAD.X R32, R15, 0x1, R3, P3 ;  /* 0x000000010f207824 */ /* 0x000fd800018e0603 */
[----:B------:R-:W-:Y:S05]  /*be50*/  WARPSYNC.COLLECTIVE R16, `(.L_x_155) ;  /* 0x0000000010087348 */ /* 0x000fea0003c00000 */
[----:B------:R0:W1:Y:S02]  /*be60*/  SHFL.DOWN P3, R18, R17, R13, R12 ;  /* 0x0800000d11127389 */ /* 0x000064000006000c */
[----:B01----:R-:W-:Y:S05]  /*be70*/  ENDCOLLECTIVE ;  /* 0x000000000000791b */ /* 0x003fea0003800000 */
.L_x_155:
[----:B------:R-:W-:Y:S01]  /*be80*/  IMAD.MOV.U32 R17, RZ, RZ, R32 ;  /* 0x000000ffff117224 */ /* 0x000fe200078e0020 */
[----:B------:R-:W-:-:S07]  /*be90*/  SEL R3, R18, RZ, !P4 ;  /* 0x000000ff12037207 */ /* 0x000fce0006000000 */
[----:B------:R-:W-:Y:S05]  /*bea0*/  WARPSYNC.COLLECTIVE R16, `(.L_x_156) ;  /* 0x0000000010087348 */ /* 0x000fea0003c00000 */
[----:B------:R0:W1:Y:S02]  /*beb0*/  SHFL.DOWN P3, R18, R17, R13, R12 ;  /* 0x0800000d11127389 */ /* 0x000064000006000c */
[----:B01----:R-:W-:Y:S05]  /*bec0*/  ENDCOLLECTIVE ;  /* 0x000000000000791b */ /* 0x003fea0003800000 */
.L_x_156:
[----:B------:R-:W-:-:S05]  /*bed0*/  IADD3 R14, P5, PT, R3, R46, RZ ;  /* 0x0000002e030e7210 */ /* 0x000fca0007fbe0ff */
[----:B------:R-:W-:Y:S02]  /*bee0*/  IMAD.MOV.U32 R17, RZ, RZ, R14 ;  /* 0x000000ffff117224 */ /* 0x000fe400078e000e */
[----:B------:R-:W-:Y:S02]  /*bef0*/  IMAD.MOV.U32 R13, RZ, RZ, 0x4 ;  /* 0x00000004ff0d7424 */ /* 0x000fe400078e00ff */
[----:B------:R-:W-:Y:S02]  /*bf00*/  IMAD.MOV.U32 R23, RZ, RZ, R18 ;  /* 0x000000ffff177224 */ /* 0x000fe400078e0012 */
[----:B------:R-:W-:-:S03]  /*bf10*/  VIADD R18, R31, 0x4 ;  /* 0x000000041f127836 */ /* 0x000fc60000000000 */
[----:B------:R-:W-:Y:S02]  /*bf20*/  SEL R23, R23, RZ, !P4 ;  /* 0x000000ff17177207 */ /* 0x000fe40006000000 */
[----:B------:R-:W-:-:S13]  /*bf30*/  ISETP.GT.AND P4, PT, R18, R19, PT ;  /* 0x000000131200720c */ /* 0x000fda0003f84270 */
[----:B------:R-:W-:Y:S05]  /*bf40*/  WARPSYNC.COLLECTIVE R16, `(.L_x_157) ;  /* 0x0000000010087348 */ /* 0x000fea0003c00000 */
[----:B------:R0:W1:Y:S02]  /*bf50*/  SHFL.DOWN P3, R18, R17, R13, R12 ;  /* 0x0800000d11127389 */ /* 0x000064000006000c */
[----:B01----:R-:W-:Y:S05]  /*bf60*/  ENDCOLLECTIVE ;  /* 0x000000000000791b */ /* 0x003fea0003800000 */
.L_x_157:
[----:B------:R-:W-:Y:S02]  /*bf70*/  IMAD.X R48, R23, 0x1, R32, P5 ;  /* 0x0000000117307824 */ /* 0x000fe400028e0620 */
[----:B------:R-:W-:Y:S02]  /*bf80*/  VIADD R32, R31, 0x10 ;  /* 0x000000101f207836 */ /* 0x000fe40000000000 */
[----:B------:R-:W-:Y:S01]  /*bf90*/  IMAD.MOV.U32 R17, RZ, RZ, R48 ;  /* 0x000000ffff117224 */ /* 0x000fe200078e0030 */
[----:B------:R-:W-:-:S07]  /*bfa0*/  SEL R3, R18, RZ, !P4 ;  /* 0x000000ff12037207 */ /* 0x000fce0006000000 */
[----:B------:R-:W-:Y:S05]  /*bfb0*/  WARPSYNC.COLLECTIVE R16, `(.L_x_158) ;  /* 0x0000000010087348 */ /* 0x000fea0003c00000 */
[----:B------:R0:W1:Y:S02]  /*bfc0*/  SHFL.DOWN P3, R18, R17, R13, R12 ;  /* 0x0800000d11127389 */ /* 0x000064000006000c */
[----:B01----:R-:W-:Y:S05]  /*bfd0*/  ENDCOLLECTIVE ;  /* 0x000000000000791b */ /* 0x003fea0003800000 */
.L_x_158:
[----:B------:R-:W-:Y:S01]  /*bfe0*/  IADD3 R46, P5, PT, R3, R14, RZ ;  /* 0x0000000e032e7210 */ /* 0x000fe20007fbe0ff */
[----:B------:R-:W-:-:S04]  /*bff0*/  VIADD R14, R31, 0x8 ;  /* 0x000000081f0e7836 */ /* 0x000fc80000000000 */
[----:B------:R-:W-:Y:S02]  /*c000*/  IMAD.MOV.U32 R17, RZ, RZ, R46 ;  /* 0x000000ffff117224 */ /* 0x000fe400078e002e */
[----:B------:R-:W-:Y:S02]  /*c010*/  IMAD.MOV.U32 R13, RZ, RZ, 0x8 ;  /* 0x00000008ff0d7424 */ /* 0x000fe400078e00ff */
[----:B------:R-:W-:-:S07]  /*c020*/  IMAD.MOV.U32 R3, RZ, RZ, R18 ;  /* 0x000000ffff037224 */ /* 0x000fce00078e0012 */
[----:B------:R-:W-:Y:S05]  /*c030*/  WARPSYNC.COLLECTIVE R16, `(.L_x_159) ;  /* 0x0000000010087348 */ /* 0x000fea0003c00000 */
[----:B------:R0:W1:Y:S02]  /*c040*/  SHFL.DOWN P3, R18, R17, R13, R12 ;  /* 0x0800000d11127389 */ /* 0x000064000006000c */
[----:B01----:R-:W-:Y:S05]  /*c050*/  ENDCOLLECTIVE ;  /* 0x000000000000791b */ /* 0x003fea0003800000 */
.L_x_159:
[----:B------:R-:W-:Y:S02]  /*c060*/  SEL R3, R3, RZ, !P4 ;  /* 0x000000ff03037207 */ /* 0x000fe40006000000 */
[----:B------:R-:W-:-:S03]  /*c070*/  ISETP.GT.AND P4, PT, R14, R19, PT ;  /* 0x000000130e00720c */ /* 0x000fc60003f84270 */
[----:B------:R-:W-:-:S04]  /*c080*/  IMAD.X R54, R3, 0x1, R48, P5 ;  /* 0x0000000103367824 */ /* 0x000fc800028e0630 */
[----:B------:R-:W-:Y:S01]  /*c090*/  IMAD.MOV.U32 R17, RZ, RZ, R54 ;  /* 0x000000ffff117224 */ /* 0x000fe200078e0036 */
[----:B------:R-:W-:-:S07]  /*c0a0*/  SEL R3, R18, RZ, !P4 ;  /* 0x000000ff12037207 */ /* 0x000fce0006000000 */
[----:B------:R-:W-:Y:S05]  /*c0b0*/  WARPSYNC.COLLECTIVE R16, `(.L_x_160) ;  /* 0x0000000010087348 */ /* 0x000fea0003c00000 */
[----:B------:R0:W1:Y:S02]  /*c0c0*/  SHFL.DOWN P3, R18, R17, R13, R12 ;  /* 0x0800000d11127389 */ /* 0x000064000006000c */
[----:B01----:R-:W-:Y:S05]  /*c0d0*/  ENDCOLLECTIVE ;  /* 0x000000000000791b */ /* 0x003fea0003800000 */
.L_x_160:
[----:B------:R-:W-:Y:S02]  /*c0e0*/  IADD3 R3, P5, PT, R3, R46, RZ ;  /* 0x0000002e03037210 */ /* 0x000fe40007fbe0ff */
[----:B------:R-:W-:-:S05]  /*c0f0*/  LOP3.LUT R46, RZ, R2, RZ, 0x33, !PT ;  /* 0x00000002ff2e7212 */ /* 0x000fca00078e33ff */
[----:B------:R-:W-:Y:S02]  /*c100*/  IMAD.IADD R46, R46, 0x1, R41 ;  /* 0x000000012e2e7824 */ /* 0x000fe400078e0229 */
[----:B------:R-:W-:Y:S02]  /*c110*/  IMAD.MOV.U32 R17, RZ, RZ, R3 ;  /* 0x000000ffff117224 */ /* 0x000fe400078e0003 */
[----:B------:R-:W-:Y:S02]  /*c120*/  IMAD.MOV.U32 R13, RZ, RZ, 0x10 ;  /* 0x00000010ff0d7424 */ /* 0x000fe400078e00ff */
[----:B------:R-:W-:-:S07]  /*c130*/  IMAD.MOV.U32 R15, RZ, RZ, R18 ;  /* 0x000000ffff0f7224 */ /* 0x000fce00078e0012 */
[----:B------:R-:W-:Y:S05]  /*c140*/  WARPSYNC.COLLECTIVE R16, `(.L_x_161) ;  /* 0x0000000010087348 */ /* 0x000fea0003c00000 */
[----:B------:R0:W1:Y:S02]  /*c150*/  SHFL.DOWN P3, R18, R17, R13, R12 ;  /* 0x0800000d11127389 */ /* 0x000064000006000c */
[----:B01----:R-:W-:Y:S05]  /*c160*/  ENDCOLLECTIVE ;  /* 0x000000000000791b */ /* 0x003fea0003800000 */
.L_x_161:
[----:B------:R-:W-:-:S05]  /*c170*/  SEL R15, R15, RZ, !P4 ;  /* 0x000000ff0f0f7207 */ /* 0x000fca0006000000 */
[----:B------:R-:W-:-:S04]  /*c180*/  IMAD.X R23, R15, 0x1, R54, P5 ;  /* 0x000000010f177824 */ /* 0x000fc800028e0636 */
[----:B------:R-:W-:Y:S02]  /*c190*/  IMAD.MOV.U32 R17, RZ, RZ, R23 ;  /* 0x000000ffff117224 */ /* 0x000fe400078e0017 */
[----:B------:R-:W-:-:S07]  /*c1a0*/  IMAD.MOV.U32 R14, RZ, RZ, R18 ;  /* 0x000000ffff0e7224 */ /* 0x000fce00078e0012 */
[----:B------:R-:W-:Y:S05]  /*c1b0*/  WARPSYNC.COLLECTIVE R16, `(.L_x_162) ;  /* 0x0000000010087348 */ /* 0x000fea0003c00000 */
[----:B------:R0:W1:Y:S02]  /*c1c0*/  SHFL.DOWN P3, R18, R17, R13, R12 ;  /* 0x0800000d11127389 */ /* 0x000064000006000c */
[----:B01----:R-:W-:Y:S05]  /*c1d0*/  ENDCOLLECTIVE ;  /* 0x000000000000791b */ /* 0x003fea0003800000 */
.L_x_162:
[----:B------:R-:W0:Y:S01]  /*c1e0*/  LDC.64 R12, c[0x0][0x3d8] ;  /* 0x0000f600ff0c7b82 */ /* 0x000e220000000a00 */
[----:B------:R-:W-:-:S04]  /*c1f0*/  ISETP.GT.AND P3, PT, R32, R19, PT ;  /* 0x000000132000720c */ /* 0x000fc80003f64270 */
[----:B------:R-:W-:Y:S02]  /*c200*/  SEL R14, R14, RZ, !P3 ;  /* 0x000000ff0e0e7207 */ /* 0x000fe40005800000 */
[----:B------:R-:W-:Y:S02]  /*c210*/  SEL R18, R18, RZ, !P3 ;  /* 0x000000ff12127207 */ /* 0x000fe40005800000 */
[----:B------:R-:W-:-:S05]  /*c220*/  IADD3 R3, P3, PT, R14, R3, RZ ;  /* 0x000000030e037210 */ /* 0x000fca0007f7e0ff */
[----:B------:R-:W-:Y:S01]  /*c230*/  IMAD.X R23, R18, 0x1, R23, P3 ;  /* 0x0000000112177824 */ /* 0x000fe200018e0617 */
[----:B0-----:R-:W-:-:S05]  /*c240*/  IADD3 R32, P3, PT, R12, 0x200, RZ ;  /* 0x000002000c207810 */ /* 0x001fca0007f7e0ff */
[----:B------:R-:W-:Y:S01]  /*c250*/  IMAD.X R41, RZ, RZ, R13, P3 ;  /* 0x000000ffff297224 */ /* 0x000fe200018e060d */
[----:B------:R-:W-:-:S13]  /*c260*/  PLOP3.LUT P3, PT, P6, PT, PT, 0x80, 0x8 ;  /* 0x000000000008781c */ /* 0x000fda000376f070 */
[----:B------:R-:W-:Y:S05]  /*c270*/  WARPSYNC.COLLECTIVE R16, `(.L_x_163) ;  /* 0x0000000010087348 */ /* 0x000fea0003c00000 */
[----:B------:R-:W-:Y:S01]  /*c280*/  VOTE.ALL P3, P3 ;  /* 0x0000000000ff7806 */ /* 0x000fe20001860000 */
[----:B------:R-:W-:-:S12]  /*c290*/  ENDCOLLECTIVE ;  /* 0x000000000000791b */ /* 0x000fd80003800000 */
.L_x_163:
[----:B------:R-:W-:Y:S05]  /*c2a0*/  BRA `(.L_x_164) ;  /* 0xffffff8000847947 */ /* 0x000fea000383ffff */
.L_x_38:
[----:B------:R-:W-:Y:S01]  /*c2b0*/  BSSY B1, `(.L_x_165) ;  /* 0x0000006000017945 */ /* 0x000fe20003800000 */
[----:B------:R-:W-:Y:S01]  /*c2c0*/  PLOP3.LUT P3, PT, P3, PT, PT, 0x8, 0x80 ;  /* 0x000000000080781c */ /* 0x000fe20001f6e170 */
[----:B------:R-:W-:-:S12]  /*c2d0*/  IMAD.MOV.U32 R16, RZ, RZ, -0x1 ;  /* 0xffffffffff107424 */ /* 0x000fd800078e00ff */
[----:B0-----:R-:W-:Y:S05]  /*c2e0*/  WARPSYNC.COLLECTIVE R16, `(.L_x_166) ;  /* 0x0000000010087348 */ /* 0x001fea0003c00000 */
[----:B------:R-:W-:Y:S01]  /*c2f0*/  VOTE.ANY P3, P3 ;  /* 0x0000000000ff7806 */ /* 0x000fe20001860100 */
[----:B0-----:R-:W-:-:S12]  /*c300*/  ENDCOLLECTIVE ;  /* 0x000000000000791b */ /* 0x001fd80003800000 */
.L_x_166:
[----:B------:R-:W-:Y:S05]  /*c310*/  BSYNC B1 ;  /* 0x0000000000017941 */ /* 0x000fea0003800000 */
.L_x_165:
[----:B------:R-:W-:Y:S05]  /*c320*/  BRA `(.L_x_167) ;  /* 0xffffff8000907947 */ /* 0x000fea000383ffff */
.L_x_42:
[----:B------:R-:W-:Y:S01]  /*c330*/  BSSY B1, `(.L_x_168) ;  /* 0x0000006000017945 */ /* 0x000fe20003800000 */
[----:B------:R-:W-:Y:S01]  /*c340*/  PLOP3.LUT P3, PT, P3, PT, PT, 0x8, 0x80 ;  /* 0x000000000080781c */ /* 0x000fe20001f6e170 */
[----:B------:R-:W-:-:S12]  /*c350*/  IMAD.MOV.U32 R16, RZ, RZ, -0x1 ;  /* 0xffffffffff107424 */ /* 0x000fd800078e00ff */
[----:B0-----:R-:W-:Y:S05]  /*c360*/  WARPSYNC.COLLECTIVE R16, `(.L_x_169) ;  /* 0x0000000010087348 */ /* 0x001fea0003c00000 */
[----:B------:R-:W-:Y:S01]  /*c370*/  VOTE.ANY P3, P3 ;  /* 0x0000000000ff7806 */ /* 0x000fe20001860100 */
[----:B0-----:R-:W-:-:S12]  /*c380*/  ENDCOLLECTIVE ;  /* 0x000000000000791b */ /* 0x001fd80003800000 */
.L_x_169:
[----:B------:R-:W-:Y:S05]  /*c390*/  BSYNC B1 ;  /* 0x0000000000017941 */ /* 0x000fea0003800000 */
.L_x_168:
[----:B------:R-:W-:Y:S05]  /*c3a0*/  BRA `(.L_x_170) ;  /* 0xffffff8000a87947 */ /* 0x000fea000383ffff */
.L_x_44:
        /* <DEDUP_REMOVED lines=8> */
.L_x_172:
[----:B------:R-:W-:Y:S05]  /*c430*/  BSYNC B1 ;  /* 0x0000000000017941 */ /* 0x000fea0003800000 */
.L_x_171:
[----:B------:R-:W-:Y:S01]  /*c440*/  LOP3.LUT R16, R16, 0x80000000, R47, 0xec, !PT ;  /* 0x8000000010107812 */ /* 0x000fe200078eec2f */
[----:B------:R-:W-:Y:S02]  /*c450*/  IMAD.MOV.U32 R17, RZ, RZ, R14 ;  /* 0x000000ffff117224 */ /* 0x000fe400078e000e */
[----:B------:R-:W-:Y:S02]  /*c460*/  VIADD R54, R31, 0x10 ;  /* 0x000000101f367836 */ /* 0x000fe40000000000 */
[----:B------:R-:W-:Y:S02]  /*c470*/  VIADD R13, R16, 0xffffffff ;  /* 0xffffffff100d7836 */ /* 0x000fe40000000000 */
[----:B------:R-:W-:-:S03]  /*c480*/  VIADD R46, R46, 0xffffffe0 ;  /* 0xffffffe02e2e7836 */ /* 0x000fc60000000000 */
[----:B------:R-:W-:Y:S01]  /*c490*/  LOP3.LUT R48, R16, R13, RZ, 0xc, !PT ;  /* 0x0000000d10307212 */ /* 0x000fe200078e0cff */
[----:B------:R-:W-:Y:S02]  /*c4a0*/  IMAD.MOV.U32 R13, RZ, RZ, 0x1 ;  /* 0x00000001ff0d7424 */ /* 0x000fe400078e00ff */
[----:B------:R-:W-:-:S03]  /*c4b0*/  IMAD.MOV.U32 R16, RZ, RZ, -0x1 ;  /* 0xffffffffff107424 */ /* 0x000fc600078e00ff */
[----:B------:R-:W0:Y:S02]  /*c4c0*/  POPC R48, R48 ;  /* 0x0000003000307309 */ /* 0x000e240000000000 */
[----:B0-----:R-:W-:-:S07]  /*c4d0*/  IMAD.MOV.U32 R12, RZ, RZ, R48 ;  /* 0x000000ffff0c7224 */ /* 0x001fce00078e0030 */
[----:B------:R-:W-:Y:S05]  /*c4e0*/  WARPSYNC.COLLECTIVE R16, `(.L_x_173) ;  /* 0x0000000010087348 */ /* 0x000fea0003c00000 */
[----:B------:R0:W1:Y:S02]  /*c4f0*/  SHFL.DOWN P3, R18, R17, R13, R12 ;  /* 0x0800000d11127389 */ /* 0x000064000006000c */
[----:B01----:R-:W-:Y:S05]  /*c500*/  ENDCOLLECTIVE ;  /* 0x000000000000791b */ /* 0x003fea0003800000 */
.L_x_173:
[----:B------:R-:W-:Y:S02]  /*c510*/  IMAD.MOV.U32 R17, RZ, RZ, R15 ;  /* 0x000000ffff117224 */ /* 0x000fe400078e000f */
[----:B------:R-:W-:-:S07]  /*c520*/  IMAD.MOV.U32 R19, RZ, RZ, R18 ;  /* 0x000000ffff137224 */ /* 0x000fce00078e0012 */
[----:B------:R-:W-:Y:S05]  /*c530*/  WARPSYNC.COLLECTIVE R16, `(.L_x_174) ;  /* 0x0000000010087348 */ /* 0x000fea0003c00000 */
[----:B------:R0:W1:Y:S02]  /*c540*/  SHFL.DOWN P3, R18, R17, R13, R12 ;  /* 0x0800000d11127389 */ /* 0x000064000006000c */
[----:B01----:R-:W-:Y:S05]  /*c550*/  ENDCOLLECTIVE ;  /* 0x000000000000791b */ /* 0x003fea0003800000 */
.L_x_174:
        /* <DEDUP_REMOVED lines=12> */
.L_x_175:
[----:B------:R-:W-:Y:S01]  /*c620*/  IMAD.MOV.U32 R17, RZ, RZ, R15 ;  /* 0x000000ffff117224 */ /* 0x000fe200078e000f */
[----:B------:R-:W-:-:S07]  /*c630*/  SEL R19, R18, RZ, !P5 ;  /* 0x000000ff12137207 */ /* 0x000fce0006800000 */
[----:B------:R-:W-:Y:S05]  /*c640*/  WARPSYNC.COLLECTIVE R16, `(.L_x_176) ;  /* 0x0000000010087348 */ /* 0x000fea0003c00000 */
[----:B------:R0:W1:Y:S02]  /*c650*/  SHFL.DOWN P3, R18, R17, R13, R12 ;  /* 0x0800000d11127389 */ /* 0x000064000006000c */
[----:B01----:R-:W-:Y:S05]  /*c660*/  ENDCOLLECTIVE ;  /* 0x000000000000791b */ /* 0x003fea0003800000 */
.L_x_176:
[----:B------:R-:W-:-:S05]  /*c670*/  IADD3 R14, P6, PT, R19, R14, RZ ;  /* 0x0000000e130e7210 */ /* 0x000fca0007fde0ff */
[----:B------:R-:W-:Y:S02]  /*c680*/  IMAD.MOV.U32 R17, RZ, RZ, R14 ;  /* 0x000000ffff117224 */ /* 0x000fe400078e000e */
[----:B------:R-:W-:Y:S02]  /*c690*/  IMAD.MOV.U32 R13, RZ, RZ, 0x4 ;  /* 0x00000004ff0d7424 */ /* 0x000fe400078e00ff */
[----:B------:R-:W-:-:S05]  /*c6a0*/  IMAD.MOV.U32 R19, RZ, RZ, R18 ;  /* 0x000000ffff137224 */ /* 0x000fca00078e0012 */
[----:B------:R-:W-:Y:S01]  /*c6b0*/  SEL R18, R19, RZ, !P5 ;  /* 0x000000ff13127207 */ /* 0x000fe20006800000 */
[----:B------:R-:W-:-:S04]  /*c6c0*/  VIADD R19, R31, 0x4 ;  /* 0x000000041f137836 */ /* 0x000fc80000000000 */
[----:B------:R-:W-:Y:S01]  /*c6d0*/  IMAD.X R15, R18, 0x1, R15, P6 ;  /* 0x00000001120f7824 */ /* 0x000fe200030e060f */
[----:B------:R-:W-:-:S13]  /*c6e0*/  ISETP.GT.AND P5, PT, R19, R48, PT ;  /* 0x000000301300720c */ /* 0x000fda0003fa4270 */
[----:B------:R-:W-:Y:S05]  /*c6f0*/  WARPSYNC.COLLECTIVE R16, `(.L_x_177) ;  /* 0x0000000010087348 */ /* 0x000fea0003c00000 */
[----:B------:R0:W1:Y:S02]  /*c700*/  SHFL.DOWN P3, R18, R17, R13, R12 ;  /* 0x0800000d11127389 */ /* 0x000064000006000c */
[----:B01----:R-:W-:Y:S05]  /*c710*/  ENDCOLLECTIVE ;  /* 0x000000000000791b */ /* 0x003fea0003800000 */
.L_x_177:
[----:B------:R-:W-:Y:S01]  /*c720*/  IMAD.MOV.U32 R17, RZ, RZ, R15 ;  /* 0x000000ffff117224 */ /* 0x000fe200078e000f */
[----:B------:R-:W-:-:S07]  /*c730*/  SEL R19, R18, RZ, !P5 ;  /* 0x000000ff12137207 */ /* 0x000fce0006800000 */
[----:B------:R-:W-:Y:S05]  /*c740*/  WARPSYNC.COLLECTIVE R16, `(.L_x_178) ;  /* 0x0000000010087348 */ /* 0x000fea0003c00000 */
[----:B------:R0:W1:Y:S02]  /*c750*/  SHFL.DOWN P3, R18, R17, R13, R12 ;  /* 0x0800000d11127389 */ /* 0x000064000006000c */
[----:B01----:R-:W-:Y:S05]  /*c760*/  ENDCOLLECTIVE ;  /* 0x000000000000791b */ /* 0x003fea0003800000 */
.L_x_178:
        /* <DEDUP_REMOVED lines=11> */
.L_x_179:
[----:B------:R-:W-:Y:S01]  /*c820*/  IMAD.MOV.U32 R17, RZ, RZ, R15 ;  /* 0x000000ffff117224 */ /* 0x000fe200078e000f */
[----:B------:R-:W-:-:S07]  /*c830*/  SEL R19, R18, RZ, !P5 ;  /* 0x000000ff12137207 */ /* 0x000fce0006800000 */
[----:B------:R-:W-:Y:S05]  /*c840*/  WARPSYNC.COLLECTIVE R16, `(.L_x_180) ;  /* 0x0000000010087348 */ /* 0x000fea0003c00000 */
[----:B------:R0:W1:Y:S02]  /*c850*/  SHFL.DOWN P3, R18, R17, R13, R12 ;  /* 0x0800000d11127389 */ /* 0x000064000006000c */
[----:B01----:R-:W-:Y:S05]  /*c860*/  ENDCOLLECTIVE ;  /* 0x000000000000791b */ /* 0x003fea0003800000 */
.L_x_180:
[----:B------:R-:W-:-:S05]  /*c870*/  IADD3 R14, P6, PT, R19, R14, RZ ;  /* 0x0000000e130e7210 */ /* 0x000fca0007fde0ff */
[----:B------:R-:W-:Y:S02]  /*c880*/  IMAD.MOV.U32 R17, RZ, RZ, R14 ;  /* 0x000000ffff117224 */ /* 0x000fe400078e000e */
[----:B------:R-:W-:Y:S02]  /*c890*/  IMAD.MOV.U32 R13, RZ, RZ, 0x10 ;  /* 0x00000010ff0d7424 */ /* 0x000fe400078e00ff */
[----:B------:R-:W-:-:S05]  /*c8a0*/  IMAD.MOV.U32 R19, RZ, RZ, R18 ;  /* 0x000000ffff137224 */ /* 0x000fca00078e0012 */
[----:B------:R-:W-:-:S05]  /*c8b0*/  SEL R18, R19, RZ, !P5 ;  /* 0x000000ff13127207 */ /* 0x000fca0006800000 */
[----:B------:R-:W-:-:S07]  /*c8c0*/  IMAD.X R15, R18, 0x1, R15, P6 ;  /* 0x00000001120f7824 */ /* 0x000fce00030e060f */
[----:B------:R-:W-:Y:S05]  /*c8d0*/  WARPSYNC.COLLECTIVE R16, `(.L_x_181) ;  /* 0x0000000010087348 */ /* 0x000fea0003c00000 */
[----:B------:R0:W1:Y:S02]  /*c8e0*/  SHFL.DOWN P3, R18, R17, R13, R12 ;  /* 0x0800000d11127389 */ /* 0x000064000006000c */
[----:B01----:R-:W-:Y:S05]  /*c8f0*/  ENDCOLLECTIVE ;  /* 0x000000000000791b */ /* 0x003fea0003800000 */
.L_x_181:
[----:B------:R-:W-:Y:S02]  /*c900*/  IMAD.MOV.U32 R17, RZ, RZ, R15 ;  /* 0x000000ffff117224 */ /* 0x000fe400078e000f */
[----:B------:R-:W-:-:S07]  /*c910*/  IMAD.MOV.U32 R19, RZ, RZ, R18 ;  /* 0x000000ffff137224 */ /* 0x000fce00078e0012 */
[----:B------:R-:W-:Y:S05]  /*c920*/  WARPSYNC.COLLECTIVE R16, `(.L_x_182) ;  /* 0x0000000010087348 */ /* 0x000fea0003c00000 */
[----:B------:R0:W1:Y:S02]  /*c930*/  SHFL.DOWN P3, R18, R17, R13, R12 ;  /* 0x0800000d11127389 */ /* 0x000064000006000c */
[----:B01----:R-:W-:Y:S05]  /*c940*/  ENDCOLLECTIVE ;  /* 0x000000000000791b */ /* 0x003fea0003800000 */
.L_x_182:
[----:B------:R-:W-:-:S04]  /*c950*/  ISETP.GT.AND P3, PT, R54, R48, PT ;  /* 0x000000303600720c */ /* 0x000fc80003f64270 */
[----:B------:R-:W-:Y:S02]  /*c960*/  SEL R19, R19, RZ, !P3 ;  /* 0x000000ff13137207 */ /* 0x000fe40005800000 */
[----:B------:R-:W-:Y:S02]  /*c970*/  SEL R18, R18, RZ, !P3 ;  /* 0x000000ff12127207 */ /* 0x000fe40005800000 */
[----:B------:R-:W-:-:S04]  /*c980*/  IADD3 R3, P3, P5, R19, R14, R3 ;  /* 0x0000000e13037210 */ /* 0x000fc80007d7e003 */
[----:B------:R-:W-:Y:S02]  /*c990*/  IADD3.X R23, PT, PT, R18, R15, R23, P3, P5 ;  /* 0x0000000f12177210 */ /* 0x000fe40001fea417 */
[----:B------:R-:W-:-:S13]  /*c9a0*/  PLOP3.LUT P3, PT, P4, PT, PT, 0x80, 0x8 ;  /* 0x000000000008781c */ /* 0x000fda000276f070 */
[----:B------:R-:W-:Y:S05]  /*c9b0*/  WARPSYNC.COLLECTIVE R16, `(.L_x_183) ;  /* 0x0000000010087348 */ /* 0x000fea0003c00000 */
[----:B------:R-:W-:Y:S01]  /*c9c0*/  VOTE.ALL P3, P3 ;  /* 0x0000000000ff7806 */ /* 0x000fe20001860000 */
[----:B------:R-:W-:-:S12]  /*c9d0*/  ENDCOLLECTIVE ;  /* 0x000000000000791b */ /* 0x000fd80003800000 */
.L_x_183:
[----:B------:R-:W-:Y:S05]  /*c9e0*/  BRA `(.L_x_184) ;  /* 0xffffff7c00ec7947 */ /* 0x000fea000383ffff */
.L_x_117:
[----:B------:R-:W-:Y:S01]  /*c9f0*/  BSSY B0, `(.L_x_185) ;  /* 0x0000006000007945 */ /* 0x000fe20003800000 */
[----:B------:R-:W-:Y:S01]  /*ca00*/  PLOP3.LUT P3, PT, P3, PT, PT, 0x8, 0x80 ;  /* 0x000000000080781c */ /* 0x000fe20001f6e170 */
[----:B------:R-:W-:-:S12]  /*ca10*/  IMAD.MOV.U32 R16, RZ, RZ, -0x1 ;  /* 0xffffffffff107424 */ /* 0x000fd800078e00ff */
[----:B0-----:R-:W-:Y:S05]  /*ca20*/  WARPSYNC.COLLECTIVE R16, `(.L_x_186) ;  /* 0x0000000010087348 */ /* 0x001fea0003c00000 */
[----:B------:R-:W-:Y:S01]  /*ca30*/  VOTE.ANY P3, P3 ;  /* 0x0000000000ff7806 */ /* 0x000fe20001860100 */
[----:B0-----:R-:W-:-:S12]  /*ca40*/  ENDCOLLECTIVE ;  /* 0x000000000000791b */ /* 0x001fd80003800000 */
.L_x_186:
[----:B------:R-:W-:Y:S05]  /*ca50*/  BSYNC B0 ;  /* 0x0000000000007941 */ /* 0x000fea0003800000 */
.L_x_185:
[----:B------:R-:W-:Y:S05]  /*ca60*/  BRA `(.L_x_187) ;  /* 0xffffffd4003c7947 */ /* 0x000fea000383ffff */
.L_x_121:
[----:B------:R-:W-:Y:S01]  /*ca70*/  BSSY B0, `(.L_x_188) ;  /* 0x0000006000007945 */ /* 0x000fe20003800000 */
[----:B------:R-:W-:Y:S01]  /*ca80*/  PLOP3.LUT P3, PT, P3, PT, PT, 0x8, 0x80 ;  /* 0x000000000080781c */ /* 0x000fe20001f6e170 */
[----:B------:R-:W-:-:S12]  /*ca90*/  IMAD.MOV.U32 R16, RZ, RZ, -0x1 ;  /* 0xffffffffff107424 */ /* 0x000fd800078e00ff */
[----:B0-----:R-:W-:Y:S05]  /*caa0*/  WARPSYNC.COLLECTIVE R16, `(.L_x_189) ;  /* 0x0000000010087348 */ /* 0x001fea0003c00000 */
[----:B------:R-:W-:Y:S01]  /*cab0*/  VOTE.ANY P3, P3 ;  /* 0x0000000000ff7806 */ /* 0x000fe20001860100 */
[----:B0-----:R-:W-:-:S12]  /*cac0*/  ENDCOLLECTIVE ;  /* 0x000000000000791b */ /* 0x001fd80003800000 */
.L_x_189:
[----:B------:R-:W-:Y:S05]  /*cad0*/  BSYNC B0 ;  /* 0x0000000000007941 */ /* 0x000fea0003800000 */
.L_x_188:
[----:B------:R-:W-:Y:S05]  /*cae0*/  BRA `(.L_x_190) ;  /* 0xffffffd400507947 */ /* 0x000fea000383ffff */
.L_x_123:
        /* <DEDUP_REMOVED lines=8> */
.L_x_192:
[----:B------:R-:W-:Y:S05]  /*cb70*/  BSYNC B0 ;  /* 0x0000000000007941 */ /* 0x000fea0003800000 */
.L_x_191:
[----:B------:R-:W0:Y:S01]  /*cb80*/  S2R R47, SR_GEMASK ;  /* 0x00000000002f7919 */ /* 0x000e220000003c00 */
[----:B------:R-:W-:Y:S01]  /*cb90*/  IMAD.MOV.U32 R17, RZ, RZ, R14 ;  /* 0x000000ffff117224 */ /* 0x000fe200078e000e */
[----:B------:R-:W1:Y:S01]  /*cba0*/  S2R R54, SR_CTAID.X ;  /* 0x0000000000367919 */ /* 0x000e620000002500 */
[----:B0-----:R-:W-:-:S05]  /*cbb0*/  LOP3.LUT R16, R16, 0x80000000, R47, 0xec, !PT ;  /* 0x8000000010107812 */ /* 0x001fca00078eec2f */
[----:B------:R-:W-:-:S05]  /*cbc0*/  VIADD R13, R16, 0xffffffff ;  /* 0xffffffff100d7836 */ /* 0x000fca0000000000 */
[----:B------:R-:W-:Y:S01]  /*cbd0*/  LOP3.LUT R19, R16, R13, RZ, 0xc, !PT ;  /* 0x0000000d10137212 */ /* 0x000fe200078e0cff */
[----:B------:R-:W-:Y:S02]  /*cbe0*/  IMAD.MOV.U32 R13, RZ, RZ, 0x1 ;  /* 0x00000001ff0d7424 */ /* 0x000fe400078e00ff */
[----:B------:R-:W-:-:S03]  /*cbf0*/  IMAD.MOV.U32 R16, RZ, RZ, -0x1 ;  /* 0xffffffffff107424 */ /* 0x000fc600078e00ff */
[----:B------:R-:W0:Y:S02]  /*cc00*/  POPC R19, R19 ;  /* 0x0000001300137309 */ /* 0x000e240000000000 */
[----:B01----:R-:W-:-:S07]  /*cc10*/  IMAD.MOV.U32 R12, RZ, RZ, R19 ;  /* 0x000000ffff0c7224 */ /* 0x003fce00078e0013 */
[----:B------:R-:W-:Y:S05]  /*cc20*/  WARPSYNC.COLLECTIVE R16, `(.L_x_193) ;  /* 0x0000000010087348 */ /* 0x000fea0003c00000 */
[----:B------:R0:W1:Y:S02]  /*cc30*/  SHFL.DOWN P3, R18, R17, R13, R12 ;  /* 0x0800000d11127389 */ /* 0x000064000006000c */
[----:B01----:R-:W-:Y:S05]  /*cc40*/  ENDCOLLECTIVE ;  /* 0x000000000000791b */ /* 0x003fea0003800000 */
.L_x_193:
[----:B------:R-:W-:Y:S02]  /*cc50*/  IMAD.MOV.U32 R17, RZ, RZ, R15 ;  /* 0x000000ffff117224 */ /* 0x000fe400078e000f */
[----:B------:R-:W-:-:S07]  /*cc60*/  IMAD.MOV.U32 R2, RZ, RZ, R18 ;  /* 0x000000ffff027224 */ /* 0x000fce00078e0012 */
[----:B------:R-:W-:Y:S05]  /*cc70*/  WARPSYNC.COLLECTIVE R16, `(.L_x_194) ;  /* 0x0000000010087348 */ /* 0x000fea0003c00000 */
[----:B------:R0:W1:Y:S02]  /*cc80*/  SHFL.DOWN P3, R18, R17, R13, R12 ;  /* 0x0800000d11127389 */ /* 0x000064000006000c */
[----:B01----:R-:W-:Y:S05]  /*cc90*/  ENDCOLLECTIVE ;  /* 0x000000000000791b */ /* 0x003fea0003800000 */
.L_x_194:
[----:B------:R-:W-:Y:S01]  /*cca0*/  IMAD.MOV.U32 R13, RZ, RZ, 0x2 ;  /* 0x00000002ff0d7424 */ /* 0x000fe200078e00ff */
[----:B------:R-:W-:-:S04]  /*ccb0*/  ISETP.GE.AND P3, PT, R30, R19, PT ;  /* 0x000000131e00720c */ /* 0x000fc80003f66270 */
[----:B------:R-:W-:Y:S01]  /*ccc0*/  SEL R23, R2, RZ, !P3 ;  /* 0x000000ff02177207 */ /* 0x000fe20005800000 */
[----:B------:R-:W-:Y:S01]  /*ccd0*/  VIADD R2, R30, 0x2 ;  /* 0x000000021e027836 */ /* 0x000fe20000000000 */
[----:B------:R-:W-:Y:S02]  /*cce0*/  SEL R31, R18, RZ, !P3 ;  /* 0x000000ff121f7207 */ /* 0x000fe40005800000 */
[----:B------:R-:W-:Y:S02]  /*ccf0*/  IADD3 R48, P3, PT, R14, R23, RZ ;  /* 0x000000170e307210 */ /* 0x000fe40007f7e0ff */
[----:B------:R-:W-:-:S03]  /*cd00*/  ISETP.GT.AND P4, PT, R2, R19, PT ;  /* 0x000000130200720c */ /* 0x000fc60003f84270 */
[----:B------:R-:W-:Y:S02]  /*cd10*/  IMAD.MOV.U32 R17, RZ, RZ, R48 ;  /* 0x000000ffff117224 */ /* 0x000fe400078e0030 */
[----:B------:R-:W-:-:S08]  /*cd20*/  IMAD.X R46, R15, 0x1, R31, P3 ;  /* 0x000000010f2e7824 */ /* 0x000fd000018e061f */
[----:B------:R-:W-:Y:S05]  /*cd30*/  WARPSYNC.COLLECTIVE R16, `(.L_x_195) ;  /* 0x0000000010087348 */ /* 0x000fea0003c00000 */
[----:B------:R0:W1:Y:S02]  /*cd40*/  SHFL.DOWN P3, R18, R17, R13, R12 ;  /* 0x0800000d11127389 */ /* 0x000064000006000c */
[----:B01----:R-:W-:Y:S05]  /*cd50*/  ENDCOLLECTIVE ;  /* 0x000000000000791b */ /* 0x003fea0003800000 */
.L_x_195:
[----:B------:R-:W-:Y:S01]  /*cd60*/  IMAD.MOV.U32 R17, RZ, RZ, R46 ;  /* 0x000000ffff117224 */ /* 0x000fe200078e002e */
[----:B------:R-:W-:-:S07]  /*cd70*/  SEL R15, R18, RZ, !P4 ;  /* 0x000000ff120f7207 */ /* 0x000fce0006000000 */
[----:B------:R-:W-:Y:S05]  /*cd80*/  WARPSYNC.COLLECTIVE R16, `(.L_x_196) ;  /* 0x0000000010087348 */ /* 0x000fea0003c00000 */
[----:B------:R0:W1:Y:S02]  /*cd90*/  SHFL.DOWN P3, R18, R17, R13, R12 ;  /* 0x0800000d11127389 */ /* 0x000064000006000c */
[----:B01----:R-:W-:Y:S05]  /*cda0*/  ENDCOLLECTIVE ;  /* 0x000000000000791b */ /* 0x003fea0003800000 */
.L_x_196:
        /* <DEDUP_REMOVED lines=10> */
.L_x_197:
[----:B------:R-:W-:Y:S02]  /*ce50*/  IMAD.X R14, R23, 0x1, R46, P5 ;  /* 0x00000001170e7824 */ /* 0x000fe400028e062e */
[----:B------:R-:W-:Y:S02]  /*ce60*/  VIADD R46, R30, 0x10 ;  /* 0x000000101e2e7836 */ /* 0x000fe40000000000 */
[----:B------:R-:W-:Y:S01]  /*ce70*/  IMAD.MOV.U32 R17, RZ, RZ, R14 ;  /* 0x000000ffff117224 */ /* 0x000fe200078e000e */
[----:B------:R-:W-:-:S07]  /*ce80*/  SEL R15, R18, RZ, !P4 ;  /* 0x000000ff120f7207 */ /* 0x000fce0006000000 */
[----:B------:R-:W-:Y:S05]  /*ce90*/  WARPSYNC.COLLECTIVE R16, `(.L_x_198) ;  /* 0x0000000010087348 */ /* 0x000fea0003c00000 */
[----:B------:R0:W1:Y:S02]  /*cea0*/  SHFL.DOWN P3, R18, R17, R13, R12 ;  /* 0x0800000d11127389 */ /* 0x000064000006000c */
[----:B01----:R-:W-:Y:S05]  /*ceb0*/  ENDCOLLECTIVE ;  /* 0x000000000000791b */ /* 0x003fea0003800000 */
.L_x_198:
        /* <DEDUP_REMOVED lines=8> */
.L_x_199:
        /* <DEDUP_REMOVED lines=8> */
.L_x_200:
        /* <DEDUP_REMOVED lines=9> */
.L_x_201:
[----:B------:R-:W-:-:S05]  /*d050*/  SEL R15, R15, RZ, !P4 ;  /* 0x000000ff0f0f7207 */ /* 0x000fca0006000000 */
[----:B------:R-:W-:-:S04]  /*d060*/  IMAD.X R23, R15, 0x1, R52, P5 ;  /* 0x000000010f177824 */ /* 0x000fc800028e0634 */
[----:B------:R-:W-:Y:S02]  /*d070*/  IMAD.MOV.U32 R17, RZ, RZ, R23 ;  /* 0x000000ffff117224 */ /* 0x000fe400078e0017 */
[----:B------:R-:W-:-:S07]  /*d080*/  IMAD.MOV.U32 R14, RZ, RZ, R18 ;  /* 0x000000ffff0e7224 */ /* 0x000fce00078e0012 */
[----:B------:R-:W-:Y:S05]  /*d090*/  WARPSYNC.COLLECTIVE R16, `(.L_x_202) ;  /* 0x0000000010087348 */ /* 0x000fea0003c00000 */
[----:B------:R0:W1:Y:S02]  /*d0a0*/  SHFL.DOWN P3, R18, R17, R13, R12 ;  /* 0x0800000d11127389 */ /* 0x000064000006000c */
[----:B01----:R-:W-:Y:S05]  /*d0b0*/  ENDCOLLECTIVE ;  /* 0x000000000000791b */ /* 0x003fea0003800000 */
.L_x_202:
        /* <DEDUP_REMOVED lines=12> */
.L_x_203:
[----:B------:R-:W-:Y:S05]  /*d180*/  BRA `(.L_x_204) ;  /* 0xffffffd000947947 */ /* 0x000fea000383ffff */
.L_x_125:
[----:B------:R-:W-:Y:S01]  /*d190*/  BSSY B0, `(.L_x_205) ;  /* 0x0000006000007945 */ /* 0x000fe20003800000 */
[----:B------:R-:W-:Y:S01]  /*d1a0*/  PLOP3.LUT P3, PT, P3, PT, PT, 0x8, 0x80 ;  /* 0x000000000080781c */ /* 0x000fe20001f6e170 */
[----:B------:R-:W-:-:S12]  /*d1b0*/  IMAD.MOV.U32 R16, RZ, RZ, -0x1 ;  /* 0xffffffffff107424 */ /* 0x000fd800078e00ff */
[----:B0-----:R-:W-:Y:S05]  /*d1c0*/  WARPSYNC.COLLECTIVE R16, `(.L_x_206) ;  /* 0x0000000010087348 */ /* 0x001fea0003c00000 */
[----:B------:R-:W-:Y:S01]  /*d1d0*/  VOTE.ANY P3, P3 ;  /* 0x0000000000ff7806 */ /* 0x000fe20001860100 */
[----:B0-----:R-:W-:-:S12]  /*d1e0*/  ENDCOLLECTIVE ;  /* 0x000000000000791b */ /* 0x001fd80003800000 */
.L_x_206:
[----:B------:R-:W-:Y:S05]  /*d1f0*/  BSYNC B0 ;  /* 0x0000000000007941 */ /* 0x000fea0003800000 */
.L_x_205:
[----:B------:R-:W-:Y:S05]  /*d200*/  BRA `(.L_x_207) ;  /* 0xffffffd000a07947 */ /* 0x000fea000383ffff */
.L_x_129:
[----:B------:R-:W-:Y:S01]  /*d210*/  BSSY B0, `(.L_x_208) ;  /* 0x0000006000007945 */ /* 0x000fe20003800000 */
[----:B------:R-:W-:Y:S01]  /*d220*/  PLOP3.LUT P3, PT, P3, PT, PT, 0x8, 0x80 ;  /* 0x000000000080781c */ /* 0x000fe20001f6e170 */
[----:B------:R-:W-:-:S12]  /*d230*/  IMAD.MOV.U32 R16, RZ, RZ, -0x1 ;  /* 0xffffffffff107424 */ /* 0x000fd800078e00ff */
[----:B0-----:R-:W-:Y:S05]  /*d240*/  WARPSYNC.COLLECTIVE R16, `(.L_x_209) ;  /* 0x0000000010087348 */ /* 0x001fea0003c00000 */
[----:B------:R-:W-:Y:S01]  /*d250*/  VOTE.ANY P3, P3 ;  /* 0x0000000000ff7806 */ /* 0x000fe20001860100 */
[----:B0-----:R-:W-:-:S12]  /*d260*/  ENDCOLLECTIVE ;  /* 0x000000000000791b */ /* 0x001fd80003800000 */
.L_x_209:
[----:B------:R-:W-:Y:S05]  /*d270*/  BSYNC B0 ;  /* 0x0000000000007941 */ /* 0x000fea0003800000 */
.L_x_208:
[----:B------:R-:W-:Y:S05]  /*d280*/  BRA `(.L_x_210) ;  /* 0xffffffd000b87947 */ /* 0x000fea000383ffff */
.L_x_131:
        /* <DEDUP_REMOVED lines=8> */
.L_x_212:
[----:B------:R-:W-:Y:S05]  /*d310*/  BSYNC B0 ;  /* 0x0000000000007941 */ /* 0x000fea0003800000 */
.L_x_211:
        /* <DEDUP_REMOVED lines=13> */
.L_x_213:
[----:B------:R-:W-:Y:S02]  /*d3f0*/  IMAD.MOV.U32 R17, RZ, RZ, R15 ;  /* 0x000000ffff117224 */ /* 0x000fe400078e000f */
[----:B------:R-:W-:-:S07]  /*d400*/  IMAD.MOV.U32 R19, RZ, RZ, R18 ;  /* 0x000000ffff137224 */ /* 0x000fce00078e0012 */
[----:B------:R-:W-:Y:S05]  /*d410*/  WARPSYNC.COLLECTIVE R16, `(.L_x_214) ;  /* 0x0000000010087348 */ /* 0x000fea0003c00000 */
[----:B------:R0:W1:Y:S02]  /*d420*/  SHFL.DOWN P3, R18, R17, R13, R12 ;  /* 0x0800000d11127389 */ /* 0x000064000006000c */
[----:B01----:R-:W-:Y:S05]  /*d430*/  ENDCOLLECTIVE ;  /* 0x000000000000791b */ /* 0x003fea0003800000 */
.L_x_214:
[----:B------:R-:W-:Y:S01]  /*d440*/  IMAD.MOV.U32 R13, RZ, RZ, 0x2 ;  /* 0x00000002ff0d7424 */ /* 0x000fe200078e00ff */
[----:B------:R-:W-:-:S04]  /*d450*/  ISETP.GE.AND P3, PT, R30, R61, PT ;  /* 0x0000003d1e00720c */ /* 0x000fc80003f66270 */
[----:B------:R-:W-:Y:S02]  /*d460*/  SEL R19, R19, RZ, !P3 ;  /* 0x000000ff13137207 */ /* 0x000fe40005800000 */
[----:B------:R-:W-:Y:S02]  /*d470*/  SEL R18, R18, RZ, !P3 ;  /* 0x000000ff12127207 */ /* 0x000fe40005800000 */
[----:B------:R-:W-:-:S05]  /*d480*/  IADD3 R14, P3, PT, R14, R19, RZ ;  /* 0x000000130e0e7210 */ /* 0x000fca0007f7e0ff */
[----:B------:R-:W-:Y:S02]  /*d490*/  IMAD.X R15, R15, 0x1, R18, P3 ;  /* 0x000000010f0f7824 */ /* 0x000fe400018e0612 */
[----:B------:R-:W-:Y:S02]  /*d4a0*/  VIADD R18, R30, 0x2 ;  /* 0x000000021e127836 */ /* 0x000fe40000000000 */
[----:B------:R-:W-:-:S03]  /*d4b0*/  IMAD.MOV.U32 R17, RZ, RZ, R14 ;  /* 0x000000ffff117224 */ /* 0x000fc600078e000e */
[----:B------:R-:W-:-:S13]  /*d4c0*/  ISETP.GT.AND P5, PT, R18, R61, PT ;  /* 0x0000003d1200720c */ /* 0x000fda0003fa4270 */
[----:B------:R-:W-:Y:S05]  /*d4d0*/  WARPSYNC.COLLECTIVE R16, `(.L_x_215) ;  /* 0x0000000010087348 */ /* 0x000fea0003c00000 */
[----:B------:R0:W1:Y:S02]  /*d4e0*/  SHFL.DOWN P3, R18, R17, R13, R12 ;  /* 0x0800000d11127389 */ /* 0x000064000006000c */
[----:B01----:R-:W-:Y:S05]  /*d4f0*/  ENDCOLLECTIVE ;  /* 0x000000000000791b */ /* 0x003fea0003800000 */
.L_x_215:
[----:B------:R-:W-:Y:S01]  /*d500*/  IMAD.MOV.U32 R17, RZ, RZ, R15 ;  /* 0x000000ffff117224 */ /* 0x000fe200078e000f */
[----:B------:R-:W-:-:S07]  /*d510*/  SEL R19, R18, RZ, !P5 ;  /* 0x000000ff12137207 */ /* 0x000fce0006800000 */
[----:B------:R-:W-:Y:S05]  /*d520*/  WARPSYNC.COLLECTIVE R16, `(.L_x_216) ;  /* 0x0000000010087348 */ /* 0x000fea0003c00000 */
[----:B------:R0:W1:Y:S02]  /*d530*/  SHFL.DOWN P3, R18, R17, R13, R12 ;  /* 0x0800000d11127389 */ /* 0x000064000006000c */
[----:B01----:R-:W-:Y:S05]  /*d540*/  ENDCOLLECTIVE ;  /* 0x000000000000791b */ /* 0x003fea0003800000 */
.L_x_216:
[----:B------:R-:W-:-:S05]  /*d550*/  IADD3 R14, P6, PT, R19, R14, RZ ;  /* 0x0000000e130e7210 */ /* 0x000fca0007fde0ff */
[----:B------:R-:W-:Y:S02]  /*d560*/  IMAD.MOV.U32 R17, RZ, RZ, R14 ;  /* 0x000000ffff117224 */ /* 0x000fe400078e000e */
[----:B------:R-:W-:Y:S02]  /*d570*/  IMAD.MOV.U32 R13, RZ, RZ, 0x4 ;  /* 0x00000004ff0d7424 */ /* 0x000fe400078e00ff */
[----:B------:R-:W-:-:S05]  /*d580*/  IMAD.MOV.U32 R19, RZ, RZ, R18 ;  /* 0x000000ffff137224 */ /* 0x000fca00078e0012 */
[----:B------:R-:W-:-:S05]  /*d590*/  SEL R18, R19, RZ, !P5 ;  /* 0x000000ff13127207 */ /* 0x000fca0006800000 */
[----:B------:R-:W-:Y:S02]  /*d5a0*/  IMAD.X R15, R18, 0x1, R15, P6 ;  /* 0x00000001120f7824 */ /* 0x000fe400030e060f */
[----:B------:R-:W-:-:S05]  /*d5b0*/  VIADD R18, R30, 0x4 ;  /* 0x000000041e127836 */ /* 0x000fca0000000000 */
[----:B------:R-:W-:-:S13]  /*d5c0*/  ISETP.GT.AND P5, PT, R18, R61, PT ;  /* 0x0000003d1200720c */ /* 0x000fda0003fa4270 */
[----:B------:R-:W-:Y:S05]  /*d5d0*/  WARPSYNC.COLLECTIVE R16, `(.L_x_217) ;  /* 0x0000000010087348 */ /* 0x000fea0003c00000 */
[----:B------:R0:W1:Y:S02]  /*d5e0*/  SHFL.DOWN P3, R18, R17, R13, R12 ;  /* 0x0800000d11127389 */ /* 0x000064000006000c */
[----:B01----:R-:W-:Y:S05]  /*d5f0*/  ENDCOLLECTIVE ;  /* 0x000000000000791b */ /* 0x003fea0003800000 */
.L_x_217:
[----:B------:R-:W-:Y:S01]  /*d600*/  IMAD.MOV.U32 R17, RZ, RZ, R15 ;  /* 0x000000ffff117224 */ /* 0x000fe200078e000f */
[----:B------:R-:W-:-:S07]  /*d610*/  SEL R19, R18, RZ, !P5 ;  /* 0x000000ff12137207 */ /* 0x000fce0006800000 */
[----:B------:R-:W-:Y:S05]  /*d620*/  WARPSYNC.COLLECTIVE R16, `(.L_x_218) ;  /* 0x0000000010087348 */ /* 0x000fea0003c00000 */
[----:B------:R0:W1:Y:S02]  /*d630*/  SHFL.DOWN P3, R18, R17, R13, R12 ;  /* 0x0800000d11127389 */ /* 0x000064000006000c */
[----:B01----:R-:W-:Y:S05]  /*d640*/  ENDCOLLECTIVE ;  /* 0x000000000000791b */ /* 0x003fea0003800000 */
.L_x_218:
        /* <DEDUP_REMOVED lines=11> */
.L_x_219:
[----:B------:R-:W-:Y:S01]  /*d700*/  IMAD.MOV.U32 R17, RZ, RZ, R15 ;  /* 0x000000ffff117224 */ /* 0x000fe200078e000f */
[----:B------:R-:W-:-:S07]  /*d710*/  SEL R19, R18, RZ, !P5 ;  /* 0x000000ff12137207 */ /* 0x000fce0006800000 */
[----:B------:R-:W-:Y:S05]  /*d720*/  WARPSYNC.COLLECTIVE R16, `(.L_x_220) ;  /* 0x0000000010087348 */ /* 0x000fea0003c00000 */
[----:B------:R0:W1:Y:S02]  /*d730*/  SHFL.DOWN P3, R18, R17, R13, R12 ;  /* 0x0800000d11127389 */ /* 0x000064000006000c */
[----:B01----:R-:W-:Y:S05]  /*d740*/  ENDCOLLECTIVE ;  /* 0x000000000000791b */ /* 0x003fea0003800000 */
.L_x_220:
        /* <DEDUP_REMOVED lines=9> */
.L_x_221:
[----:B------:R-:W-:Y:S02]  /*d7e0*/  IMAD.MOV.U32 R17, RZ, RZ, R15 ;  /* 0x000000ffff117224 */ /* 0x000fe400078e000f */
[----:B------:R-:W-:-:S07]  /*d7f0*/  IMAD.MOV.U32 R19, RZ, RZ, R18 ;  /* 0x000000ffff137224 */ /* 0x000fce00078e0012 */
[----:B------:R-:W-:Y:S05]  /*d800*/  WARPSYNC.COLLECTIVE R16, `(.L_x_222) ;  /* 0x0000000010087348 */ /* 0x000fea0003c00000 */
[----:B------:R0:W1:Y:S02]  /*d810*/  SHFL.DOWN P3, R18, R17, R13, R12 ;  /* 0x0800000d11127389 */ /* 0x000064000006000c */
[----:B01----:R-:W-:Y:S05]  /*d820*/  ENDCOLLECTIVE ;  /* 0x000000000000791b */ /* 0x003fea0003800000 */
.L_x_222:
        /* <DEDUP_REMOVED lines=9> */
.L_x_223:
[----:B------:R-:W-:Y:S05]  /*d8c0*/  BRA `(.L_x_224) ;  /* 0xffffffcc00fc7947 */ /* 0x000fea000383ffff */
.L_x_225:
        /* <DEDUP_REMOVED lines=11> */
.L_x_478:


//--------------------- .text._ZN6thrust24THRUST_300001_SM_1000_NS8cuda_cub4core6detail13_kernel_agentINS1_16__set_operations14PartitionAgentINS0_6detail15normal_iteratorINS0_10device_ptrIiEEEESB_lN4cuda3std3__44lessIiEEEEJSB_SB_lllPNSE_4pairIllEESG_iEEEvDpT0_ --------------------------
	.section	.text._ZN6thrust24THRUST_300001_SM_1000_NS8cuda_cub4core6detail13_kernel_agentINS1_16__set_operations14PartitionAgentINS0_6detail15normal_iteratorINS0_10device_ptrIiEEEESB_lN4cuda3std3__44lessIiEEEEJSB_SB_lllPNSE_4pairIllEESG_iEEEvDpT0_,"ax",@progbits
	.align	128
        .global         _ZN6thrust24THRUST_300001_SM_1000_NS8cuda_cub4core6detail13_kernel_agentINS1_16__set_operations14PartitionAgentINS0_6detail15normal_iteratorINS0_10device_ptrIiEEEESB_lN4cuda3std3__44lessIiEEEEJSB_SB_lllPNSE_4pairIllEESG_iEEEvDpT0_
        .type           _ZN6thrust24THRUST_300001_SM_1000_NS8cuda_cub4core6detail13_kernel_agentINS1_16__set_operations14PartitionAgentINS0_6detail15normal_iteratorINS0_10device_ptrIiEEEESB_lN4cuda3std3__44lessIiEEEEJSB_SB_lllPNSE_4pairIllEESG_iEEEvDpT0_,@function
        .size           _ZN6thrust24THRUST_300001_SM_1000_NS8cuda_cub4core6detail13_kernel_agentINS1_16__set_operations14PartitionAgentINS0_6detail15normal_iteratorINS0_10device_ptrIiEEEESB_lN4cuda3std3__44lessIiEEEEJSB_SB_lllPNSE_4pairIllEESG_iEEEvDpT0_,(.L_x_479 - _ZN6thrust24THRUST_300001_SM_1000_NS8cuda_cub4core6detail13_kernel_agentINS1_16__set_operations14PartitionAgentINS0_6detail15normal_iteratorINS0_10device_ptrIiEEEESB_lN4cuda3std3__44lessIiEEEEJSB_SB_lllPNSE_4pairIllEESG_iEEEvDpT0_)
        .other          _ZN6thrust24THRUST_300001_SM_1000_NS8cuda_cub4core6detail13_kernel_agentINS1_16__set_operations14PartitionAgentINS0_6detail15normal_iteratorINS0_10device_ptrIiEEEESB_lN4cuda3std3__44lessIiEEEEJSB_SB_lllPNSE_4pairIllEESG_iEEEvDpT0_,@"STO_CUDA_ENTRY STV_DEFAULT"
_ZN6thrust24THRUST_300001_SM_1000_NS8cuda_cub4core6detail13_kernel_agentINS1_16__set_operations14PartitionAgentINS0_6detail15normal_iteratorINS0_10device_ptrIiEEEESB_lN4cuda3std3__44lessIiEEEEJSB_SB_lllPNSE_4pairIllEESG_iEEEvDpT0_:
.text._ZN6thrust24THRUST_300001_SM_1000_NS8cuda_cub4core6detail13_kernel_agentINS1_16__set_operations14PartitionAgentINS0_6detail15normal_iteratorINS0_10device_ptrIiEEEESB_lN4cuda3std3__44lessIiEEEEJSB_SB_lllPNSE_4pairIllEESG_iEEEvDpT0_:
[----:B------:R-:W-:Y:S01]  /*0000*/  LDC R1, c[0x0][0x37c] ;  /* 0x0000df00ff017b82 */ /* 0x000fe20000000800 */
[----:B------:R-:W0:Y:S01]  /*0010*/  S2R R0, SR_CTAID.X ;  /* 0x0000000000007919 */ /* 0x000e220000002500 */
[----:B------:R-:W0:Y:S01]  /*0020*/  LDCU UR4, c[0x0][0x360] ;  /* 0x00006c00ff0477ac */ /* 0x000e220008000800 */
[----:B------:R-:W0:Y:S01]  /*0030*/  S2R R3, SR_TID.X ;  /* 0x0000000000037919 */ /* 0x000e220000002100 */
[----:B------:R-:W1:Y:S01]  /*0040*/  LDCU.64 UR6, c[0x0][0x3a0] ;  /* 0x00007400ff0677ac */ /* 0x000e620008000a00 */
[----:B0-----:R-:W-:-:S05]  /*0050*/  IMAD R0, R0, UR4, R3 ;  /* 0x0000000400007c24 */ /* 0x001fca000f8e0203 */
[----:B-1----:R-:W-:-:S04]  /*0060*/  ISETP.GE.U32.AND P0, PT, R0, UR6, PT ;  /* 0x0000000600007c0c */ /* 0x002fc8000bf06070 */
[----:B------:R-:W-:-:S13]  /*0070*/  ISETP.GE.AND.EX P0, PT, RZ, UR7, PT, P0 ;  /* 0x00000007ff007c0c */ /* 0x000fda000bf06300 */
[----:B------:R-:W-:Y:S05]  /*0080*/  @P0 EXIT ;  /* 0x000000000000094d */ /* 0x000fea0003800000 */
[----:B------:R-:W0:Y:S01]  /*0090*/  LDC.64 R8, c[0x0][0x390] ;  /* 0x0000e400ff087b82 */ /* 0x000e220000000a00 */
[----:B------:R-:W1:Y:S01]  /*00a0*/  LDCU UR5, c[0x0][0x3b4] ;  /* 0x00007680ff0577ac */ /* 0x000e620008000800 */
[----:B------:R-:W-:Y:S01]  /*00b0*/  BSSY.RECONVERGENT B0, `(.L_x_226) ;  /* 0x0000033000007945 */ /* 0x000fe20003800200 */
[----:B------:R-:W2:Y:S05]  /*00c0*/  LDCU.64 UR6, c[0x0][0x358] ;  /* 0x00006b00ff0677ac */ /* 0x000eaa0008000a00 */
[----:B------:R-:W0:Y:S01]  /*00d0*/  LDC.64 R12, c[0x0][0x398] ;  /* 0x0000e600ff0c7b82 */ /* 0x000e220000000a00 */
[----:B------:R-:W3:Y:S01]  /*00e0*/  LDCU.128 UR8, c[0x0][0x380] ;  /* 0x00007000ff0877ac */ /* 0x000ee20008000c00 */
[----:B-1----:R-:W-:-:S02]  /*00f0*/  USHF.R.S32.HI UR4, URZ, 0x1f, UR5 ;  /* 0x0000001fff047899 */ /* 0x002fc40008011405 */
[----:B------:R-:W-:-:S04]  /*0100*/  IMAD.WIDE.U32 R2, R0, UR5, RZ ;  /* 0x0000000500027c25 */ /* 0x000fc8000f8e00ff */
[----:B------:R-:W-:-:S04]  /*0110*/  IMAD R7, R0, UR4, RZ ;  /* 0x0000000400077c24 */ /* 0x000fc8000f8e02ff */
[----:B------:R-:W-:Y:S01]  /*0120*/  IMAD.IADD R7, R3, 0x1, R7 ;  /* 0x0000000103077824 */ /* 0x000fe200078e0207 */
[----:B0-----:R-:W-:-:S04]  /*0130*/  IADD3 R5, P1, PT, R12, R8, RZ ;  /* 0x000000080c057210 */ /* 0x001fc80007f3e0ff */
[----:B------:R-:W-:Y:S01]  /*0140*/  ISETP.LT.U32.AND P0, PT, R5, R2, PT ;  /* 0x000000020500720c */ /* 0x000fe20003f01070 */
[----:B------:R-:W-:-:S05]  /*0150*/  IMAD.X R6, R13, 0x1, R9, P1 ;  /* 0x000000010d067824 */ /* 0x000fca00008e0609 */
[----:B------:R-:W-:-:S04]  /*0160*/  ISETP.LT.AND.EX P0, PT, R6, R7, PT, P0 ;  /* 0x000000070600720c */ /* 0x000fc80003f01300 */
[----:B------:R-:W-:Y:S02]  /*0170*/  SEL R3, R5, R2, P0 ;  /* 0x0000000205037207 */ /* 0x000fe40000000000 */
[----:B------:R-:W-:Y:S02]  /*0180*/  SEL R2, R6, R7, P0 ;  /* 0x0000000706027207 */ /* 0x000fe40000000000 */
[C---:B------:R-:W-:Y:S02]  /*0190*/  IADD3 R4, P2, PT, R3.reuse, -R12, RZ ;  /* 0x8000000c03047210 */ /* 0x040fe40007f5e0ff */
[----:B------:R-:W-:Y:S02]  /*01a0*/  ISETP.LT.U32.AND P1, PT, R3, R8, PT ;  /* 0x000000080300720c */ /* 0x000fe40003f21070 */
[----:B------:R-:W-:Y:S01]  /*01b0*/  ISETP.GT.U32.AND P0, PT, R4, RZ, PT ;  /* 0x000000ff0400720c */ /* 0x000fe20003f04070 */
[C---:B------:R-:W-:Y:S01]  /*01c0*/  IMAD.X R5, R2.reuse, 0x1, ~R13, P2 ;  /* 0x0000000102057824 */ /* 0x040fe200010e0e0d */
[----:B------:R-:W-:-:S04]  /*01d0*/  ISETP.LT.AND.EX P1, PT, R2, R9, PT, P1 ;  /* 0x000000090200720c */ /* 0x000fc80003f21310 */
[----:B------:R-:W-:Y:S02]  /*01e0*/  ISETP.GT.AND.EX P0, PT, R5, RZ, PT, P0 ;  /* 0x000000ff0500720c */ /* 0x000fe40003f04300 */
[----:B------:R-:W-:Y:S02]  /*01f0*/  SEL R17, R3, R8, P1 ;  /* 0x0000000803117207 */ /* 0x000fe40000800000 */
[----:B------:R-:W-:Y:S02]  /*0200*/  SEL R4, R4, RZ, P0 ;  /* 0x000000ff04047207 */ /* 0x000fe40000000000 */
[----:B------:R-:W-:Y:S02]  /*0210*/  SEL R5, R5, RZ, P0 ;  /* 0x000000ff05057207 */ /* 0x000fe40000000000 */
[----:B------:R-:W-:Y:S02]  /*0220*/  SEL R16, R2, R9, P1 ;  /* 0x0000000902107207 */ /* 0x000fe40000800000 */
[----:B------:R-:W-:-:S04]  /*0230*/  ISETP.GE.U32.AND P0, PT, R4, R17, PT ;  /* 0x000000110400720c */ /* 0x000fc80003f06070 */
[----:B------:R-:W-:-:S13]  /*0240*/  ISETP.GE.AND.EX P0, PT, R5, R16, PT, P0 ;  /* 0x000000100500720c */ /* 0x000fda0003f06300 */
[----:B--23--:R-:W-:Y:S05]  /*0250*/  @P0 BRA `(.L_x_227) ;  /* 0x0000000000600947 */ /* 0x00cfea0003800000 */
.L_x_228:
[----:B------:R-:W-:-:S05]  /*0260*/  IADD3 R14, P0, PT, R4, R17, RZ ;  /* 0x00000011040e7210 */ /* 0x000fca0007f1e0ff */
[----:B------:R-:W-:-:S05]  /*0270*/  IMAD.X R15, R5, 0x1, R16, P0 ;  /* 0x00000001050f7824 */ /* 0x000fca00000e0610 */
[--C-:B------:R-:W-:Y:S02]  /*0280*/  SHF.R.U64 R14, R14, 0x1, R15.reuse ;  /* 0x000000010e0e7819 */ /* 0x100fe4000000120f */
[----:B------:R-:W-:Y:S02]  /*0290*/  SHF.R.U32.HI R15, RZ, 0x1, R15 ;  /* 0x00000001ff0f7819 */ /* 0x000fe4000001160f */
[----:B------:R-:W-:Y:S02]  /*02a0*/  LOP3.LUT R6, RZ, R14, RZ, 0x33, !PT ;  /* 0x0000000eff067212 */ /* 0x000fe400078e33ff */
[----:B------:R-:W-:Y:S02]  /*02b0*/  LOP3.LUT R7, RZ, R15, RZ, 0x33, !PT ;  /* 0x0000000fff077212 */ /* 0x000fe400078e33ff */
[----:B------:R-:W-:Y:S02]  /*02c0*/  IADD3 R9, P1, PT, R6, R3, RZ ;  /* 0x0000000306097210 */ /* 0x000fe40007f3e0ff */
[----:B------:R-:W-:-:S03]  /*02d0*/  LEA R6, P0, R14, UR8, 0x2 ;  /* 0x000000080e067c11 */ /* 0x000fc6000f8010ff */
[----:B------:R-:W-:Y:S01]  /*02e0*/  IMAD.X R10, R7, 0x1, R2, P1 ;  /* 0x00000001070a7824 */ /* 0x000fe200008e0602 */
[C---:B------:R-:W-:Y:S02]  /*02f0*/  LEA R8, P1, R9.reuse, UR10, 0x2 ;  /* 0x0000000a09087c11 */ /* 0x040fe4000f8210ff */
[----:B------:R-:W-:Y:S02]  /*0300*/  LEA.HI.X R7, R14, UR9, R15, 0x2, P0 ;  /* 0x000000090e077c11 */ /* 0x000fe400080f140f */
[----:B------:R-:W-:-:S03]  /*0310*/  LEA.HI.X R9, R9, UR11, R10, 0x2, P1 ;  /* 0x0000000b09097c11 */ /* 0x000fc600088f140a */
[----:B------:R-:W2:Y:S04]  /*0320*/  LDG.E R6, desc[UR6][R6.64] ;  /* 0x0000000606067981 */ /* 0x000ea8000c1e1900 */
[----:B------:R-:W2:Y:S01]  /*0330*/  LDG.E R9, desc[UR6][R8.64] ;  /* 0x0000000608097981 */ /* 0x000ea2000c1e1900 */
[----:B------:R-:W-:-:S05]  /*0340*/  IADD3 R11, P1, PT, R14, 0x1, RZ ;  /* 0x000000010e0b7810 */ /* 0x000fca0007f3e0ff */
[----:B------:R-:W-:Y:S01]  /*0350*/  IMAD.X R10, RZ, RZ, R15, P1 ;  /* 0x000000ffff0a7224 */ /* 0x000fe200008e060f */
[----:B--2---:R-:W-:-:S04]  /*0360*/  ISETP.GE.AND P0, PT, R9, R6, PT ;  /* 0x000000060900720c */ /* 0x004fc80003f06270 */
[----:B------:R-:W-:Y:S02]  /*0370*/  SEL R4, R4, R11, !P0 ;  /* 0x0000000b04047207 */ /* 0x000fe40004000000 */
[----:B------:R-:W-:Y:S02]  /*0380*/  SEL R17, R14, R17, !P0 ;  /* 0x000000110e117207 */ /* 0x000fe40004000000 */
[----:B------:R-:W-:Y:S02]  /*0390*/  SEL R5, R5, R10, !P0 ;  /* 0x0000000a05057207 */ /* 0x000fe40004000000 */
[----:B------:R-:W-:Y:S02]  /*03a0*/  SEL R16, R15, R16, !P0 ;  /* 0x000000100f107207 */ /* 0x000fe40004000000 */
[----:B------:R-:W-:-:S04]  /*03b0*/  ISETP.GE.U32.AND P0, PT, R4, R17, PT ;  /* 0x000000110400720c */ /* 0x000fc80003f06070 */
[----:B------:R-:W-:-:S13]  /*03c0*/  ISETP.GE.AND.EX P0, PT, R5, R16, PT, P0 ;  /* 0x000000100500720c */ /* 0x000fda0003f06300 */
[----:B------:R-:W-:Y:S05]  /*03d0*/  @!P0 BRA `(.L_x_228) ;  /* 0xfffffffc00a08947 */ /* 0x000fea000383ffff */
.L_x_227:
[----:B------:R-:W-:Y:S05]  /*03e0*/  BSYNC.RECONVERGENT B0 ;  /* 0x0000000000007941 */ /* 0x000fea0003800200 */
.L_x_226:
[----:B------:R-:W-:Y:S01]  /*03f0*/  IADD3 R7, P1, PT, -R4, R3, RZ ;  /* 0x0000000304077210 */ /* 0x000fe20007f3e1ff */
[----:B------:R-:W0:Y:S01]  /*0400*/  LDCU.64 UR10, c[0x0][0x380] ;  /* 0x00007000ff0a77ac */ /* 0x000e220008000a00 */
[----:B------:R-:W-:Y:S01]  /*0410*/  BSSY.RECONVERGENT B1, `(.L_x_229) ;  /* 0x000011b000017945 */ /* 0x000fe20003800200 */
[----:B------:R-:W-:Y:S01]  /*0420*/  IMAD.MOV.U32 R8, RZ, RZ, RZ ;  /* 0x000000ffff087224 */ /* 0x000fe200078e00ff */
[----:B------:R-:W-:Y:S01]  /*0430*/  ISETP.GE.U32.AND P0, PT, R7, R12, PT ;  /* 0x0000000c0700720c */ /* 0x000fe20003f06070 */
[----:B------:R-:W-:Y:S01]  /*0440*/  IMAD.X R6, R2, 0x1, ~R5, P1 ;  /* 0x0000000102067824 */ /* 0x000fe200008e0e05 */
[----:B------:R-:W-:-:S04]  /*0450*/  UMOV UR4, URZ ;  /* 0x000000ff00047c82 */ /* 0x000fc80008000000 */
[----:B------:R-:W-:-:S13]  /*0460*/  ISETP.GE.AND.EX P0, PT, R6, R13, PT, P0 ;  /* 0x0000000d0600720c */ /* 0x000fda0003f06300 */
[----:B0-----:R-:W-:Y:S05]  /*0470*/  @P0 BRA `(.L_x_230) ;  /* 0x0000001000500947 */ /* 0x001fea0003800000 */
[----:B------:R-:W0:Y:S02]  /*0480*/  LDC.64 R14, c[0x0][0x388] ;  /* 0x0000e200ff0e7b82 */ /* 0x000e240000000a00 */
[----:B0-----:R-:W-:-:S04]  /*0490*/  LEA R16, P0, R7, R14, 0x2 ;  /* 0x0000000e07107211 */ /* 0x001fc800078010ff */
[----:B------:R-:W-:-:S05]  /*04a0*/  LEA.HI.X R17, R7, R15, R6, 0x2, P0 ;  /* 0x0000000f07117211 */ /* 0x000fca00000f1406 */
[----:B------:R0:W5:Y:S01]  /*04b0*/  LDG.E R8, desc[UR6][R16.64] ;  /* 0x0000000610087981 */ /* 0x000162000c1e1900 */
[----:B------:R-:W-:Y:S01]  /*04c0*/  ISETP.GE.U32.AND P0, PT, R4, 0x1, PT ;  /* 0x000000010400780c */ /* 0x000fe20003f06070 */
[----:B------:R-:W-:Y:S01]  /*04d0*/  BSSY.RECONVERGENT B0, `(.L_x_231) ;  /* 0x0000050000007945 */ /* 0x000fe20003800200 */
[----:B------:R-:W-:Y:S01]  /*04e0*/  IMAD.MOV.U32 R9, RZ, RZ, RZ ;  /* 0x000000ffff097224 */ /* 0x000fe200078e00ff */
[----:B------:R-:W-:Y:S02]  /*04f0*/  CS2R R10, SRZ ;  /* 0x00000000000a7805 */ /* 0x000fe4000001ff00 */
[----:B------:R-:W-:Y:S01]  /*0500*/  ISETP.GE.AND.EX P0, PT, R5, RZ, PT, P0 ;  /* 0x000000ff0500720c */ /* 0x000fe20003f06300 */
[----:B------:R-:W-:-:S12]  /*0510*/  IMAD.MOV.U32 R22, RZ, RZ, RZ ;  /* 0x000000ffff167224 */ /* 0x000fd800078e00ff */
[----:B0-----:R-:W-:Y:S05]  /*0520*/  @!P0 BRA `(.L_x_232) ;  /* 0x0000000400288947 */ /* 0x001fea0003800000 */
[----:B------:R-:W0:Y:S01]  /*0530*/  LDC.64 R18, c[0x0][0x380] ;  /* 0x0000e000ff127b82 */ /* 0x000e220000000a00 */
[----:B------:R-:W-:Y:S02]  /*0540*/  IMAD R9, R5, 0x1ff, RZ ;  /* 0x000001ff05097824 */ /* 0x000fe400078e02ff */
[----:B------:R-:W-:-:S04]  /*0550*/  IMAD.WIDE.U32 R10, R4, 0x1ff, RZ ;  /* 0x000001ff040a7825 */ /* 0x000fc800078e00ff */
[----:B------:R-:W-:-:S05]  /*0560*/  IMAD.IADD R11, R11, 0x1, R9 ;  /* 0x000000010b0b7824 */ /* 0x000fca00078e0209 */
[--C-:B------:R-:W-:Y:S02]  /*0570*/  SHF.R.U64 R9, R10, 0x9, R11.reuse ;  /* 0x000000090a097819 */ /* 0x100fe4000000120b */
[----:B------:R-:W-:Y:S02]  /*0580*/  SHF.R.U32.HI R22, RZ, 0x9, R11 ;  /* 0x00000009ff167819 */ /* 0x000fe4000001160b */
[----:B0-----:R-:W-:-:S04]  /*0590*/  LEA R20, P0, R9, R18, 0x2 ;  /* 0x0000001209147211 */ /* 0x001fc800078010ff */
[----:B------:R-:W-:-:S06]  /*05a0*/  LEA.HI.X R21, R9, R19, R22, 0x2, P0 ;  /* 0x0000001309157211 */ /* 0x000fcc00000f1416 */
[----:B------:R-:W2:Y:S01]  /*05b0*/  LDG.E R21, desc[UR6][R20.64] ;  /* 0x0000000614157981 */ /* 0x000ea2000c1e1900 */
[----:B------:R-:W-:Y:S01]  /*05c0*/  IADD3 R10, P1, PT, R9, 0x1, RZ ;  /* 0x00000001090a7810 */ /* 0x000fe20007f3e0ff */
[----:B------:R-:W-:Y:S04]  /*05d0*/  BSSY.RECONVERGENT B2, `(.L_x_233) ;  /* 0x0000019000027945 */ /* 0x000fe80003800200 */
[----:B------:R-:W-:Y:S01]  /*05e0*/  IMAD.X R11, RZ, RZ, R22, P1 ;  /* 0x000000ffff0b7224 */ /* 0x000fe200008e0616 */
[----:B--2--5:R-:W-:-:S04]  /*05f0*/  ISETP.GE.AND P0, PT, R21, R8, PT ;  /* 0x000000081500720c */ /* 0x024fc80003f06270 */
[----:B------:R-:W-:Y:S02]  /*0600*/  SEL R9, R4, R9, !P0 ;  /* 0x0000000904097207 */ /* 0x000fe40004000000 */
[----:B------:R-:W-:Y:S02]  /*0610*/  SEL R10, R10, RZ, !P0 ;  /* 0x000000ff0a0a7207 */ /* 0x000fe40004000000 */
[----:B------:R-:W-:Y:S02]  /*0620*/  SEL R22, R5, R22, !P0 ;  /* 0x0000001605167207 */ /* 0x000fe40004000000 */
[----:B------:R-:W-:Y:S02]  /*0630*/  SEL R11, R11, RZ, !P0 ;  /* 0x000000ff0b0b7207 */ /* 0x000fe40004000000 */
[----:B------:R-:W-:-:S04]  /*0640*/  ISETP.GE.U32.AND P0, PT, R10, R9, PT ;  /* 0x000000090a00720c */ /* 0x000fc80003f06070 */
[----:B------:R-:W-:-:S13]  /*0650*/  ISETP.GE.U32.AND.EX P0, PT, R11, R22, PT, P0 ;  /* 0x000000160b00720c */ /* 0x000fda0003f06100 */
[----:B------:R-:W-:Y:S05]  /*0660*/  @P0 BRA `(.L_x_234) ;  /* 0x00000000003c0947 */ /* 0x000fea0003800000 */
[----:B------:R-:W-:Y:S02]  /*0670*/  IMAD R25, R22, 0x7f, RZ ;  /* 0x0000007f16197824 */ /* 0x000fe400078e02ff */
[----:B------:R-:W-:-:S04]  /*0680*/  IMAD.WIDE.U32 R20, R9, 0x7f, R10 ;  /* 0x0000007f09147825 */ /* 0x000fc800078e000a */
[----:B------:R-:W-:-:S05]  /*0690*/  IMAD.IADD R25, R21, 0x1, R25 ;  /* 0x0000000115197824 */ /* 0x000fca00078e0219 */
[--C-:B------:R-:W-:Y:S02]  /*06a0*/  SHF.R.U64 R26, R20, 0x7, R25.reuse ;  /* 0x00000007141a7819 */ /* 0x100fe40000001219 */
[----:B------:R-:W-:Y:S02]  /*06b0*/  SHF.R.U32.HI R25, RZ, 0x7, R25 ;  /* 0x00000007ff197819 */ /* 0x000fe40000011619 */
[----:B------:R-:W-:-:S04]  /*06c0*/  LEA R20, P0, R26, R18, 0x2 ;  /* 0x000000121a147211 */ /* 0x000fc800078010ff */
[----:B------:R-:W-:-:S06]  /*06d0*/  LEA.HI.X R21, R26, R19, R25, 0x2, P0 ;  /* 0x000000131a157211 */ /* 0x000fcc00000f1419 */
[----:B------:R-:W2:Y:S01]  /*06e0*/  LDG.E R21, desc[UR6][R20.64] ;  /* 0x0000000614157981 */ /* 0x000ea2000c1e1900 */
[----:B------:R-:W-:-:S05]  /*06f0*/  IADD3 R23, P1, PT, R26, 0x1, RZ ;  /* 0x000000011a177810 */ /* 0x000fca0007f3e0ff */
[----:B------:R-:W-:Y:S01]  /*0700*/  IMAD.X R24, RZ, RZ, R25, P1 ;  /* 0x000000ffff187224 */ /* 0x000fe200008e0619 */
[----:B--2---:R-:W-:-:S04]  /*0710*/  ISETP.GE.AND P0, PT, R21, R8, PT ;  /* 0x000000081500720c */ /* 0x004fc80003f06270 */
[----:B------:R-:W-:Y:S02]  /*0720*/  SEL R9, R9, R26, !P0 ;  /* 0x0000001a09097207 */ /* 0x000fe40004000000 */
[----:B------:R-:W-:Y:S02]  /*0730*/  SEL R10, R23, R10, !P0 ;  /* 0x0000000a170a7207 */ /* 0x000fe40004000000 */
[----:B------:R-:W-:Y:S02]  /*0740*/  SEL R22, R22, R25, !P0 ;  /* 0x0000001916167207 */ /* 0x000fe40004000000 */
[----:B------:R-:W-:-:S07]  /*0750*/  SEL R11, R24, R11, !P0 ;  /* 0x0000000b180b7207 */ /* 0x000fce0004000000 */
.L_x_234:
[----:B------:R-:W-:Y:S05]  /*0760*/  BSYNC.RECONVERGENT B2 ;  /* 0x0000000000027941 */ /* 0x000fea0003800200 */
.L_x_233:
[----:B------:R-:W-:Y:S01]  /*0770*/  ISETP.GE.U32.AND P0, PT, R10, R9, PT ;  /* 0x000000090a00720c */ /* 0x000fe20003f06070 */
[----:B------:R-:W-:Y:S03]  /*0780*/  BSSY.RECONVERGENT B2, `(.L_x_235) ;  /* 0x0000012000027945 */ /* 0x000fe60003800200 */
        /* <DEDUP_REMOVED lines=17> */
.L_x_236:
[----:B------:R-:W-:Y:S05]  /*08a0*/  BSYNC.RECONVERGENT B2 ;  /* 0x0000000000027941 */ /* 0x000fea0003800200 */
.L_x_235:
        /* <DEDUP_REMOVED lines=18> */
.L_x_232:
[----:B------:R-:W-:Y:S05]  /*09d0*/  BSYNC.RECONVERGENT B0 ;  /* 0x0000000000007941 */ /* 0x000fea0003800200 */
.L_x_231:
[----:B------:R-:W-:Y:S01]  /*09e0*/  ISETP.GE.U32.AND P0, PT, R7, 0x1, PT ;  /* 0x000000010700780c */ /* 0x000fe20003f06070 */
[----:B------:R-:W-:Y:S01]  /*09f0*/  BSSY.RECONVERGENT B0, `(.L_x_237) ;  /* 0x000001a000007945 */ /* 0x000fe20003800200 */
[----:B------:R-:W-:Y:S02]  /*0a00*/  ISETP.GE.U32.AND P1, PT, R10, R9, PT ;  /* 0x000000090a00720c */ /* 0x000fe40003f26070 */
[----:B------:R-:W-:Y:S02]  /*0a10*/  ISETP.GE.AND.EX P0, PT, R6, RZ, PT, P0 ;  /* 0x000000ff0600720c */ /* 0x000fe40003f06300 */
[----:B------:R-:W-:-:S11]  /*0a20*/  ISETP.GE.U32.AND.EX P1, PT, R11, R22, PT, P1 ;  /* 0x000000160b00720c */ /* 0x000fd60003f26110 */
[----:B------:R-:W-:Y:S02]  /*0a30*/  @P0 IMAD R21, R6, 0x1ff, RZ ;  /* 0x000001ff06150824 */ /* 0x000fe400078e02ff */
[----:B------:R-:W-:-:S04]  /*0a40*/  @P0 IMAD.WIDE.U32 R18, R7, 0x1ff, RZ ;  /* 0x000001ff07120825 */ /* 0x000fc800078e00ff */
[----:B------:R-:W-:-:S05]  /*0a50*/  @P0 IMAD.IADD R21, R19, 0x1, R21 ;  /* 0x0000000113150824 */ /* 0x000fca00078e0215 */
[----:B------:R-:W-:Y:S01]  /*0a60*/  @P0 SHF.R.U64 R24, R18, 0x9, R21 ;  /* 0x0000000912180819 */ /* 0x000fe20000001215 */
[----:B------:R-:W-:Y:S06]  /*0a70*/  @P1 BRA `(.L_x_238) ;  /* 0x0000000000441947 */ /* 0x000fec0003800000 */
.L_x_239:
[----:B------:R-:W-:-:S05]  /*0a80*/  IADD3 R26, P1, PT, R9, R10, RZ ;  /* 0x0000000a091a7210 */ /* 0x000fca0007f3e0ff */
[----:B------:R-:W-:-:S05]  /*0a90*/  IMAD.X R25, R22, 0x1, R11, P1 ;  /* 0x0000000116197824 */ /* 0x000fca00008e060b */
[--C-:B------:R-:W-:Y:S02]  /*0aa0*/  SHF.R.S64 R26, R26, 0x1, R25.reuse ;  /* 0x000000011a1a7819 */ /* 0x100fe40000001019 */
[----:B------:R-:W-:Y:S02]  /*0ab0*/  SHF.R.S32.HI R25, RZ, 0x1, R25 ;  /* 0x00000001ff197819 */ /* 0x000fe40000011419 */
[----:B------:R-:W-:-:S04]  /*0ac0*/  LEA R18, P1, R26, UR10, 0x2 ;  /* 0x0000000a1a127c11 */ /* 0x000fc8000f8210ff */
[----:B------:R-:W-:-:S06]  /*0ad0*/  LEA.HI.X R19, R26, UR11, R25, 0x2, P1 ;  /* 0x0000000b1a137c11 */ /* 0x000fcc00088f1419 */
[----:B------:R-:W2:Y:S01]  /*0ae0*/  LDG.E R19, desc[UR6][R18.64] ;  /* 0x0000000612137981 */ /* 0x000ea2000c1e1900 */
[----:B------:R-:W-:-:S05]  /*0af0*/  IADD3 R23, P2, PT, R26, 0x1, RZ ;  /* 0x000000011a177810 */ /* 0x000fca0007f5e0ff */
[----:B------:R-:W-:Y:S01]  /*0b00*/  IMAD.X R20, RZ, RZ, R25, P2 ;  /* 0x000000ffff147224 */ /* 0x000fe200010e0619 */
[----:B--2--5:R-:W-:-:S04]  /*0b10*/  ISETP.GE.AND P1, PT, R19, R8, PT ;  /* 0x000000081300720c */ /* 0x024fc80003f26270 */
[----:B------:R-:W-:Y:S02]  /*0b20*/  SEL R9, R9, R26, !P1 ;  /* 0x0000001a09097207 */ /* 0x000fe40004800000 */
[----:B------:R-:W-:Y:S02]  /*0b30*/  SEL R10, R23, R10, !P1 ;  /* 0x0000000a170a7207 */ /* 0x000fe40004800000 */
[----:B------:R-:W-:Y:S02]  /*0b40*/  SEL R22, R22, R25, !P1 ;  /* 0x0000001916167207 */ /* 0x000fe40004800000 */
[----:B------:R-:W-:Y:S02]  /*0b50*/  SEL R11, R20, R11, !P1 ;  /* 0x0000000b140b7207 */ /* 0x000fe40004800000 */
[----:B------:R-:W-:-:S04]  /*0b60*/  ISETP.GE.U32.AND P1, PT, R10, R9, PT ;  /* 0x000000090a00720c */ /* 0x000fc80003f26070 */
[----:B------:R-:W-:-:S13]  /*0b70*/  ISETP.GE.AND.EX P1, PT, R11, R22, PT, P1 ;  /* 0x000000160b00720c */ /* 0x000fda0003f26310 */
[----:B------:R-:W-:Y:S05]  /*0b80*/  @!P1 BRA `(.L_x_239) ;  /* 0xfffffffc00bc9947 */ /* 0x000fea000383ffff */
.L_x_238:
[----:B------:R-:W-:Y:S05]  /*0b90*/  BSYNC.RECONVERGENT B0 ;  /* 0x0000000000007941 */ /* 0x000fea0003800200 */
.L_x_237:
[----:B------:R-:W-:Y:S02]  /*0ba0*/  @P0 SHF.R.U32.HI R25, RZ, 0x9, R21 ;  /* 0x00000009ff190819 */ /* 0x000fe40000011615 */
[----:B------:R-:W-:-:S04]  /*0bb0*/  @P0 LEA R18, P1, R24, R14, 0x2 ;  /* 0x0000000e18120211 */ /* 0x000fc800078210ff */
[----:B------:R-:W-:-:S06]  /*0bc0*/  @P0 LEA.HI.X R19, R24, R15, R25, 0x2, P1 ;  /* 0x0000000f18130211 */ /* 0x000fcc00008f1419 */
[----:B------:R-:W2:Y:S01]  /*0bd0*/  @P0 LDG.E R19, desc[UR6][R18.64] ;  /* 0x0000000612130981 */ /* 0x000ea2000c1e1900 */
[----:B------:R-:W-:Y:S01]  /*0be0*/  @P0 IADD3 R21, P2, PT, R24, 0x1, RZ ;  /* 0x0000000118150810 */ /* 0x000fe20007f5e0ff */
[----:B------:R-:W-:Y:S01]  /*0bf0*/  IMAD.MOV.U32 R20, RZ, RZ, RZ ;  /* 0x000000ffff147224 */ /* 0x000fe200078e00ff */
[----:B------:R-:W-:Y:S01]  /*0c00*/  BSSY.RECONVERGENT B0, `(.L_x_240) ;  /* 0x000001c000007945 */ /* 0x000fe20003800200 */
[----:B------:R-:W-:Y:S02]  /*0c10*/  IMAD.MOV.U32 R9, RZ, RZ, R7 ;  /* 0x000000ffff097224 */ /* 0x000fe400078e0007 */
[----:B------:R-:W-:Y:S02]  /*0c20*/  @P0 IMAD.X R23, RZ, RZ, R25, P2 ;  /* 0x000000ffff170224 */ /* 0x000fe400010e0619 */
[----:B------:R-:W-:Y:S01]  /*0c30*/  IMAD.MOV.U32 R22, RZ, RZ, R6 ;  /* 0x000000ffff167224 */ /* 0x000fe200078e0006 */
[----:B--2--5:R-:W-:-:S04]  /*0c40*/  @P0 ISETP.GE.AND P1, PT, R19, R8, PT ;  /* 0x000000081300020c */ /* 0x024fc80003f26270 */
[----:B------:R-:W-:Y:S01]  /*0c50*/  @P0 SEL R20, R21, RZ, !P1 ;  /* 0x000000ff15140207 */ /* 0x000fe20004800000 */
[----:B------:R-:W-:Y:S01]  /*0c60*/  IMAD.MOV.U32 R21, RZ, RZ, RZ ;  /* 0x000000ffff157224 */ /* 0x000fe200078e00ff */
[----:B------:R-:W-:Y:S02]  /*0c70*/  @P0 SEL R9, R7, R24, !P1 ;  /* 0x0000001807090207 */ /* 0x000fe40004800000 */
[----:B------:R-:W-:Y:S02]  /*0c80*/  @P0 SEL R22, R6, R25, !P1 ;  /* 0x0000001906160207 */ /* 0x000fe40004800000 */
[----:B------:R-:W-:Y:S02]  /*0c90*/  @P0 SEL R21, R23, RZ, !P1 ;  /* 0x000000ff17150207 */ /* 0x000fe40004800000 */
[----:B------:R-:W-:-:S04]  /*0ca0*/  ISETP.GE.U32.AND P0, PT, R20, R9, PT ;  /* 0x000000091400720c */ /* 0x000fc80003f06070 */
[----:B------:R-:W-:-:S13]  /*0cb0*/  ISETP.GE.AND.EX P0, PT, R21, R22, PT, P0 ;  /* 0x000000161500720c */ /* 0x000fda0003f06300 */
        /* <DEDUP_REMOVED lines=16> */
.L_x_241:
[----:B------:R-:W-:Y:S05]  /*0dc0*/  BSYNC.RECONVERGENT B0 ;  /* 0x0000000000007941 */ /* 0x000fea0003800200 */
.L_x_240:
[----:B------:R-:W-:Y:S01]  /*0dd0*/  ISETP.GE.U32.AND P0, PT, R20, R9, PT ;  /* 0x000000091400720c */ /* 0x000fe20003f06070 */
[----:B------:R-:W-:Y:S03]  /*0de0*/  BSSY.RECONVERGENT B0, `(.L_x_242) ;  /* 0x0000014000007945 */ /* 0x000fe60003800200 */
[----:B------:R-:W-:-:S13]  /*0df0*/  ISETP.GE.AND.EX P0, PT, R21, R22, PT, P0 ;  /* 0x000000161500720c */ /* 0x000fda0003f06300 */
[----:B------:R-:W-:Y:S05]  /*0e00*/  @P0 BRA `(.L_x_243) ;  /* 0x0000000000440947 */ /* 0x000fea0003800000 */
[----:B------:R-:W-:Y:S02]  /*0e10*/  IMAD.MOV.U32 R18, RZ, RZ, R20 ;  /* 0x000000ffff127224 */ /* 0x000fe400078e0014 */
[----:B------:R-:W-:Y:S02]  /*0e20*/  IMAD.MOV.U32 R19, RZ, RZ, R21 ;  /* 0x000000ffff137224 */ /* 0x000fe400078e0015 */
        /* <DEDUP_REMOVED lines=15> */
.L_x_243:
[----:B------:R-:W-:Y:S05]  /*0f20*/  BSYNC.RECONVERGENT B0 ;  /* 0x0000000000007941 */ /* 0x000fea0003800200 */
.L_x_242:
        /* <DEDUP_REMOVED lines=21> */
.L_x_245:
[----:B------:R-:W-:Y:S05]  /*1080*/  BSYNC.RECONVERGENT B0 ;  /* 0x0000000000007941 */ /* 0x000fea0003800200 */
.L_x_244:
[----:B------:R-:W-:Y:S01]  /*1090*/  ISETP.GE.U32.AND P0, PT, R20, R9, PT ;  /* 0x000000091400720c */ /* 0x000fe20003f06070 */
[----:B------:R-:W-:Y:S03]  /*10a0*/  BSSY.RECONVERGENT B0, `(.L_x_246) ;  /* 0x0000014000007945 */ /* 0x000fe60003800200 */
[----:B------:R-:W-:-:S13]  /*10b0*/  ISETP.GE.AND.EX P0, PT, R21, R22, PT, P0 ;  /* 0x000000161500720c */ /* 0x000fda0003f06300 */
[----:B------:R-:W-:Y:S05]  /*10c0*/  @P0 BRA `(.L_x_247) ;  /* 0x0000000000440947 */ /* 0x000fea0003800000 */
.L_x_248:
[----:B------:R-:W-:-:S05]  /*10d0*/  IADD3 R26, P0, PT, R20, R9, RZ ;  /* 0x00000009141a7210 */ /* 0x000fca0007f1e0ff */
[----:B------:R-:W-:-:S05]  /*10e0*/  IMAD.X R25, R21, 0x1, R22, P0 ;  /* 0x0000000115197824 */ /* 0x000fca00000e0616 */
[--C-:B------:R-:W-:Y:S02]  /*10f0*/  SHF.R.S64 R26, R26, 0x1, R25.reuse ;  /* 0x000000011a1a7819 */ /* 0x100fe40000001019 */
[----:B------:R-:W-:Y:S02]  /*1100*/  SHF.R.S32.HI R25, RZ, 0x1, R25 ;  /* 0x00000001ff197819 */ /* 0x000fe40000011419 */
        /* <DEDUP_REMOVED lines=13> */
.L_x_247:
[----:B------:R-:W-:Y:S05]  /*11e0*/  BSYNC.RECONVERGENT B0 ;  /* 0x0000000000007941 */ /* 0x000fea0003800200 */
.L_x_246:
[----:B------:R-:W-:Y:S01]  /*11f0*/  IADD3 R19, P0, PT, -R20, R7, RZ ;  /* 0x0000000714137210 */ /* 0x000fe20007f1e1ff */
[----:B------:R-:W-:Y:S03]  /*1200*/  BSSY.RECONVERGENT B0, `(.L_x_249) ;  /* 0x000002a000007945 */ /* 0x000fe60003800200 */
[----:B------:R-:W-:Y:S01]  /*1210*/  IADD3 R18, P1, P2, R19, R4, -R10 ;  /* 0x0000000413127210 */ /* 0x000fe20007a3e80a */
[----:B------:R-:W-:-:S05]  /*1220*/  IMAD.X R22, R6, 0x1, ~R21, P0 ;  /* 0x0000000106167824 */ /* 0x000fca00000e0e15 */
[----:B------:R-:W-:-:S04]  /*1230*/  IADD3.X R9, PT, PT, R22, R5, ~R11, P1, P2 ;  /* 0x0000000516097210 */ /* 0x000fc80000fe4c0b */
[--C-:B------:R-:W-:Y:S02]  /*1240*/  SHF.R.S64 R4, R18, 0x1, R9.reuse ;  /* 0x0000000112047819 */ /* 0x100fe40000001009 */
[----:B------:R-:W-:Y:S02]  /*1250*/  SHF.R.S32.HI R5, RZ, 0x1, R9 ;  /* 0x00000001ff057819 */ /* 0x000fe40000011409 */
[----:B------:R-:W-:-:S04]  /*1260*/  ISETP.GT.U32.AND P0, PT, R4, R19, PT ;  /* 0x000000130400720c */ /* 0x000fc80003f04070 */
[----:B------:R-:W-:-:S04]  /*1270*/  ISETP.GT.AND.EX P0, PT, R5, R22, PT, P0 ;  /* 0x000000160500720c */ /* 0x000fc80003f04300 */
[----:B------:R-:W-:Y:S02]  /*1280*/  SEL R15, R4, R19, P0 ;  /* 0x00000013040f7207 */ /* 0x000fe40000000000 */
[----:B------:R-:W-:Y:S02]  /*1290*/  SEL R14, R5, R22, P0 ;  /* 0x00000016050e7207 */ /* 0x000fe40000000000 */
[----:B------:R-:W-:-:S04]  /*12a0*/  IADD3 R5, P0, P1, R20, 0x1, R15 ;  /* 0x0000000114057810 */ /* 0x000fc8000791e00f */
[----:B------:R-:W-:Y:S01]  /*12b0*/  IADD3.X R4, PT, PT, R21, RZ, R14, P0, P1 ;  /* 0x000000ff15047210 */ /* 0x000fe200007e240e */
[----:B------:R-:W-:Y:S01]  /*12c0*/  IMAD.MOV.U32 R21, RZ, RZ, RZ ;  /* 0x000000ffff157224 */ /* 0x000fe200078e00ff */
[----:B------:R-:W-:-:S04]  /*12d0*/  ISETP.LT.U32.AND P0, PT, R5, R12, PT ;  /* 0x0000000c0500720c */ /* 0x000fc80003f01070 */
[----:B------:R-:W-:-:S04]  /*12e0*/  ISETP.LT.AND.EX P0, PT, R4, R13, PT, P0 ;  /* 0x0000000d0400720c */ /* 0x000fc80003f01300 */
[----:B------:R-:W-:Y:S02]  /*12f0*/  SEL R24, R5, R12, P0 ;  /* 0x0000000c05187207 */ /* 0x000fe40000000000 */
[----:B------:R-:W-:Y:S02]  /*1300*/  SEL R13, R4, R13, P0 ;  /* 0x0000000d040d7207 */ /* 0x000fe40000000000 */
[----:B------:R-:W-:Y:S01]  /*1310*/  IADD3 R24, P0, PT, R24, -R7, RZ ;  /* 0x8000000718187210 */ /* 0x000fe20007f1e0ff */
[----:B------:R-:W-:-:S04]  /*1320*/  IMAD.MOV.U32 R7, RZ, RZ, RZ ;  /* 0x000000ffff077224 */ /* 0x000fc800078e00ff */
[----:B------:R-:W-:Y:S01]  /*1330*/  IMAD.X R26, R13, 0x1, ~R6, P0 ;  /* 0x000000010d1a7824 */ /* 0x000fe200000e0e06 */
[----:B------:R-:W-:-:S04]  /*1340*/  ISETP.GE.U32.AND P0, PT, R24, 0x1, PT ;  /* 0x000000011800780c */ /* 0x000fc80003f06070 */
[----:B------:R-:W-:-:S13]  /*1350*/  ISETP.GE.AND.EX P0, PT, R26, RZ, PT, P0 ;  /* 0x000000ff1a00720c */ /* 0x000fda0003f06300 */
[----:B------:R-:W-:Y:S05]  /*1360*/  @!P0 BRA `(.L_x_250) ;  /* 0x00000000004c8947 */ /* 0x000fea0003800000 */
[----:B------:R-:W-:Y:S02]  /*1370*/  IMAD.MOV.U32 R21, RZ, RZ, RZ ;  /* 0x000000ffff157224 */ /* 0x000fe400078e00ff */
[----:B------:R-:W-:-:S07]  /*1380*/  IMAD.MOV.U32 R7, RZ, RZ, RZ ;  /* 0x000000ffff077224 */ /* 0x000fce00078e00ff */
.L_x_251:
[----:B------:R-:W-:-:S05]  /*1390*/  IADD3 R13, P0, PT, R24, R21, RZ ;  /* 0x00000015180d7210 */ /* 0x000fca0007f1e0ff */
[----:B------:R-:W-:-:S05]  /*13a0*/  IMAD.X R20, R26, 0x1, R7, P0 ;  /* 0x000000011a147824 */ /* 0x000fca00000e0607 */
        /* <DEDUP_REMOVED lines=15> */
.L_x_250:
[----:B------:R-:W-:Y:S05]  /*14a0*/  BSYNC.RECONVERGENT B0 ;  /* 0x0000000000007941 */ /* 0x000fea0003800200 */
.L_x_249:
[----:B------:R-:W-:-:S04]  /*14b0*/  IADD3 R4, P0, PT, R21, R19, RZ ;  /* 0x0000001315047210 */ /* 0x000fc80007f1e0ff */
[----:B------:R-:W-:Y:S01]  /*14c0*/  ISETP.GE.U32.AND P1, PT, R15, R4, PT ;  /* 0x000000040f00720c */ /* 0x000fe20003f26070 */
[----:B------:R-:W-:Y:S01]  /*14d0*/  IMAD.X R13, R7, 0x1, R22, P0 ;  /* 0x00000001070d7824 */ /* 0x000fe200000e0616 */
[----:B------:R-:W-:-:S04]  /*14e0*/  ISETP.LT.U32.AND P0, PT, R4, R15, PT ;  /* 0x0000000f0400720c */ /* 0x000fc80003f01070 */
[----:B------:R-:W-:-:S04]  /*14f0*/  ISETP.LT.AND.EX P0, PT, R13, R14, PT, P0 ;  /* 0x0000000e0d00720c */ /* 0x000fc80003f01300 */
[----:B------:R-:W-:Y:S02]  /*1500*/  SEL R5, R4, R15, P0 ;  /* 0x0000000f04057207 */ /* 0x000fe40000000000 */
[----:B------:R-:W-:Y:S02]  /*1510*/  SEL R8, R13, R14, P0 ;  /* 0x0000000e0d087207 */ /* 0x000fe40000000000 */
[C---:B------:R-:W-:Y:S02]  /*1520*/  IADD3 R7, P2, PT, -R5.reuse, R18, RZ ;  /* 0x0000001205077210 */ /* 0x040fe40007f5e1ff */
[----:B------:R-:W-:Y:S02]  /*1530*/  IADD3 R4, P3, PT, R5, 0x1, RZ ;  /* 0x0000000105047810 */ /* 0x000fe40007f7e0ff */
[----:B------:R-:W-:Y:S01]  /*1540*/  ISETP.GE.AND.EX P0, PT, R14, R13, PT, P1 ;  /* 0x0000000d0e00720c */ /* 0x000fe20003f06310 */
[--C-:B------:R-:W-:Y:S01]  /*1550*/  IMAD.X R6, R9, 0x1, ~R8.reuse, P2 ;  /* 0x0000000109067824 */ /* 0x100fe200010e0e08 */
[----:B------:R-:W-:Y:S01]  /*1560*/  ISETP.EQ.U32.AND P1, PT, R7, R4, PT ;  /* 0x000000040700720c */ /* 0x000fe20003f22070 */
[----:B------:R-:W-:Y:S01]  /*1570*/  IMAD.X R5, RZ, RZ, R8, P3 ;  /* 0x000000ffff057224 */ /* 0x000fe200018e0608 */
[----:B------:R-:W-:-:S04]  /*1580*/  IADD3 R4, P2, PT, R10, R7, RZ ;  /* 0x000000070a047210 */ /* 0x000fc80007f5e0ff */
[----:B------:R-:W-:Y:S01]  /*1590*/  ISETP.EQ.AND.EX P0, PT, R6, R5, !P0, P1 ;  /* 0x000000050600720c */ /* 0x000fe20004702310 */
[----:B------:R-:W-:-:S03]  /*15a0*/  IMAD.X R5, R11, 0x1, R6, P2 ;  /* 0x000000010b057824 */ /* 0x000fc600010e0606 */
[----:B------:R-:W-:-:S09]  /*15b0*/  SEL R8, RZ, 0x1, !P0 ;  /* 0x00000001ff087807 */ /* 0x000fd20004000000 */
.L_x_230:
[----:B------:R-:W-:Y:S05]  /*15c0*/  BSYNC.RECONVERGENT B1 ;  /* 0x0000000000017941 */ /* 0x000fea0003800200 */
.L_x_229:
[----:B------:R-:W0:Y:S01]  /*15d0*/  LDCU.64 UR8, c[0x0][0x3a8] ;  /* 0x00007500ff0877ac */ /* 0x000e220008000a00 */
[----:B------:R-:W-:-:S04]  /*15e0*/  IADD3 R8, P0, P1, R8, R3, -R4 ;  /* 0x0000000308087210 */ /* 0x000fc8000791e804 */
[----:B------:R-:W-:Y:S02]  /*15f0*/  IADD3.X R9, PT, PT, R2, UR4, ~R5, P0, P1 ;  /* 0x0000000402097c10 */ /* 0x000fe400087e2c05 */
[----:B0-----:R-:W-:-:S04]  /*1600*/  LEA R6, P2, R0, UR8, 0x4 ;  /* 0x0000000800067c11 */ /* 0x001fc8000f8420ff */
[----:B------:R-:W-:-:S05]  /*1610*/  LEA.HI.X R7, R0, UR9, RZ, 0x4, P2 ;  /* 0x0000000900077c11 */ /* 0x000fca00090f24ff */
[----:B------:R-:W-:Y:S04]  /*1620*/  STG.E.64 desc[UR6][R6.64], R4 ;  /* 0x0000000406007986 */ /* 0x000fe8000c101b06 */
[----:B------:R-:W-:Y:S01]  /*1630*/  STG.E.64 desc[UR6][R6.64+0x8], R8 ;  /* 0x0000080806007986 */ /* 0x000fe2000c101b06 */
[----:B------:R-:W-:Y:S05]  /*1640*/  EXIT ;  /* 0x000000000000794d */ /* 0x000fea0003800000 */
.L_x_252:
        /* <DEDUP_REMOVED lines=11> */
.L_x_479:


//--------------------- .text._ZN6thrust24THRUST_300001_SM_1000_NS8cuda_cub4core6detail13_kernel_agentINS1_16__set_operations9InitAgentIN3cub18CUB_300001_SM_100013ScanTileStateIlLb1EEElEEJSA_lEEEvDpT0_ --------------------------
	.section	.text._ZN6thrust24THRUST_300001_SM_1000_NS8cuda_cub4core6detail13_kernel_agentINS1_16__set_operations9InitAgentIN3cub18CUB_300001_SM_100013ScanTileStateIlLb1EEElEEJSA_lEEEvDpT0_,"ax",@progbits
	.align	128
        .global         _ZN6thrust24THRUST_300001_SM_1000_NS8cuda_cub4core6detail13_kernel_agentINS1_16__set_operations9InitAgentIN3cub18CUB_300001_SM_100013ScanTileStateIlLb1EEElEEJSA_lEEEvDpT0_
        .type           _ZN6thrust24THRUST_300001_SM_1000_NS8cuda_cub4core6detail13_kernel_agentINS1_16__set_operations9InitAgentIN3cub18CUB_300001_SM_100013ScanTileStateIlLb1EEElEEJSA_lEEEvDpT0_,@function
        .size           _ZN6thrust24THRUST_300001_SM_1000_NS8cuda_cub4core6detail13_kernel_agentINS1_16__set_operations9InitAgentIN3cub18CUB_300001_SM_100013ScanTileStateIlLb1EEElEEJSA_lEEEvDpT0_,(.L_x_480 - _ZN6thrust24THRUST_300001_SM_1000_NS8cuda_cub4core6detail13_kernel_agentINS1_16__set_operations9InitAgentIN3cub18CUB_300001_SM_100013ScanTileStateIlLb1EEElEEJSA_lEEEvDpT0_)
        .other          _ZN6thrust24THRUST_300001_SM_1000_NS8cuda_cub4core6detail13_kernel_agentINS1_16__set_operations9InitAgentIN3cub18CUB_300001_SM_100013ScanTileStateIlLb1EEElEEJSA_lEEEvDpT0_,@"STO_CUDA_ENTRY STV_DEFAULT"
_ZN6thrust24THRUST_300001_SM_1000_NS8cuda_cub4core6detail13_kernel_agentINS1_16__set_operations9InitAgentIN3cub18CUB_300001_SM_100013ScanTileStateIlLb1EEElEEJSA_lEEEvDpT0_:
.text._ZN6thrust24THRUST_300001_SM_1000_NS8cuda_cub4core6detail13_kernel_agentINS1_16__set_operations9InitAgentIN3cub18CUB_300001_SM_100013ScanTileStateIlLb1EEElEEJSA_lEEEvDpT0_:
[----:B------:R-:W-:Y:S01]  /*0000*/  LDC R1, c[0x0][0x37c] ;  /* 0x0000df00ff017b82 */ /* 0x000fe20000000800 */
[----:B------:R-:W0:Y:S07]  /*0010*/  S2R R0, SR_TID.X ;  /* 0x0000000000007919 */ /* 0x000e2e0000002100 */
[----:B------:R-:W1:Y:S01]  /*0020*/  S2UR UR6, SR_CTAID.X ;  /* 0x00000000000679c3 */ /* 0x000e620000002500 */
[----:B------:R-:W2:Y:S01]  /*0030*/  LDCU UR4, c[0x0][0x388] ;  /* 0x00007100ff0477ac */ /* 0x000ea20008000800 */
[----:B------:R-:W-:-:S06]  /*0040*/  CS2R R6, SRZ ;  /* 0x0000000000067805 */ /* 0x000fcc000001ff00 */
[----:B------:R-:W1:Y:S01]  /*0050*/  LDC R5, c[0x0][0x360] ;  /* 0x0000d800ff057b82 */ /* 0x000e620000000800 */
[----:B0-----:R-:W-:Y:S01]  /*0060*/  ISETP.GT.U32.AND P0, PT, R0, 0x1f, PT ;  /* 0x0000001f0000780c */ /* 0x001fe20003f04070 */
[----:B-1----:R-:W-:-:S03]  /*0070*/  IMAD R5, R5, UR6, R0 ;  /* 0x0000000605057c24 */ /* 0x002fc6000f8e0200 */
[----:B------:R-:W-:Y:S02]  /*0080*/  ISETP.NE.OR P0, PT, RZ, UR6, P0 ;  /* 0x00000006ff007c0c */ /* 0x000fe40008705670 */
[----:B--2---:R-:W-:Y:S01]  /*0090*/  ISETP.GE.AND P1, PT, R5, UR4, PT ;  /* 0x0000000405007c0c */ /* 0x004fe2000bf26270 */
[----:B------:R-:W0:-:S12]  /*00a0*/  LDCU.64 UR4, c[0x0][0x358] ;  /* 0x00006b00ff0477ac */ /* 0x000e180008000a00 */
[----:B------:R-:W1:Y:S01]  /*00b0*/  @!P1 LDC.64 R2, c[0x0][0x380] ;  /* 0x0000e000ff029b82 */ /* 0x000e620000000a00 */
[----:B------:R-:W-:Y:S02]  /*00c0*/  @!P1 IMAD.MOV.U32 R4, RZ, RZ, 0x63 ;  /* 0x00000063ff049424 */ /* 0x000fe400078e00ff */
[----:B-1----:R-:W-:Y:S01]  /*00d0*/  @!P1 IMAD.WIDE R2, R5, 0x10, R2 ;  /* 0x0000001005029825 */ /* 0x002fe200078e0202 */
[----:B------:R-:W-:-:S05]  /*00e0*/  @!P1 MOV R5, 0x0 ;  /* 0x0000000000059802 */ /* 0x000fca0000000f00 */
[----:B0-----:R0:W-:Y:S01]  /*00f0*/  @!P1 STG.E.128 desc[UR4][R2.64+0x200], R4 ;  /* 0x0002000402009986 */ /* 0x0011e2000c101d04 */
[----:B------:R-:W-:Y:S05]  /*0100*/  @P0 EXIT ;  /* 0x000000000000094d */ /* 0x000fea0003800000 */
[----:B0-----:R-:W0:Y:S02]  /*0110*/  LDC.64 R2, c[0x0][0x380] ;  /* 0x0000e000ff027b82 */ /* 0x001e240000000a00 */
[----:B0-----:R-:W-:-:S05]  /*0120*/  IMAD.WIDE.U32 R2, R0, 0x10, R2 ;  /* 0x0000001000027825 */ /* 0x001fca00078e0002 */
[----:B------:R-:W-:Y:S01]  /*0130*/  STG.E.128 desc[UR4][R2.64], RZ ;  /* 0x000000ff02007986 */ /* 0x000fe2000c101d04 */
[----:B------:R-:W-:Y:S05]  /*0140*/  EXIT ;  /* 0x000000000000794d */ /* 0x000fea0003800000 */
.L_x_253:
        /* <DEDUP_REMOVED lines=11> */
.L_x_480:


//--------------------- .text._ZN6thrust24THRUST_300001_SM_1000_NS8cuda_cub4core6detail13_kernel_agentINS1_16__set_operations10SetOpAgentINS0_6detail15normal_iteratorINS0_10device_ptrIiEEEESB_PiSC_SB_SC_iN4cuda3std3__44lessIiEENS5_31serial_set_symmetric_differenceENSF_17integral_constantIbLb0EEEEEJSB_SB_SC_SC_iiSB_SC_SH_SI_PNSF_4pairIiiEEPmN3cub18CUB_300001_SM_100013ScanTileStateIiLb1EEEEEEvDpT0_ --------------------------
	.section	.text._ZN6thrust24THRUST_300001_SM_1000_NS8cuda_cub4core6detail13_kernel_agentINS1_16__set_operations10SetOpAgentINS0_6detail15normal_iteratorINS0_10device_ptrIiEEEESB_PiSC_SB_SC_iN4cuda3std3__44lessIiEENS5_31serial_set_symmetric_differenceENSF_17integral_constantIbLb0EEEEEJSB_SB_SC_SC_iiSB_SC_SH_SI_PNSF_4pairIiiEEPmN3cub18CUB_300001_SM_100013ScanTileStateIiLb1EEEEEEvDpT0_,"ax",@progbits
	.align	128
        .global         _ZN6thrust24THRUST_300001_SM_1000_NS8cuda_cub4core6detail13_kernel_agentINS1_16__set_operations10SetOpAgentINS0_6detail15normal_iteratorINS0_10device_ptrIiEEEESB_PiSC_SB_SC_iN4cuda3std3__44lessIiEENS5_31serial_set_symmetric_differenceENSF_17integral_constantIbLb0EEEEEJSB_SB_SC_SC_iiSB_SC_SH_SI_PNSF_4pairIiiEEPmN3cub18CUB_300001_SM_100013ScanTileStateIiLb1EEEEEEvDpT0_
        .type           _ZN6thrust24THRUST_300001_SM_1000_NS8cuda_cub4core6detail13_kernel_agentINS1_16__set_operations10SetOpAgentINS0_6detail15normal_iteratorINS0_10device_ptrIiEEEESB_PiSC_SB_SC_iN4cuda3std3__44lessIiEENS5_31serial_set_symmetric_differenceENSF_17integral_constantIbLb0EEEEEJSB_SB_SC_SC_iiSB_SC_SH_SI_PNSF_4pairIiiEEPmN3cub18CUB_300001_SM_100013ScanTileStateIiLb1EEEEEEvDpT0_,@function
        .size           _ZN6thrust24THRUST_300001_SM_1000_NS8cuda_cub4core6detail13_kernel_agentINS1_16__set_operations10SetOpAgentINS0_6detail15normal_iteratorINS0_10device_ptrIiEEEESB_PiSC_SB_SC_iN4cuda3std3__44lessIiEENS5_31serial_set_symmetric_differenceENSF_17integral_constantIbLb0EEEEEJSB_SB_SC_SC_iiSB_SC_SH_SI_PNSF_4pairIiiEEPmN3cub18CUB_300001_SM_100013ScanTileStateIiLb1EEEEEEvDpT0_,(.L_x_481 - _ZN6thrust24THRUST_300001_SM_1000_NS8cuda_cub4core6detail13_kernel_agentINS1_16__set_operations10SetOpAgentINS0_6detail15normal_iteratorINS0_10device_ptrIiEEEESB_PiSC_SB_SC_iN4cuda3std3__44lessIiEENS5_31serial_set_symmetric_differenceENSF_17integral_constantIbLb0EEEEEJSB_SB_SC_SC_iiSB_SC_SH_SI_PNSF_4pairIiiEEPmN3cub18CUB_300001_SM_100013ScanTileStateIiLb1EEEEEEvDpT0_)
        .other          _ZN6thrust24THRUST_300001_SM_1000_NS8cuda_cub4core6detail13_kernel_agentINS1_16__set_operations10SetOpAgentINS0_6detail15normal_iteratorINS0_10device_ptrIiEEEESB_PiSC_SB_SC_iN4cuda3std3__44lessIiEENS5_31serial_set_symmetric_differenceENSF_17integral_constantIbLb0EEEEEJSB_SB_SC_SC_iiSB_SC_SH_SI_PNSF_4pairIiiEEPmN3cub18CUB_300001_SM_100013ScanTileStateIiLb1EEEEEEvDpT0_,@"STO_CUDA_ENTRY STV_DEFAULT"
_ZN6thrust24THRUST_300001_SM_1000_NS8cuda_cub4core6detail13_kernel_agentINS1_16__set_operations10SetOpAgentINS0_6detail15normal_iteratorINS0_10device_ptrIiEEEESB_PiSC_SB_SC_iN4cuda3std3__44lessIiEENS5_31serial_set_symmetric_differenceENSF_17integral_constantIbLb0EEEEEJSB_SB_SC_SC_iiSB_SC_SH_SI_PNSF_4pairIiiEEPmN3cub18CUB_300001_SM_100013ScanTileStateIiLb1EEEEEEvDpT0_:
.text._ZN6thrust24THRUST_300001_SM_1000_NS8cuda_cub4core6detail13_kernel_agentINS1_16__set_operations10SetOpAgentINS0_6detail15normal_iteratorINS0_10device_ptrIiEEEESB_PiSC_SB_SC_iN4cuda3std3__44lessIiEENS5_31serial_set_symmetric_differenceENSF_17integral_constantIbLb0EEEEEJSB_SB_SC_SC_iiSB_SC_SH_SI_PNSF_4pairIiiEEPmN3cub18CUB_300001_SM_100013ScanTileStateIiLb1EEEEEEvDpT0_:
[----:B------:R-:W-:Y:S01]  /*0000*/  LDC R1, c[0x0][0x37c] ;  /* 0x0000df00ff017b82 */ /* 0x000fe20000000800 */
[----:B------:R-:W0:Y:S01]  /*0010*/  S2R R32, SR_CTAID.X ;  /* 0x0000000000207919 */ /* 0x000e220000002500 */
[----:B------:R-:W1:Y:S01]  /*0020*/  LDCU UR4, c[0x0][0x370] ;  /* 0x00006e00ff0477ac */ /* 0x000e620008000800 */
[----:B------:R-:W2:Y:S01]  /*0030*/  LDCU.64 UR6, c[0x0][0x358] ;  /* 0x00006b00ff0677ac */ /* 0x000ea20008000a00 */
[----:B-1----:R-:W-:-:S06]  /*0040*/  UIADD3 UR4, UPT, UPT, UR4, -0x1, URZ ;  /* 0xffffffff04047890 */ /* 0x002fcc000fffe0ff */
[----:B0-----:R-:W-:-:S13]  /*0050*/  ISETP.GE.U32.AND P0, PT, R32, UR4, PT ;  /* 0x0000000420007c0c */ /* 0x001fda000bf06070 */
[----:B--2---:R-:W-:Y:S05]  /*0060*/  @P0 BRA `(.L_x_254) ;  /* 0x0000005000dc0947 */ /* 0x004fea0003800000 */
[----:B------:R-:W0:Y:S01]  /*0070*/  LDC.64 R2, c[0x0][0x3c0] ;  /* 0x0000f000ff027b82 */ /* 0x000e220000000a00 */
[----:B------:R-:W1:Y:S01]  /*0080*/  S2R R46, SR_TID.X ;  /* 0x00000000002e7919 */ /* 0x000e620000002100 */
[----:B------:R-:W2:Y:S06]  /*0090*/  LDCU.64 UR4, c[0x0][0x380] ;  /* 0x00007000ff0477ac */ /* 0x000eac0008000a00 */
[----:B------:R-:W3:Y:S01]  /*00a0*/  LDC.64 R10, c[0x0][0x388] ;  /* 0x0000e200ff0a7b82 */ /* 0x000ee20000000a00 */
[----:B0-----:R-:W-:-:S05]  /*00b0*/  IMAD.WIDE.U32 R2, R32, 0x8, R2 ;  /* 0x0000000820027825 */ /* 0x001fca00078e0002 */
[----:B------:R-:W4:Y:S04]  /*00c0*/  LDG.E R5, desc[UR6][R2.64] ;  /* 0x0000000602057981 */ /* 0x000f28000c1e1900 */
[----:B------:R-:W2:Y:S04]  /*00d0*/  LDG.E R0, desc[UR6][R2.64+0x8] ;  /* 0x0000080602007981 */ /* 0x000ea8000c1e1900 */
[----:B------:R-:W3:Y:S01]  /*00e0*/  LDG.E R13, desc[UR6][R2.64+0x4] ;  /* 0x00000406020d7981 */ /* 0x000ee2000c1e1900 */
[----:B-1----:R-:W-:Y:S01]  /*00f0*/  VIADD R6, R46, 0x200 ;  /* 0x000002002e067836 */ /* 0x002fe20000000000 */
[----:B----4-:R-:W-:Y:S01]  /*0100*/  IADD3 R8, P0, PT, R5, R46, RZ ;  /* 0x0000002e05087210 */ /* 0x010fe20007f1e0ff */
[----:B--2---:R-:W-:-:S03]  /*0110*/  IMAD.IADD R9, R0, 0x1, -R5 ;  /* 0x0000000100097824 */ /* 0x004fc600078e0a05 */
[----:B------:R-:W-:Y:S02]  /*0120*/  LEA.HI.X.SX32 R5, R5, RZ, 0x1, P0 ;  /* 0x000000ff05057211 */ /* 0x000fe400000f0eff */
[C---:B------:R-:W-:Y:S01]  /*0130*/  LEA R4, P0, R8.reuse, UR4, 0x2 ;  /* 0x0000000408047c11 */ /* 0x040fe2000f8010ff */
[----:B---3--:R-:W-:Y:S01]  /*0140*/  IMAD.WIDE R10, R13, 0x4, R10 ;  /* 0x000000040d0a7825 */ /* 0x008fe200078e020a */
[----:B------:R-:W-:Y:S02]  /*0150*/  SHF.R.S32.HI R7, RZ, 0x1f, R9 ;  /* 0x0000001fff077819 */ /* 0x000fe40000011409 */
[----:B------:R-:W-:Y:S02]  /*0160*/  IADD3 R15, P1, PT, -R9, R46, RZ ;  /* 0x0000002e090f7210 */ /* 0x000fe40007f3e1ff */
[----:B------:R-:W-:Y:S01]  /*0170*/  LEA.HI.X R5, R8, UR5, R5, 0x2, P0 ;  /* 0x0000000508057c11 */ /* 0x000fe200080f1405 */
[----:B------:R-:W-:Y:S01]  /*0180*/  VIADD R8, R46, 0x600 ;  /* 0x000006002e087836 */ /* 0x000fe20000000000 */
[-C--:B------:R-:W-:Y:S01]  /*0190*/  ISETP.GE.AND P3, PT, R6, R9.reuse, PT ;  /* 0x000000090600720c */ /* 0x080fe20003f66270 */
[----:B------:R-:W-:Y:S01]  /*01a0*/  IMAD.X R7, RZ, RZ, ~R7, P1 ;  /* 0x000000ffff077224 */ /* 0x000fe200008e0e07 */
[----:B------:R-:W-:-:S02]  /*01b0*/  ISETP.GE.AND P4, PT, R46, R9, PT ;  /* 0x000000092e00720c */ /* 0x000fc40003f86270 */
[----:B------:R-:W-:Y:S02]  /*01c0*/  LOP3.LUT R0, R46, 0x400, RZ, 0xfc, !PT ;  /* 0x000004002e007812 */ /* 0x000fe400078efcff */
[C---:B------:R-:W-:Y:S02]  /*01d0*/  LEA R6, P0, R15.reuse, R10, 0x2 ;  /* 0x0000000a0f067211 */ /* 0x040fe400078010ff */
[-C--:B------:R-:W-:Y:S02]  /*01e0*/  ISETP.GE.AND P2, PT, R0, R9.reuse, PT ;  /* 0x000000090000720c */ /* 0x080fe40003f46270 */
[----:B------:R-:W-:Y:S02]  /*01f0*/  ISETP.GE.AND P1, PT, R8, R9, PT ;  /* 0x000000090800720c */ /* 0x000fe40003f26270 */
[----:B------:R-:W-:-:S03]  /*0200*/  LEA.HI.X R7, R15, R11, R7, 0x2, P0 ;  /* 0x0000000b0f077211 */ /* 0x000fc600000f1407 */
[----:B------:R0:W5:Y:S04]  /*0210*/  @!P4 LDG.E R12, desc[UR6][R4.64] ;  /* 0x00000006040cc981 */ /* 0x000168000c1e1900 */
[----:B------:R0:W5:Y:S04]  /*0220*/  @P3 LDG.E R14, desc[UR6][R6.64+0x800] ;  /* 0x00080006060e3981 */ /* 0x000168000c1e1900 */
[----:B------:R0:W5:Y:S04]  /*0230*/  @P2 LDG.E R16, desc[UR6][R6.64+0x1000] ;  /* 0x0010000606102981 */ /* 0x000168000c1e1900 */
[----:B------:R0:W5:Y:S01]  /*0240*/  @P1 LDG.E R17, desc[UR6][R6.64+0x1800] ;  /* 0x0018000606111981 */ /* 0x000162000c1e1900 */
[C---:B------:R-:W-:Y:S01]  /*0250*/  LOP3.LUT R0, R46.reuse, 0x800, RZ, 0xfc, !PT ;  /* 0x000008002e007812 */ /* 0x040fe200078efcff */
[----:B------:R-:W-:-:S02]  /*0260*/  VIADD R8, R46, 0xa00 ;  /* 0x00000a002e087836 */ /* 0x000fc40000000000 */
[----:B------:R-:W-:Y:S01]  /*0270*/  @P4 IMAD.IADD R15, R46, 0x1, -R9 ;  /* 0x000000012e0f4824 */ /* 0x000fe200078e0a09 */
[-C--:B------:R-:W-:Y:S02]  /*0280*/  ISETP.GE.AND P0, PT, R0, R9.reuse, PT ;  /* 0x000000090000720c */ /* 0x080fe40003f06270 */
[----:B------:R-:W-:Y:S01]  /*0290*/  LOP3.LUT R0, R46, 0xc00, RZ, 0xfc, !PT ;  /* 0x00000c002e007812 */ /* 0x000fe200078efcff */
[----:B------:R-:W-:Y:S01]  /*02a0*/  @P4 IMAD.WIDE R10, R15, 0x4, R10 ;  /* 0x000000040f0a4825 */ /* 0x000fe200078e020a */
[-C--:B------:R-:W-:Y:S02]  /*02b0*/  ISETP.GE.AND P6, PT, R8, R9.reuse, PT ;  /* 0x000000090800720c */ /* 0x080fe40003fc6270 */
[----:B------:R-:W-:Y:S01]  /*02c0*/  ISETP.GE.AND P5, PT, R0, R9, PT ;  /* 0x000000090000720c */ /* 0x000fe20003fa6270 */
[C---:B------:R-:W-:Y:S01]  /*02d0*/  VIADD R8, R46.reuse, 0xe00 ;  /* 0x00000e002e087836 */ /* 0x040fe20000000000 */
[----:B------:R-:W-:-:S05]  /*02e0*/  LOP3.LUT R0, R46, 0x1000, RZ, 0xfc, !PT ;  /* 0x000010002e007812 */ /* 0x000fca00078efcff */
[----:B------:R0:W5:Y:S04]  /*02f0*/  @P0 LDG.E R15, desc[UR6][R6.64+0x2000] ;  /* 0x00200006060f0981 */ /* 0x000168000c1e1900 */
[----:B------:R0:W5:Y:S04]  /*0300*/  @P6 LDG.E R18, desc[UR6][R6.64+0x2800] ;  /* 0x0028000606126981 */ /* 0x000168000c1e1900 */
[----:B------:R0:W5:Y:S01]  /*0310*/  @P4 LDG.E R12, desc[UR6][R10.64] ;  /* 0x000000060a0c4981 */ /* 0x000162000c1e1900 */
[----:B------:R-:W-:-:S03]  /*0320*/  ISETP.GE.AND P4, PT, R8, R9, PT ;  /* 0x000000090800720c */ /* 0x000fc60003f86270 */
        /* <DEDUP_REMOVED lines=12> */
[----:B------:R0:W5:Y:S01]  /*03f0*/  @P1 LDG.E R21, desc[UR6][R6.64+0x5000] ;  /* 0x0050000606151981 */ /* 0x000162000c1e1900 */
[----:B------:R-:W-:-:S03]  /*0400*/  VIADD R0, R46, 0x1600 ;  /* 0x000016002e007836 */ /* 0x000fc60000000000 */
[----:B------:R0:W5:Y:S02]  /*0410*/  @!P0 LDG.E R15, desc[UR6][R4.64+0x2000] ;  /* 0x00200006040f8981 */ /* 0x000164000c1e1900 */
[-C--:B------:R-:W-:Y:S01]  /*0420*/  ISETP.GE.AND P0, PT, R0, R9.reuse, PT ;  /* 0x000000090000720c */ /* 0x080fe20003f06270 */
[C---:B------:R-:W-:Y:S01]  /*0430*/  VIADD R0, R46.reuse, 0x1a00 ;  /* 0x00001a002e007836 */ /* 0x040fe20000000000 */
[----:B------:R-:W-:Y:S01]  /*0440*/  LOP3.LUT R8, R46, 0x1800, RZ, 0xfc, !PT ;  /* 0x000018002e087812 */ /* 0x000fe200078efcff */
[----:B------:R0:W5:Y:S03]  /*0450*/  @!P6 LDG.E R18, desc[UR6][R4.64+0x2800] ;  /* 0x002800060412e981 */ /* 0x000166000c1e1900 */
[----:B------:R-:W-:Y:S02]  /*0460*/  ISETP.GE.AND P6, PT, R8, R9, PT ;  /* 0x000000090800720c */ /* 0x000fe40003fc6270 */
[----:B------:R-:W-:-:S05]  /*0470*/  LOP3.LUT R8, R46, 0x1c00, RZ, 0xfc, !PT ;  /* 0x00001c002e087812 */ /* 0x000fca00078efcff */
[----:B------:R0:W5:Y:S06]  /*0480*/  @P0 LDG.E R22, desc[UR6][R6.64+0x5800] ;  /* 0x0058000606160981 */ /* 0x00016c000c1e1900 */
[----:B------:R0:W5:Y:S04]  /*0490*/  @P6 LDG.E R23, desc[UR6][R6.64+0x6000] ;  /* 0x0060000606176981 */ /* 0x000168000c1e1900 */
[----:B------:R0:W5:Y:S01]  /*04a0*/  @!P5 LDG.E R10, desc[UR6][R4.64+0x3000] ;  /* 0x00300006040ad981 */ /* 0x000162000c1e1900 */
[----:B------:R-:W-:Y:S01]  /*04b0*/  ISETP.GE.AND P5, PT, R0, R9, PT ;  /* 0x000000090000720c */ /* 0x000fe20003fa6270 */
[----:B------:R-:W-:-:S02]  /*04c0*/  VIADD R0, R46, 0x1e00 ;  /* 0x00001e002e007836 */ /* 0x000fc40000000000 */
[----:B------:R0:W5:Y:S03]  /*04d0*/  @!P3 LDG.E R19, desc[UR6][R4.64+0x4000] ;  /* 0x004000060413b981 */ /* 0x000166000c1e1900 */
        /* <DEDUP_REMOVED lines=14> */
[----:B------:R-:W2:Y:S04]  /*05c0*/  LDG.E R8, desc[UR6][R2.64+0xc] ;  /* 0x00000c0602087981 */ /* 0x000ea8000c1e1900 */
[----:B------:R0:W5:Y:S04]  /*05d0*/  @!P6 LDG.E R23, desc[UR6][R4.64+0x6000] ;  /* 0x006000060417e981 */ /* 0x000168000c1e1900 */
[----:B------:R0:W5:Y:S04]  /*05e0*/  @!P0 LDG.E R22, desc[UR6][R4.64+0x5800] ;  /* 0x0058000604168981 */ /* 0x000168000c1e1900 */
[----:B------:R0:W5:Y:S04]  /*05f0*/  @!P5 LDG.E R24, desc[UR6][R4.64+0x6800] ;  /* 0x006800060418d981 */ /* 0x000168000c1e1900 */
[----:B------:R0:W5:Y:S04]  /*0600*/  @!P4 LDG.E R25, desc[UR6][R4.64+0x7000] ;  /* 0x007000060419c981 */ /* 0x000168000c1e1900 */
[----:B------:R0:W5:Y:S04]  /*0610*/  @!P3 LDG.E R26, desc[UR6][R4.64+0x7800] ;  /* 0x00780006041ab981 */ /* 0x000168000c1e1900 */
[----:B------:R0:W5:Y:S04]  /*0620*/  @!P2 LDG.E R27, desc[UR6][R4.64+0x8000] ;  /* 0x00800006041ba981 */ /* 0x000168000c1e1900 */
[----:B------:R0:W5:Y:S01]  /*0630*/  @!P1 LDG.E R28, desc[UR6][R4.64+0x8800] ;  /* 0x00880006041c9981 */ /* 0x000162000c1e1900 */
[----:B--2---:R-:W-:Y:S01]  /*0640*/  IMAD.IADD R8, R8, 0x1, -R13 ;  /* 0x0000000108087824 */ /* 0x004fe200078e0a0d */
[----:B------:R-:W-:-:S03]  /*0650*/  LOP3.LUT R0, R46, 0x2400, RZ, 0xfc, !PT ;  /* 0x000024002e007812 */ /* 0x000fc600078efcff */
[----:B------:R-:W-:-:S05]  /*0660*/  IMAD.IADD R13, R9, 0x1, R8 ;  /* 0x00000001090d7824 */ /* 0x000fca00078e0208 */
[----:B------:R-:W-:Y:S01]  /*0670*/  ISETP.GE.AND P0, PT, R0, R13, PT ;  /* 0x0000000d0000720c */ /* 0x000fe20003f06270 */
[----:B------:R-:W-:-:S12]  /*0680*/  BSSY.RECONVERGENT B0, `(.L_x_255) ;  /* 0x0000005000007945 */ /* 0x000fd80003800200 */
[----:B0-----:R-:W-:Y:S05]  /*0690*/  @P0 BRA `(.L_x_256) ;  /* 0x00000000000c0947 */ /* 0x001fea0003800000 */
[----:B------:R-:W-:-:S13]  /*06a0*/  ISETP.GE.AND P0, PT, R0, R9, PT ;  /* 0x000000090000720c */ /* 0x000fda0003f06270 */
[----:B------:R0:W5:Y:S04]  /*06b0*/  @!P0 LDG.E R0, desc[UR6][R4.64+0x9000] ;  /* 0x0090000604008981 */ /* 0x000168000c1e1900 */
[----:B------:R0:W5:Y:S02]  /*06c0*/  @P0 LDG.E R0, desc[UR6][R6.64+0x9000] ;  /* 0x0090000606000981 */ /* 0x000164000c1e1900 */
.L_x_256:
[----:B------:R-:W-:Y:S05]  /*06d0*/  BSYNC.RECONVERGENT B0 ;  /* 0x0000000000007941 */ /* 0x000fea0003800200 */
.L_x_255:
[----:B------:R-:W1:Y:S01]  /*06e0*/  S2UR UR5, SR_CgaCtaId ;  /* 0x00000000000579c3 */ /* 0x000e620000008800 */
[----:B------:R-:W-:Y:S01]  /*06f0*/  UMOV UR4, 0x400 ;  /* 0x0000040000047882 */ /* 0x000fe20000000000 */
[----:B------:R-:W-:Y:S01]  /*0700*/  IMAD R2, R46, 0x13, RZ ;  /* 0x000000132e027824 */ /* 0x000fe200078e02ff */
[----:B------:R-:W-:Y:S04]  /*0710*/  BSSY.RECONVERGENT B0, `(.L_x_257) ;  /* 0x000002c000007945 */ /* 0x000fe80003800200 */
[----:B------:R-:W-:-:S04]  /*0720*/  VIMNMX R3, PT, PT, R13, R2, PT ;  /* 0x000000020d037248 */ /* 0x000fc80003fe0100 */
[----:B0-----:R-:W-:Y:S01]  /*0730*/  VIMNMX R5, PT, PT, R9, R3, PT ;  /* 0x0000000309057248 */ /* 0x001fe20003fe0100 */
[----:B-1----:R-:W-:-:S06]  /*0740*/  ULEA UR4, UR5, UR4, 0x18 ;  /* 0x0000000405047291 */ /* 0x002fcc000f8ec0ff */
[----:B------:R-:W-:-:S04]  /*0750*/  IMAD.U32 R33, RZ, RZ, UR4 ;  /* 0x00000004ff217e24 */ /* 0x000fc8000f8e00ff */
[----:B------:R-:W-:Y:S02]  /*0760*/  IMAD R7, R46, 0x4, R33 ;  /* 0x000000042e077824 */ /* 0x000fe400078e0221 */
[----:B------:R-:W-:-:S03]  /*0770*/  VIADD R4, R33, 0x800 ;  /* 0x0000080021047836 */ /* 0x000fc60000000000 */
[----:B-----5:R0:W-:Y:S01]  /*0780*/  STS [R7+0x9800], R0 ;  /* 0x0098000007007388 */ /* 0x0201e20000000800 */
[----:B------:R-:W-:-:S03]  /*0790*/  IMAD R2, R9, 0x4, R4 ;  /* 0x0000000409027824 */ /* 0x000fc600078e0204 */
[----:B------:R1:W-:Y:S04]  /*07a0*/  STS [R7+0x800], R12 ;  /* 0x0008000c07007388 */ /* 0x0003e80000000800 */
[----:B------:R1:W-:Y:S01]  /*07b0*/  STS [R7+0x1000], R14 ;  /* 0x0010000e07007388 */ /* 0x0003e20000000800 */
[----:B0-----:R-:W-:-:S03]  /*07c0*/  VIADDMNMX R0, R3, -R8, RZ, !PT ;  /* 0x8000000803007246 */ /* 0x001fc600078001ff */
        /* <DEDUP_REMOVED lines=19> */
.L_x_259:
[----:B------:R-:W-:-:S05]  /*0900*/  IMAD.IADD R6, R5, 0x1, R0 ;  /* 0x0000000105067824 */ /* 0x000fca00078e0200 */
[----:B------:R-:W-:-:S04]  /*0910*/  SHF.R.S32.HI R6, RZ, 0x1, R6 ;  /* 0x00000001ff067819 */ /* 0x000fc80000011406 */
[----:B-1----:R-:W-:Y:S01]  /*0920*/  LOP3.LUT R10, RZ, R6, RZ, 0x33, !PT ;  /* 0x00000006ff0a7212 */ /* 0x002fe200078e33ff */
[----:B------:R-:W-:-:S04]  /*0930*/  IMAD R7, R6, 0x4, R33 ;  /* 0x0000000406077824 */ /* 0x000fc800078e0221 */
[----:B------:R-:W-:Y:S02]  /*0940*/  IMAD.IADD R11, R3, 0x1, R10 ;  /* 0x00000001030b7824 */ /* 0x000fe400078e020a */
[----:B------:R-:W-:Y:S02]  /*0950*/  LDS R7, [R7+0x800] ;  /* 0x0008000007077984 */ /* 0x000fe40000000800 */
[----:B------:R-:W-:-:S05]  /*0960*/  IMAD R11, R11, 0x4, R2 ;  /* 0x000000040b0b7824 */ /* 0x000fca00078e0202 */
[----:B------:R-:W0:Y:S02]  /*0970*/  LDS R10, [R11] ;  /* 0x000000000b0a7984 */ /* 0x000e240000000800 */
[----:B0-----:R-:W-:-:S04]  /*0980*/  ISETP.GE.AND P0, PT, R10, R7, PT ;  /* 0x000000070a00720c */ /* 0x001fc80003f06270 */
[----:B------:R-:W-:-:S09]  /*0990*/  SEL R5, R6, R5, !P0 ;  /* 0x0000000506057207 */ /* 0x000fd20004000000 */
[----:B------:R-:W-:-:S05]  /*09a0*/  @P0 VIADD R0, R6, 0x1 ;  /* 0x0000000106000836 */ /* 0x000fca0000000000 */
[----:B------:R-:W-:-:S13]  /*09b0*/  ISETP.GE.AND P0, PT, R0, R5, PT ;  /* 0x000000050000720c */ /* 0x000fda0003f06270 */
[----:B------:R-:W-:Y:S05]  /*09c0*/  @!P0 BRA `(.L_x_259) ;  /* 0xfffffffc00cc8947 */ /* 0x000fea000383ffff */
.L_x_258:
[----:B------:R-:W-:Y:S05]  /*09d0*/  BSYNC.RECONVERGENT B0 ;  /* 0x0000000000007941 */ /* 0x000fea0003800200 */
.L_x_257:
[----:B------:R-:W-:Y:S01]  /*09e0*/  IMAD.IADD R5, R3, 0x1, -R0 ;  /* 0x0000000103057824 */ /* 0x000fe200078e0a00 */
[----:B------:R-:W-:Y:S01]  /*09f0*/  BSSY.RECONVERGENT B0, `(.L_x_260) ;  /* 0x0000093000007945 */ /* 0x000fe20003800200 */
[----:B------:R-:W-:Y:S02]  /*0a00*/  IMAD.MOV.U32 R6, RZ, RZ, RZ ;  /* 0x000000ffff067224 */ /* 0x000fe400078e00ff */
[----:B------:R-:W-:Y:S01]  /*0a10*/  IMAD R4, R46, 0x4, R4 ;  /* 0x000000042e047824 */ /* 0x000fe200078e0204 */
[----:B------:R-:W-:-:S13]  /*0a20*/  ISETP.GE.AND P0, PT, R5, R8, PT ;  /* 0x000000080500720c */ /* 0x000fda0003f06270 */
[----:B------:R-:W-:Y:S05]  /*0a30*/  @P0 BRA `(.L_x_261) ;  /* 0x0000000800380947 */ /* 0x000fea0003800000 */
[----:B------:R-:W-:Y:S01]  /*0a40*/  ISETP.GE.AND P0, PT, R0, 0x1, PT ;  /* 0x000000010000780c */ /* 0x000fe20003f06270 */
[----:B-1----:R-:W-:Y:S01]  /*0a50*/  IMAD R7, R5, 0x4, R2 ;  /* 0x0000000405077824 */ /* 0x002fe200078e0202 */
[----:B------:R-:W-:Y:S01]  /*0a60*/  BSSY.RECONVERGENT B1, `(.L_x_262) ;  /* 0x0000036000017945 */ /* 0x000fe20003800200 */
[----:B------:R-:W-:-:S03]  /*0a70*/  IMAD.MOV.U32 R10, RZ, RZ, R0 ;  /* 0x000000ffff0a7224 */ /* 0x000fc600078e0000 */
[----:B------:R-:W-:Y:S01]  /*0a80*/  BSSY.RELIABLE B2, `(.L_x_263) ;  /* 0x000002a000027945 */ /* 0x000fe20003800100 */
[----:B------:R-:W-:-:S06]  /*0a90*/  IMAD.MOV.U32 R11, RZ, RZ, RZ ;  /* 0x000000ffff0b7224 */ /* 0x000fcc00078e00ff */
[----:B------:R-:W-:-:S05]  /*0aa0*/  @P0 IMAD R6, R0, 0x1ff, RZ ;  /* 0x000001ff00060824 */ /* 0x000fca00078e02ff */
[----:B------:R-:W-:Y:S02]  /*0ab0*/  @P0 SHF.R.S32.HI R12, RZ, 0x9, R6 ;  /* 0x00000009ff0c0819 */ /* 0x000fe40000011406 */
[----:B------:R-:W-:Y:S03]  /*0ac0*/  LDS R6, [R7] ;  /* 0x0000000007067984 */ /* 0x000fe60000000800 */
[C---:B------:R-:W-:Y:S02]  /*0ad0*/  @P0 IMAD R13, R12.reuse, 0x4, R33 ;  /* 0x000000040c0d0824 */ /* 0x040fe400078e0221 */
        /* <DEDUP_REMOVED lines=23> */
.L_x_264:
        /* <DEDUP_REMOVED lines=10> */
.L_x_265:
[----:B------:R-:W-:-:S13]  /*0cf0*/  ISETP.GE.AND P0, PT, R11, R10, PT ;  /* 0x0000000a0b00720c */ /* 0x000fda0003f06270 */
[----:B------:R-:W-:Y:S05]  /*0d00*/  @P0 BREAK.RELIABLE B2 ;  /* 0x0000000000020942 */ /* 0x000fea0003800100 */
[----:B------:R-:W-:Y:S05]  /*0d10*/  @P0 BRA `(.L_x_266) ;  /* 0x0000000000280947 */ /* 0x000fea0003800000 */
[----:B------:R-:W-:Y:S05]  /*0d20*/  BSYNC.RELIABLE B2 ;  /* 0x0000000000027941 */ /* 0x000fea0003800100 */
.L_x_263:
        /* <DEDUP_REMOVED lines=9> */
.L_x_266:
[----:B------:R-:W-:Y:S05]  /*0dc0*/  BSYNC.RECONVERGENT B1 ;  /* 0x0000000000017941 */ /* 0x000fea0003800200 */
.L_x_262:
        /* <DEDUP_REMOVED lines=31> */
.L_x_269:
        /* <DEDUP_REMOVED lines=10> */
.L_x_270:
[----:B------:R-:W-:-:S13]  /*1060*/  ISETP.GE.AND P0, PT, R10, R13, PT ;  /* 0x0000000d0a00720c */ /* 0x000fda0003f06270 */
[----:B------:R-:W-:Y:S05]  /*1070*/  @P0 BREAK.RELIABLE B2 ;  /* 0x0000000000020942 */ /* 0x000fea0003800100 */
[----:B------:R-:W-:Y:S05]  /*1080*/  @P0 BRA `(.L_x_271) ;  /* 0x0000000000280947 */ /* 0x000fea0003800000 */
[----:B------:R-:W-:Y:S05]  /*1090*/  BSYNC.RELIABLE B2 ;  /* 0x0000000000027941 */ /* 0x000fea0003800100 */
.L_x_268:
        /* <DEDUP_REMOVED lines=9> */
.L_x_271:
[----:B------:R-:W-:Y:S05]  /*1130*/  BSYNC.RECONVERGENT B1 ;  /* 0x0000000000017941 */ /* 0x000fea0003800200 */
.L_x_267:
        /* <DEDUP_REMOVED lines=12> */
.L_x_274:
        /* <DEDUP_REMOVED lines=9> */
.L_x_273:
[----:B------:R-:W-:Y:S05]  /*1290*/  BSYNC.RECONVERGENT B1 ;  /* 0x0000000000017941 */ /* 0x000fea0003800200 */
.L_x_272:
[----:B------:R-:W-:-:S05]  /*12a0*/  IMAD.IADD R5, R14, 0x1, R5 ;  /* 0x000000010e057824 */ /* 0x000fca00078e0205 */
[CC--:B------:R-:W-:Y:S02]  /*12b0*/  VIMNMX R0, PT, PT, R16.reuse, R5.reuse, PT ;  /* 0x0000000510007248 */ /* 0x0c0fe40003fe0100 */
[----:B------:R-:W-:-:S03]  /*12c0*/  ISETP.GE.AND P0, PT, R16, R5, PT ;  /* 0x000000051000720c */ /* 0x000fc60003f06270 */
[----:B------:R-:W-:Y:S02]  /*12d0*/  IMAD.IADD R6, R15, 0x1, -R0 ;  /* 0x000000010f067824 */ /* 0x000fe400078e0a00 */
[----:B------:R-:W-:Y:S02]  /*12e0*/  VIADD R5, R0, 0x1 ;  /* 0x0000000100057836 */ /* 0x000fe40000000000 */
[----:B------:R-:W-:-:S03]  /*12f0*/  IMAD.IADD R0, R6, 0x1, R11 ;  /* 0x0000000106007824 */ /* 0x000fc600078e020b */
[----:B------:R-:W-:-:S04]  /*1300*/  ISETP.EQ.AND P0, PT, R6, R5, !P0 ;  /* 0x000000050600720c */ /* 0x000fc80004702270 */
[----:B------:R-:W-:-:S09]  /*1310*/  SEL R6, RZ, 0x1, !P0 ;  /* 0x00000001ff067807 */ /* 0x000fd20004000000 */
.L_x_261:
[----:B------:R-:W-:Y:S05]  /*1320*/  BSYNC.RECONVERGENT B0 ;  /* 0x0000000000007941 */ /* 0x000fea0003800200 */
.L_x_260:
[----:B------:R-:W-:Y:S05]  /*1330*/  WARPSYNC.ALL ;  /* 0x0000000000007948 */ /* 0x000fea0003800000 */
[----:B------:R-:W-:Y:S01]  /*1340*/  ISETP.NE.AND P0, PT, R46, RZ, PT ;  /* 0x000000ff2e00720c */ /* 0x000fe20003f05270 */
[----:B------:R-:W-:Y:S01]  /*1350*/  IMAD.U32 R5, R9, 0x10000, RZ ;  /* 0x0001000009057824 */ /* 0x000fe200078e00ff */
[----:B------:R-:W-:Y:S01]  /*1360*/  IADD3 R6, PT, PT, R6, R3, -R0 ;  /* 0x0000000306067210 */ /* 0x000fe20007ffe800 */
[----:B-1----:R-:W-:Y:S01]  /*1370*/  VIADD R7, R46, 0xffffffff ;  /* 0xffffffff2e077836 */ /* 0x002fe20000000000 */
[----:B------:R-:W-:Y:S01]  /*1380*/  LOP3.LUT R44, R44, 0xfffffff7, RZ, 0xc0, !PT ;  /* 0xfffffff72c2c7812 */ /* 0x000fe200078ec0ff */
[----:B------:R-:W-:Y:S01]  /*1390*/  IMAD.U32 R3, R0, 0x10000, RZ ;  /* 0x0001000000037824 */ /* 0x000fe200078e00ff */
[----:B------:R-:W-:Y:S01]  /*13a0*/  LOP3.LUT R5, R5, R8, RZ, 0xfc, !PT ;  /* 0x0000000805057212 */ /* 0x000fe200078efcff */
[----:B------:R-:W-:Y:S01]  /*13b0*/  IMAD R2, R6, 0x4, R2 ;  /* 0x0000000406027824 */ /* 0x000fe200078e0202 */
[----:B------:R-:W-:Y:S01]  /*13c0*/  SEL R8, R7, 0x1ff, P0 ;  /* 0x000001ff07087807 */ /* 0x000fe20000000000 */
[----:B------:R-:W-:Y:S01]  /*13d0*/  IMAD.IADD R47, R9, 0x1, R6 ;  /* 0x00000001092f7824 */ /* 0x000fe200078e0206 */
[----:B------:R-:W-:Y:S01]  /*13e0*/  LOP3.LUT R44, R44, 0xffff7fff, RZ, 0xc0, !PT ;  /* 0xffff7fff2c2c7812 */ /* 0x000fe200078ec0ff */
[----:B------:R-:W-:Y:S02]  /*13f0*/  BSSY.RECONVERGENT B0, `(.L_x_275) ;  /* 0x0000308000007945 */ /* 0x000fe40003800200 */
[----:B------:R-:W-:Y:S01]  /*1400*/  @P0 LOP3.LUT R5, R6, R3, RZ, 0xfc, !PT ;  /* 0x0000000306050212 */ /* 0x000fe200078efcff */
[----:B------:R-:W-:-:S02]  /*1410*/  IMAD R10, R8, 0x4, R33 ;  /* 0x00000004080a7824 */ /* 0x000fc400078e0221 */
[----:B------:R-:W-:-:S03]  /*1420*/  IMAD R3, R0, 0x4, R33 ;  /* 0x0000000400037824 */ /* 0x000fc600078e0221 */
[----:B------:R-:W-:Y:S01]  /*1430*/  STS [R10], R5 ;  /* 0x000000050a007388 */ /* 0x000fe20000000800 */
[----:B------:R-:W-:Y:S06]  /*1440*/  BAR.SYNC.DEFER_BLOCKING 0x0 ;  /* 0x0000000000007b1d */ /* 0x000fec0000010000 */
[----:B------:R-:W0:Y:S04]  /*1450*/  LDS R4, [R4+-0x800] ;  /* 0xfff8000004047984 */ /* 0x000e280000000800 */
[----:B------:R-:W1:Y:S04]  /*1460*/  LDS R31, [R2] ;  /* 0x00000000021f7984 */ /* 0x000e680000000800 */
[----:B------:R-:W2:Y:S01]  /*1470*/  LDS R30, [R3+0x800] ;  /* 0x00080000031e7984 */ /* 0x000ea20000000800 */
[----:B0-----:R-:W-:-:S02]  /*1480*/  LOP3.LUT R8, R4, 0xffff, RZ, 0xc0, !PT ;  /* 0x0000ffff04087812 */ /* 0x001fc400078ec0ff */
[----:B------:R-:W-:Y:S01]  /*1490*/  SHF.R.S32.HI R49, RZ, 0x10, R4 ;  /* 0x00000010ff317819 */ /* 0x000fe20000011404 */
[----:B-1----:R-:W-:Y:S02]  /*14a0*/  IMAD.MOV.U32 R42, RZ, RZ, R31 ;  /* 0x000000ffff2a7224 */ /* 0x002fe400078e001f */
[----:B------:R-:W-:Y:S01]  /*14b0*/  IMAD.IADD R8, R9, 0x1, R8 ;  /* 0x0000000109087824 */ /* 0x000fe200078e0208 */
[C---:B------:R-:W-:Y:S01]  /*14c0*/  ISETP.GE.AND P2, PT, R0.reuse, R49, PT ;  /* 0x000000310000720c */ /* 0x040fe20003f46270 */
[----:B--2---:R-:W-:Y:S02]  /*14d0*/  IMAD.MOV.U32 R43, RZ, RZ, R30 ;  /* 0x000000ffff2b7224 */ /* 0x004fe400078e001e */
[----:B------:R-:W-:Y:S01]  /*14e0*/  IMAD.IADD R9, R0, 0x1, R47 ;  /* 0x0000000100097824 */ /* 0x000fe200078e022f */
[----:B------:R-:W-:Y:S01]  /*14f0*/  ISETP.GE.AND P0, PT, R47, R8, PT ;  /* 0x000000082f00720c */ /* 0x000fe20003f06270 */
[----:B------:R-:W-:-:S03]  /*1500*/  IMAD.IADD R48, R49, 0x1, R8 ;  /* 0x0000000131307824 */ /* 0x000fc600078e0208 */
        /* <DEDUP_REMOVED lines=22> */
[C---:B------:R-:W-:Y:S01]  /*1670*/  @!P3 IMAD R2, R47.reuse, 0x4, R33 ;  /* 0x000000042f02b824 */ /* 0x040fe200078e0221 */
        /* <DEDUP_REMOVED lines=17> */
[----:B------:R-:W-:-:S04]  /*1790*/  @!P1 ISETP.LT.AND P0, PT, R40, R41, PT ;  /* 0x000000292800920c */ /* 0x000fc80003f01270 */
[----:B------:R-:W-:-:S07]  /*17a0*/  P2R R10, PR, RZ, 0x1 ;  /* 0x00000001ff0a7803 */ /* 0x000fce0000000000 */
[C-C-:B------:R-:W-:Y:S01]  /*17b0*/  @!P3 IMAD R5, R47.reuse, 0x4, R33.reuse ;  /* 0x000000042f05b824 */ /* 0x140fe200078e0221 */
[----:B------:R-:W-:Y:S01]  /*17c0*/  @P3 LOP3.LUT R44, R44, 0x2000, RZ, 0xfc, !PT ;  /* 0x000020002c2c3812 */ /* 0x000fe200078efcff */
[C---:B------:R-:W-:Y:S02]  /*17d0*/  @!P0 IMAD R3, R0.reuse, 0x4, R33 ;  /* 0x0000000400038824 */ /* 0x040fe400078e0221 */
[----:B------:R-:W-:Y:S01]  /*17e0*/  @!P3 VIADD R4, R47, 0x1 ;  /* 0x000000012f04b836 */ /* 0x000fe20000000000 */
[----:B------:R-:W0:Y:S01]  /*17f0*/  @!P3 LDS R38, [R5+0x804] ;  /* 0x000804000526b984 */ /* 0x000e220000000800 */
[----:B------:R-:W-:Y:S01]  /*1800*/  @!P0 VIADD R2, R0, 0x1 ;  /* 0x0000000100028836 */ /* 0x000fe20000000000 */
[----:B------:R-:W-:Y:S01]  /*1810*/  LOP3.LUT R44, R44, 0xffffffef, RZ, 0xc0, !PT ;  /* 0xffffffef2c2c7812 */ /* 0x000fe200078ec0ff */
        /* <DEDUP_REMOVED lines=35> */
[C---:B------:R-:W-:Y:S01]  /*1a50*/  @!P3 IMAD R5, R47.reuse, 0x4, R33 ;  /* 0x000000042f05b824 */ /* 0x040fe200078e0221 */
[----:B------:R-:W-:Y:S01]  /*1a60*/  @P3 LOP3.LUT R44, R44, 0x800, RZ, 0xfc, !PT ;  /* 0x000008002c2c3812 */ /* 0x000fe200078efcff */
[----:B------:R-:W-:Y:S01]  /*1a70*/  @!P3 VIADD R4, R47, 0x1 ;  /* 0x000000012f04b836 */ /* 0x000fe20000000000 */
[----:B------:R0:W-:Y:S01]  /*1a80*/  @!P0 LDS R35, [R3+0x804] ;  /* 0x0008040003238984 */ /* 0x0001e20000000800 */
[----:B------:R-:W-:Y:S01]  /*1a90*/  @!P0 VIADD R2, R0, 0x1 ;  /* 0x0000000100028836 */ /* 0x000fe20000000000 */
[----:B------:R-:W-:Y:S01]  /*1aa0*/  @P0 LOP3.LUT R44, R44, 0x20, RZ, 0xfc, !PT ;  /* 0x000000202c2c0812 */ /* 0x000fe200078efcff */
[----:B------:R-:W-:Y:S01]  /*1ab0*/  @!P3 IMAD.MOV.U32 R47, RZ, RZ, R4 ;  /* 0x000000ffff2fb224 */ /* 0x000fe200078e0004 */
[----:B------:R-:W1:Y:S01]  /*1ac0*/  @!P3 LDS R34, [R5+0x804] ;  /* 0x000804000522b984 */ /* 0x000e620000000800 */
[----:B------:R-:W-:Y:S01]  /*1ad0*/  @!P0 IMAD.MOV.U32 R0, RZ, RZ, R2 ;  /* 0x000000ffff008224 */ /* 0x000fe200078e0002 */
[----:B------:R-:W-:-:S02]  /*1ae0*/  LOP3.LUT R44, R44, 0xfffffbff, RZ, 0xc0, !PT ;  /* 0xfffffbff2c2c7812 */ /* 0x000fc400078ec0ff */
[----:B------:R-:W-:Y:S01]  /*1af0*/  ISETP.GE.AND P4, PT, R47, R8, PT ;  /* 0x000000082f00720c */ /* 0x000fe20003f86270 */
[C---:B0-----:R-:W-:Y:S01]  /*1b00*/  IMAD.IADD R3, R0.reuse, 0x1, R47 ;  /* 0x0000000100037824 */ /* 0x041fe200078e022f */
[CC--:B------:R-:W-:Y:S02]  /*1b10*/  ISETP.GE.AND P5, PT, R0.reuse, R49.reuse, PT ;  /* 0x000000310000720c */ /* 0x0c0fe40003fa6270 */
[CC--:B------:R-:W-:Y:S02]  /*1b20*/  ISETP.GE.OR P1, PT, R0.reuse, R49.reuse, P4 ;  /* 0x000000310000720c */ /* 0x0c0fe40002726670 */
[----:B------:R-:W-:-:S11]  /*1b30*/  ISETP.LT.AND P4, PT, R0, R49, P4 ;  /* 0x000000310000720c */ /* 0x000fd60002781270 */
[----:B-1----:R-:W-:Y:S02]  /*1b40*/  @!P1 ISETP.LT.AND P5, PT, R34, R35, PT ;  /* 0x000000232200920c */ /* 0x002fe40003fa1270 */
[----:B------:R-:W-:-:S04]  /*1b50*/  @!P1 ISETP.LT.AND P4, PT, R35, R34, PT ;  /* 0x000000222300920c */ /* 0x000fc80003f81270 */
[----:B------:R-:W-:-:S07]  /*1b60*/  SEL R29, R35, R34, P4 ;  /* 0x00000022231d7207 */ /* 0x000fce0002000000 */
[C-C-:B------:R-:W-:Y:S02]  /*1b70*/  @!P5 IMAD R4, R0.reuse, 0x4, R33.reuse ;  /* 0x000000040004d824 */ /* 0x140fe400078e0221 */
        /* <DEDUP_REMOVED lines=8> */
[----:B------:R-:W-:Y:S01]  /*1c00*/  ISETP.GE.AND P1, PT, R47, R8, PT ;  /* 0x000000082f00720c */ /* 0x000fe20003f26270 */
[C---:B------:R-:W-:Y:S01]  /*1c10*/  IMAD.IADD R5, R0.reuse, 0x1, R47 ;  /* 0x0000000100057824 */ /* 0x040fe200078e022f */
        /* <DEDUP_REMOVED lines=8> */
[----:B------:R-:W-:-:S09]  /*1ca0*/  P2R R13, PR, RZ, 0x2 ;  /* 0x00000002ff0d7803 */ /* 0x000fd20000000000 */
[--C-:B------:R-:W-:Y:S02]  /*1cb0*/  @!P1 IMAD R4, R0, 0x4, R33.reuse ;  /* 0x0000000400049824 */ /* 0x100fe400078e0221 */
[C---:B------:R-:W-:Y:S01]  /*1cc0*/  @!P0 IMAD R11, R47.reuse, 0x4, R33 ;  /* 0x000000042f0b8824 */ /* 0x040fe200078e0221 */
[----:B------:R-:W-:Y:S01]  /*1cd0*/  @P0 LOP3.LUT R44, R44, 0x400, RZ, 0xfc, !PT ;  /* 0x000004002c2c0812 */ /* 0x000fe200078efcff */
[----:B------:R-:W-:Y:S01]  /*1ce0*/  @!P0 VIADD R6, R47, 0x1 ;  /* 0x000000012f068836 */ /* 0x000fe20000000000 */
[----:B------:R-:W-:Y:S01]  /*1cf0*/  @!P1 LDS R28, [R4+0x804] ;  /* 0x00080400041c9984 */ /* 0x000fe20000000800 */
[----:B------:R-:W-:Y:S02]  /*1d00*/  @!P1 VIADD R2, R0, 0x1 ;  /* 0x0000000100029836 */ /* 0x000fe40000000000 */
[----:B------:R-:W-:Y:S01]  /*1d10*/  @!P0 IMAD.MOV.U32 R47, RZ, RZ, R6 ;  /* 0x000000ffff2f8224 */ /* 0x000fe200078e0006 */
[----:B------:R0:W1:Y:S01]  /*1d20*/  @!P0 LDS R27, [R11+0x804] ;  /* 0x000804000b1b8984 */ /* 0x0000620000000800 */
[----:B------:R-:W-:-:S03]  /*1d30*/  @!P1 IMAD.MOV.U32 R0, RZ, RZ, R2 ;  /* 0x000000ffff009224 */ /* 0x000fc600078e0002 */
[----:B------:R-:W-:Y:S02]  /*1d40*/  ISETP.GE.AND P2, PT, R47, R8, PT ;  /* 0x000000082f00720c */ /* 0x000fe40003f46270 */
[CC--:B------:R-:W-:Y:S02]  /*1d50*/  ISETP.GE.AND P3, PT, R0.reuse, R49.reuse, PT ;  /* 0x000000310000720c */ /* 0x0c0fe40003f66270 */
[CC--:B------:R-:W-:Y:S01]  /*1d60*/  ISETP.GE.OR P6, PT, R0.reuse, R49.reuse, P2 ;  /* 0x000000310000720c */ /* 0x0c0fe200017c6670 */
[C---:B0-----:R-:W-:Y:S01]  /*1d70*/  IMAD.IADD R11, R0.reuse, 0x1, R47 ;  /* 0x00000001000b7824 */ /* 0x041fe200078e022f */
[----:B------:R-:W-:-:S11]  /*1d80*/  ISETP.LT.AND P2, PT, R0, R49, P2 ;  /* 0x000000310000720c */ /* 0x000fd60001741270 */
[----:B-1----:R-:W-:Y:S02]  /*1d90*/  @!P6 ISETP.LT.AND P3, PT, R27, R28, PT ;  /* 0x0000001c1b00e20c */ /* 0x002fe40003f61270 */
[----:B------:R-:W-:-:S04]  /*1da0*/  @!P6 ISETP.LT.AND P2, PT, R28, R27, PT ;  /* 0x0000001b1c00e20c */ /* 0x000fc80003f41270 */
[----:B------:R-:W-:Y:S02]  /*1db0*/  SEL R26, R28, R27, P2 ;  /* 0x0000001b1c1a7207 */ /* 0x000fe40001000000 */
[----:B------:R-:W-:-:S05]  /*1dc0*/  P2R R14, PR, RZ, 0x4 ;  /* 0x00000004ff0e7803 */ /* 0x000fca0000000000 */
        /* <DEDUP_REMOVED lines=8> */
[----:B------:R-:W-:-:S02]  /*1e50*/  LOP3.LUT P2, RZ, R44, 0x400, RZ, 0xc0, !PT ;  /* 0x000004002cff7812 */ /* 0x000fc4000784c0ff */
[----:B------:R-:W-:Y:S02]  /*1e60*/  ISETP.GE.AND P4, PT, R47, R8, PT ;  /* 0x000000082f00720c */ /* 0x000fe40003f86270 */
[----:B------:R-:W-:Y:S02]  /*1e70*/  LOP3.LUT R44, R44, 0xfffffdff, RZ, 0xc0, !PT ;  /* 0xfffffdff2c2c7812 */ /* 0x000fe400078ec0ff */
        /* <DEDUP_REMOVED lines=10> */
[--C-:B------:R-:W-:Y:S02]  /*1f20*/  @!P4 IMAD R4, R0, 0x4, R33.reuse ;  /* 0x000000040004c824 */ /* 0x100fe400078e0221 */
[C---:B------:R-:W-:Y:S01]  /*1f30*/  @!P0 IMAD R12, R47.reuse, 0x4, R33 ;  /* 0x000000042f0c8824 */ /* 0x040fe200078e0221 */
        /* <DEDUP_REMOVED lines=13> */
[CC--:B0-----:R-:W-:Y:S02]  /*2010*/  @!P1 ISETP.LT.AND P5, PT, R25.reuse, R24.reuse, PT ;  /* 0x000000181900920c */ /* 0x0c1fe40003fa1270 */
[----:B------:R-:W-:Y:S02]  /*2020*/  @!P1 ISETP.LT.AND P6, PT, R24, R25, PT ;  /* 0x000000191800920c */ /* 0x000fe40003fc1270 */
[----:B------:R-:W-:Y:S02]  /*2030*/  SEL R23, R25, R24, P5 ;  /* 0x0000001819177207 */ /* 0x000fe40002800000 */
[----:B------:R-:W-:-:S04]  /*2040*/  ISETP.NE.AND P1, PT, R13, RZ, PT ;  /* 0x000000ff0d00720c */ /* 0x000fc80003f25270 */
[----:B------:R-:W-:Y:S02]  /*2050*/  PLOP3.LUT P1, PT, P1, P2, PT, 0x28, 0x82 ;  /* 0x000000000082781c */ /* 0x000fe40000f24570 */
[----:B------:R-:W-:Y:S01]  /*2060*/  ISETP.NE.AND P2, PT, R14, RZ, PT ;  /* 0x000000ff0e00720c */ /* 0x000fe20003f45270 */
[--C-:B------:R-:W-:Y:S01]  /*2070*/  @!P5 IMAD R12, R47, 0x4, R33.reuse ;  /* 0x000000042f0cd824 */ /* 0x100fe200078e0221 */
[----:B------:R-:W-:Y:S01]  /*2080*/  SEL R50, RZ, 0x40, !P1 ;  /* 0x00000040ff327807 */ /* 0x000fe20004800000 */
[C---:B------:R-:W-:Y:S01]  /*2090*/  @!P6 IMAD R4, R0.reuse, 0x4, R33 ;  /* 0x000000040004e824 */ /* 0x040fe200078e0221 */
[----:B------:R-:W-:Y:S01]  /*20a0*/  ISETP.GE.AND P1, PT, R5, R48, PT ;  /* 0x000000300500720c */ /* 0x000fe20003f26270 */
[----:B------:R-:W-:Y:S01]  /*20b0*/  @!P5 VIADD R6, R47, 0x1 ;  /* 0x000000012f06d836 */ /* 0x000fe20000000000 */
[----:B------:R-:W0:Y:S01]  /*20c0*/  @!P5 LDS R24, [R12+0x804] ;  /* 0x000804000c18d984 */ /* 0x000e220000000800 */
[C---:B------:R-:W-:Y:S01]  /*20d0*/  IMAD.IADD R5, R0.reuse, 0x1, R47 ;  /* 0x0000000100057824 */ /* 0x040fe200078e022f */
[----:B------:R-:W-:Y:S01]  /*20e0*/  PLOP3.LUT P2, PT, P3, P2, PT, 0x28, 0x82 ;  /* 0x000000000082781c */ /* 0x000fe20001f44570 */
[----:B------:R-:W-:Y:S01]  /*20f0*/  @!P6 VIADD R2, R0, 0x1 ;  /* 0x000000010002e836 */ /* 0x000fe20000000000 */
[----:B------:R-:W1:Y:S01]  /*2100*/  @!P6 LDS R25, [R4+0x804] ;  /* 0x000804000419e984 */ /* 0x000e620000000800 */
[----:B------:R-:W-:Y:S01]  /*2110*/  @!P5 IMAD.MOV.U32 R47, RZ, RZ, R6 ;  /* 0x000000ffff2fd224 */ /* 0x000fe200078e0006 */
[----:B------:R-:W-:Y:S01]  /*2120*/  SEL R18, RZ, 0x80, !P2 ;  /* 0x00000080ff127807 */ /* 0x000fe20005000000 */
[----:B------:R-:W-:Y:S01]  /*2130*/  @!P6 IMAD.MOV.U32 R0, RZ, RZ, R2 ;  /* 0x000000ffff00e224 */ /* 0x000fe200078e0002 */
[----:B------:R-:W-:-:S02]  /*2140*/  SEL R50, R50, RZ, !P1 ;  /* 0x000000ff32327207 */ /* 0x000fc40004800000 */
[----:B------:R-:W-:Y:S02]  /*2150*/  ISETP.GE.AND P2, PT, R47, R8, PT ;  /* 0x000000082f00720c */ /* 0x000fe40003f46270 */
[----:B------:R-:W-:Y:S02]  /*2160*/  PLOP3.LUT P5, PT, P6, P5, PT, 0x28, 0x82 ;  /* 0x000000000082781c */ /* 0x000fe400037aa570 */
[CC--:B------:R-:W-:Y:S02]  /*2170*/  ISETP.GE.OR P1, PT, R0.reuse, R49.reuse, P2 ;  /* 0x000000310000720c */ /* 0x0c0fe40001726670 */
[CC--:B------:R-:W-:Y:S02]  /*2180*/  ISETP.LT.AND P3, PT, R0.reuse, R49.reuse, P2 ;  /* 0x000000310000720c */ /* 0x0c0fe40001761270 */
[----:B------:R-:W-:Y:S02]  /*2190*/  ISETP.GE.AND P2, PT, R0, R49, PT ;  /* 0x000000310000720c */ /* 0x000fe40003f46270 */
[----:B------:R-:W-:-:S02]  /*21a0*/  SEL R6, RZ, 0x100, !P4 ;  /* 0x00000100ff067807 */ /* 0x000fc40006000000 */
[----:B------:R-:W-:Y:S01]  /*21b0*/  SEL R17, RZ, 0x200, !P5 ;  /* 0x00000200ff117807 */ /* 0x000fe20006800000 */
[----:B0-----:R-:W-:-:S04]  /*21c0*/  IMAD.MOV.U32 R21, RZ, RZ, R24 ;  /* 0x000000ffff157224 */ /* 0x001fc800078e0018 */
[----:B-1----:R-:W-:Y:S01]  /*21d0*/  @!P1 ISETP.LT.AND P3, PT, R25, R24, PT ;  /* 0x000000181900920c */ /* 0x002fe20003f61270 */
[----:B------:R-:W-:Y:S01]  /*21e0*/  IMAD.MOV.U32 R22, RZ, RZ, R25 ;  /* 0x000000ffff167224 */ /* 0x000fe200078e0019 */
[----:B------:R-:W-:Y:S02]  /*21f0*/  @!P1 ISETP.LT.AND P2, PT, R24, R25, PT ;  /* 0x000000191800920c */ /* 0x000fe40003f41270 */
[----:B------:R-:W-:Y:S01]  /*2200*/  ISETP.GE.AND P1, PT, R11, R48, PT ;  /* 0x000000300b00720c */ /* 0x000fe20003f26270 */
[----:B------:R-:W-:-:S03]  /*2210*/  IMAD.IADD R11, R0, 0x1, R47 ;  /* 0x00000001000b7824 */ /* 0x000fc600078e022f */
[----:B------:R-:W-:-:S05]  /*2220*/  SEL R18, R18, RZ, !P1 ;  /* 0x000000ff12127207 */ /* 0x000fca0004800000 */
[----:B------:R-:W-:Y:S02]  /*2230*/  @P3 LOP3.LUT R44, R44, 0x100, RZ, 0xfc, !PT ;  /* 0x000001002c2c3812 */ /* 0x000fe400078efcff */
[----:B------:R-:W-:Y:S02]  /*2240*/  @!P2 IMAD R4, R0, 0x4, R33 ;  /* 0x000000040004a824 */ /* 0x000fe400078e0221 */
[----:B------:R-:W-:Y:S01]  /*2250*/  LOP3.LUT P6, RZ, R44, 0x100, RZ, 0xc0, !PT ;  /* 0x000001002cff7812 */ /* 0x000fe200078cc0ff */
[----:B------:R-:W-:Y:S01]  /*2260*/  @!P2 VIADD R2, R0, 0x1 ;  /* 0x000000010002a836 */ /* 0x000fe20000000000 */
[----:B------:R-:W-:Y:S01]  /*2270*/  LOP3.LUT R44, R44, 0xffffff7f, RZ, 0xc0, !PT ;  /* 0xffffff7f2c2c7812 */ /* 0x000fe200078ec0ff */
[----:B------:R-:W-:Y:S02]  /*2280*/  @!P2 LDS R22, [R4+0x804] ;  /* 0x000804000416a984 */ /* 0x000fe40000000800 */
[----:B------:R-:W-:Y:S01]  /*2290*/  @!P2 IMAD.MOV.U32 R0, RZ, RZ, R2 ;  /* 0x000000ffff00a224 */ /* 0x000fe200078e0002 */
[----:B------:R-:W-:-:S04]  /*22a0*/  PLOP3.LUT P2, PT, P2, P6, PT, 0x28, 0x82 ;  /* 0x000000000082781c */ /* 0x000fc8000174c570 */
[----:B------:R-:W-:-:S03]  /*22b0*/  ISETP.GE.AND P3, PT, R0, R49, PT ;  /* 0x000000310000720c */ /* 0x000fc60003f66270 */
[C---:B------:R-:W-:Y:S02]  /*22c0*/  @!P6 IMAD R13, R47.reuse, 0x4, R33 ;  /* 0x000000042f0de824 */ /* 0x040fe400078e0221 */
[----:B------:R-:W-:-:S03]  /*22d0*/  @!P6 VIADD R12, R47, 0x1 ;  /* 0x000000012f0ce836 */ /* 0x000fc60000000000 */
[----:B------:R-:W0:Y:S01]  /*22e0*/  @!P6 LDS R21, [R13+0x804] ;  /* 0x000804000d15e984 */ /* 0x000e220000000800 */
[----:B------:R-:W-:-:S05]  /*22f0*/  @!P6 IMAD.MOV.U32 R47, RZ, RZ, R12 ;  /* 0x000000ffff2fe224 */ /* 0x000fca00078e000c */
[----:B------:R-:W-:-:S04]  /*2300*/  ISETP.GE.AND P1, PT, R47, R8, PT ;  /* 0x000000082f00720c */ /* 0x000fc80003f26270 */
[CC--:B------:R-:W-:Y:S02]  /*2310*/  ISETP.GE.OR P4, PT, R0.reuse, R49.reuse, P1 ;  /* 0x000000310000720c */ /* 0x0c0fe40000f86670 */
[----:B------:R-:W-:-:S11]  /*2320*/  ISETP.LT.AND P1, PT, R0, R49, P1 ;  /* 0x000000310000720c */ /* 0x000fd60000f21270 */
[----:B0-----:R-:W-:Y:S02]  /*2330*/  @!P4 ISETP.LT.AND P3, PT, R21, R22, PT ;  /* 0x000000161500c20c */ /* 0x001fe40003f61270 */
[-C--:B------:R-:W-:Y:S02]  /*2340*/  @!P4 ISETP.LT.AND P1, PT, R22, R21.reuse, PT ;  /* 0x000000151600c20c */ /* 0x080fe40003f21270 */
[-C--:B------:R-:W-:Y:S01]  /*2350*/  ISETP.GE.AND P4, PT, R3, R48.reuse, PT ;  /* 0x000000300300720c */ /* 0x080fe20003f86270 */
[----:B------:R-:W-:Y:S01]  /*2360*/  IMAD.IADD R3, R0, 0x1, R47 ;  /* 0x0000000100037824 */ /* 0x000fe200078e022f */
[----:B------:R-:W-:Y:S02]  /*2370*/  SEL R20, R22, R21, P1 ;  /* 0x0000001516147207 */ /* 0x000fe40000800000 */
[----:B------:R-:W-:Y:S02]  /*2380*/  SEL R6, R6, RZ, !P4 ;  /* 0x000000ff06067207 */ /* 0x000fe40006000000 */
[----:B------:R-:W-:-:S03]  /*2390*/  ISETP.GE.AND P4, PT, R5, R48, PT ;  /* 0x000000300500720c */ /* 0x000fc60003f86270 */
[C-C-:B------:R-:W-:Y:S01]  /*23a0*/  @!P3 IMAD R4, R0.reuse, 0x4, R33.reuse ;  /* 0x000000040004b824 */ /* 0x140fe200078e0221 */
[----:B------:R-:W-:Y:S01]  /*23b0*/  SEL R17, R17, RZ, !P4 ;  /* 0x000000ff11117207 */ /* 0x000fe20006000000 */
[C---:B------:R-:W-:Y:S02]  /*23c0*/  @!P1 IMAD R12, R47.reuse, 0x4, R33 ;  /* 0x000000042f0c9824 */ /* 0x040fe400078e0221 */
[----:B------:R-:W-:Y:S01]  /*23d0*/  @!P1 VIADD R5, R47, 0x1 ;  /* 0x000000012f059836 */ /* 0x000fe20000000000 */
[----:B------:R0:W1:Y:S01]  /*23e0*/  @!P3 LDS R22, [R4+0x804] ;  /* 0x000804000416b984 */ /* 0x0000620000000800 */
[----:B------:R-:W-:Y:S02]  /*23f0*/  @!P3 VIADD R2, R0, 0x1 ;  /* 0x000000010002b836 */ /* 0x000fe40000000000 */
[----:B------:R-:W-:Y:S01]  /*2400*/  @!P1 IMAD.MOV.U32 R47, RZ, RZ, R5 ;  /* 0x000000ffff2f9224 */ /* 0x000fe200078e0005 */
[----:B------:R-:W2:Y:S01]  /*2410*/  @!P1 LDS R21, [R12+0x804] ;  /* 0x000804000c159984 */ /* 0x000ea20000000800 */
[----:B------:R-:W-:Y:S01]  /*2420*/  @!P3 IMAD.MOV.U32 R0, RZ, RZ, R2 ;  /* 0x000000ffff00b224 */ /* 0x000fe200078e0002 */
[----:B------:R-:W-:-:S02]  /*2430*/  SEL R5, RZ, 0x400, !P2 ;  /* 0x00000400ff057807 */ /* 0x000fc40005000000 */
[----:B------:R-:W-:Y:S02]  /*2440*/  ISETP.GE.AND P5, PT, R47, R8, PT ;  /* 0x000000082f00720c */ /* 0x000fe40003fa6270 */
[----:B------:R-:W-:Y:S01]  /*2450*/  ISETP.GE.AND P2, PT, R11, R48, PT ;  /* 0x000000300b00720c */ /* 0x000fe20003f46270 */
[C---:B------:R-:W-:Y:S01]  /*2460*/  IMAD.IADD R11, R0.reuse, 0x1, R47 ;  /* 0x00000001000b7824 */ /* 0x040fe200078e022f */
[CC--:B------:R-:W-:Y:S02]  /*2470*/  ISETP.GE.OR P4, PT, R0.reuse, R49.reuse, P5 ;  /* 0x000000310000720c */ /* 0x0c0fe40002f86670 */
[CC--:B------:R-:W-:Y:S02]  /*2480*/  ISETP.LT.AND P0, PT, R0.reuse, R49.reuse, P5 ;  /* 0x000000310000720c */ /* 0x0c0fe40002f01270 */
[----:B------:R-:W-:Y:S02]  /*2490*/  ISETP.GE.AND P5, PT, R0, R49, PT ;  /* 0x000000310000720c */ /* 0x000fe40003fa6270 */
[----:B------:R-:W-:-:S02]  /*24a0*/  PLOP3.LUT P1, PT, P3, P1, PT, 0x28, 0x82 ;  /* 0x000000000082781c */ /* 0x000fc40001f22570 */
[----:B------:R-:W-:Y:S02]  /*24b0*/  SEL R5, R5, RZ, !P2 ;  /* 0x000000ff05057207 */ /* 0x000fe40005000000 */
[----:B0-----:R-:W-:Y:S01]  /*24c0*/  SEL R4, RZ, 0x800, !P1 ;  /* 0x00000800ff047807 */ /* 0x001fe20004800000 */
[----:B-1----:R-:W-:Y:S02]  /*24d0*/  IMAD.MOV.U32 R15, RZ, RZ, R22 ;  /* 0x000000ffff0f7224 */ /* 0x002fe400078e0016 */
[----:B--2---:R-:W-:Y:S01]  /*24e0*/  @!P4 ISETP.LT.AND P0, PT, R22, R21, PT ;  /* 0x000000151600c20c */ /* 0x004fe20003f01270 */
[----:B------:R-:W-:Y:S01]  /*24f0*/  IMAD.MOV.U32 R14, RZ, RZ, R21 ;  /* 0x000000ffff0e7224 */ /* 0x000fe200078e0015 */
[----:B------:R-:W-:-:S11]  /*2500*/  @!P4 ISETP.LT.AND P5, PT, R21, R22, PT ;  /* 0x000000161500c20c */ /* 0x000fd60003fa1270 */
[C-C-:B------:R-:W-:Y:S01]  /*2510*/  @!P0 IMAD R13, R47.reuse, 0x4, R33.reuse ;  /* 0x000000042f0d8824 */ /* 0x140fe200078e0221 */
[----:B------:R-:W-:Y:S01]  /*2520*/  @P0 LOP3.LUT R44, R44, 0x80, RZ, 0xfc, !PT ;  /* 0x000000802c2c0812 */ /* 0x000fe200078efcff */
[----:B------:R-:W-:Y:S02]  /*2530*/  @!P5 IMAD R12, R0, 0x4, R33 ;  /* 0x00000004000cd824 */ /* 0x000fe400078e0221 */
[----:B------:R-:W-:Y:S01]  /*2540*/  @!P0 VIADD R2, R47, 0x1 ;  /* 0x000000012f028836 */ /* 0x000fe20000000000 */
[----:B------:R-:W-:Y:S01]  /*2550*/  @!P0 LDS R14, [R13+0x804] ;  /* 0x000804000d0e8984 */ /* 0x000fe20000000800 */
[----:B------:R-:W-:Y:S02]  /*2560*/  LOP3.LUT P4, RZ, R44, 0x1, RZ, 0xc0, !PT ;  /* 0x000000012cff7812 */ /* 0x000fe4000788c0ff */
[----:B------:R-:W-:Y:S01]  /*2570*/  @!P0 IMAD.MOV.U32 R47, RZ, RZ, R2 ;  /* 0x000000ffff2f8224 */ /* 0x000fe200078e0002 */
[----:B------:R-:W0:Y:S01]  /*2580*/  @!P5 LDS R15, [R12+0x804] ;  /* 0x000804000c0fd984 */ /* 0x000e220000000800 */
[----:B------:R-:W-:-:S03]  /*2590*/  @!P5 VIADD R2, R0, 0x1 ;  /* 0x000000010002d836 */ /* 0x000fc60000000000 */
[----:B------:R-:W-:Y:S01]  /*25a0*/  ISETP.GE.AND P3, PT, R47, R8, PT ;  /* 0x000000082f00720c */ /* 0x000fe20003f66270 */
[----:B------:R-:W-:Y:S01]  /*25b0*/  @!P5 IMAD.MOV.U32 R0, RZ, RZ, R2 ;  /* 0x000000ffff00d224 */ /* 0x000fe200078e0002 */
[----:B------:R-:W-:Y:S02]  /*25c0*/  PLOP3.LUT P5, PT, P5, P0, PT, 0x28, 0x82 ;  /* 0x000000000082781c */ /* 0x000fe40002fa0570 */
[----:B------:R-:W-:Y:S01]  /*25d0*/  LOP3.LUT P0, RZ, R44, 0x8000, RZ, 0xc0, !PT ;  /* 0x000080002cff7812 */ /* 0x000fe2000780c0ff */
[C---:B------:R-:W-:Y:S01]  /*25e0*/  IMAD.IADD R55, R0.reuse, 0x1, R47 ;  /* 0x0000000100377824 */ /* 0x040fe200078e022f */
[CC--:B------:R-:W-:Y:S02]  /*25f0*/  ISETP.GE.OR P1, PT, R0.reuse, R49.reuse, P3 ;  /* 0x000000310000720c */ /* 0x0c0fe40001f26670 */
[CC--:B------:R-:W-:Y:S02]  /*2600*/  ISETP.GE.AND P2, PT, R0.reuse, R49.reuse, PT ;  /* 0x000000310000720c */ /* 0x0c0fe40003f46270 */
[----:B------:R-:W-:-:S02]  /*2610*/  ISETP.LT.AND P3, PT, R0, R49, P3 ;  /* 0x000000310000720c */ /* 0x000fc40001f61270 */
[----:B------:R-:W-:Y:S02]  /*2620*/  SEL R16, RZ, 0x1000, !P5 ;  /* 0x00001000ff107807 */ /* 0x000fe40006800000 */
[----:B------:R-:W-:-:S05]  /*2630*/  LOP3.LUT P5, RZ, R44, 0x2000, RZ, 0xc0, !PT ;  /* 0x000020002cff7812 */ /* 0x000fca00078ac0ff */
[----:B0-----:R-:W-:Y:S02]  /*2640*/  @!P1 ISETP.LT.AND P2, PT, R14, R15, PT ;  /* 0x0000000f0e00920c */ /* 0x001fe40003f41270 */
[----:B------:R-:W-:Y:S02]  /*2650*/  @!P1 ISETP.LT.AND P3, PT, R15, R14, PT ;  /* 0x0000000e0f00920c */ /* 0x000fe40003f61270 */
[----:B------:R-:W-:Y:S02]  /*2660*/  ISETP.GE.AND P1, PT, R3, R48, PT ;  /* 0x000000300300720c */ /* 0x000fe40003f26270 */
[----:B------:R-:W-:Y:S02]  /*2670*/  SEL R13, R15, R14, P3 ;  /* 0x0000000e0f0d7207 */ /* 0x000fe40001800000 */
[----:B------:R-:W-:Y:S02]  /*2680*/  SEL R4, R4, RZ, !P1 ;  /* 0x000000ff04047207 */ /* 0x000fe40004800000 */
[----:B------:R-:W-:-:S03]  /*2690*/  ISETP.GE.AND P1, PT, R11, R48, PT ;  /* 0x000000300b00720c */ /* 0x000fc60003f26270 */
[--C-:B------:R-:W-:Y:S01]  /*26a0*/  @!P2 IMAD R3, R0, 0x4, R33.reuse ;  /* 0x000000040003a824 */ /* 0x100fe200078e0221 */
[----:B------:R-:W-:Y:S01]  /*26b0*/  SEL R16, R16, RZ, !P1 ;  /* 0x000000ff10107207 */ /* 0x000fe20004800000 */
[----:B------:R-:W-:Y:S01]  /*26c0*/  @!P3 IMAD R12, R47, 0x4, R33 ;  /* 0x000000042f0cb824 */ /* 0x000fe200078e0221 */
[----:B------:R-:W-:Y:S01]  /*26d0*/  ISETP.GE.AND P1, PT, R55, R48, PT ;  /* 0x000000303700720c */ /* 0x000fe20003f26270 */
[----:B------:R-:W-:Y:S01]  /*26e0*/  @!P2 VIADD R2, R0, 0x1 ;  /* 0x000000010002a836 */ /* 0x000fe20000000000 */
[----:B------:R0:W1:Y:S03]  /*26f0*/  @!P2 LDS R15, [R3+0x804] ;  /* 0x00080400030fa984 */ /* 0x0000660000000800 */
[----:B------:R-:W-:Y:S01]  /*2700*/  @!P2 IMAD.MOV.U32 R0, RZ, RZ, R2 ;  /* 0x000000ffff00a224 */ /* 0x000fe200078e0002 */
[----:B------:R1:W2:Y:S01]  /*2710*/  @!P3 LDS R14, [R12+0x804] ;  /* 0x000804000c0eb984 */ /* 0x0002a20000000800 */
[----:B------:R-:W-:Y:S01]  /*2720*/  @!P3 VIADD R2, R47, 0x1 ;  /* 0x000000012f02b836 */ /* 0x000fe20000000000 */
[----:B------:R-:W-:-:S03]  /*2730*/  PLOP3.LUT P2, PT, P2, P3, PT, 0x28, 0x82 ;  /* 0x000000000082781c */ /* 0x000fc60001746570 */
[----:B------:R-:W-:Y:S01]  /*2740*/  @!P3 IMAD.MOV.U32 R47, RZ, RZ, R2 ;  /* 0x000000ffff2fb224 */ /* 0x000fe200078e0002 */
[----:B0-----:R-:W-:Y:S02]  /*2750*/  SEL R3, RZ, 0x2000, !P2 ;  /* 0x00002000ff037807 */ /* 0x001fe40005000000 */
[CC--:B------:R-:W-:Y:S01]  /*2760*/  ISETP.GE.AND P2, PT, R0.reuse, R49.reuse, PT ;  /* 0x000000310000720c */ /* 0x0c0fe20003f46270 */
[C---:B------:R-:W-:Y:S01]  /*2770*/  IMAD.IADD R11, R0.reuse, 0x1, R47 ;  /* 0x00000001000b7824 */ /* 0x040fe200078e022f */
[----:B------:R-:W-:Y:S02]  /*2780*/  ISETP.GE.AND P3, PT, R47, R8, PT ;  /* 0x000000082f00720c */ /* 0x000fe40003f66270 */
[----:B------:R-:W-:Y:S02]  /*2790*/  SEL R3, R3, RZ, !P1 ;  /* 0x000000ff03037207 */ /* 0x000fe40004800000 */
[CC--:B------:R-:W-:Y:S02]  /*27a0*/  ISETP.GE.OR P1, PT, R0.reuse, R49.reuse, P3 ;  /* 0x000000310000720c */ /* 0x0c0fe40001f26670 */
[----:B------:R-:W-:-:S02]  /*27b0*/  ISETP.LT.AND P6, PT, R0, R49, P3 ;  /* 0x000000310000720c */ /* 0x000fc40001fc1270 */
[C---:B------:R-:W-:Y:S02]  /*27c0*/  LOP3.LUT P3, RZ, R44.reuse, 0x4000, RZ, 0xc0, !PT ;  /* 0x000040002cff7812 */ /* 0x040fe4000786c0ff */
[----:B------:R-:W-:Y:S02]  /*27d0*/  LOP3.LUT R44, R44, 0xfffffffb, RZ, 0xc0, !PT ;  /* 0xfffffffb2c2c7812 */ /* 0x000fe400078ec0ff */
[----:B------:R-:W-:-:S04]  /*27e0*/  PLOP3.LUT P4, PT, P4, P3, PT, 0x28, 0x82 ;  /* 0x000000000082781c */ /* 0x000fc80002786570 */
[----:B------:R-:W-:-:S04]  /*27f0*/  ISETP.LT.AND P4, PT, R53, R48, P4 ;  /* 0x000000303500720c */ /* 0x000fc80002781270 */
[----:B------:R-:W-:Y:S01]  /*2800*/  P2R R56, PR, RZ, 0x10 ;  /* 0x00000010ff387803 */ /* 0x000fe20000000000 */
[----:B-1----:R-:W-:Y:S01]  /*2810*/  IMAD.MOV.U32 R12, RZ, RZ, R15 ;  /* 0x000000ffff0c7224 */ /* 0x002fe200078e000f */
[----:B--2---:R-:W-:Y:S02]  /*2820*/  @!P1 ISETP.LT.AND P2, PT, R14, R15, PT ;  /* 0x0000000f0e00920c */ /* 0x004fe40003f41270 */
[----:B------:R-:W-:Y:S02]  /*2830*/  @!P1 ISETP.LT.AND P6, PT, R15, R14, PT ;  /* 0x0000000e0f00920c */ /* 0x000fe40003fc1270 */
[----:B------:R-:W-:Y:S01]  /*2840*/  ISETP.GE.AND P1, PT, R11, R48, PT ;  /* 0x000000300b00720c */ /* 0x000fe20003f26270 */
[----:B------:R-:W-:-:S08]  /*2850*/  IMAD.MOV.U32 R11, RZ, RZ, R14 ;  /* 0x000000ffff0b7224 */ /* 0x000fd000078e000e */
[--C-:B------:R-:W-:Y:S02]  /*2860*/  @!P2 IMAD R52, R0, 0x4, R33.reuse ;  /* 0x000000040034a824 */ /* 0x100fe400078e0221 */
[C---:B------:R-:W-:Y:S01]  /*2870*/  @!P6 IMAD R54, R47.reuse, 0x4, R33 ;  /* 0x000000042f36e824 */ /* 0x040fe200078e0221 */
[----:B------:R-:W-:Y:S01]  /*2880*/  @P6 LOP3.LUT R44, R44, 0x4, RZ, 0xfc, !PT ;  /* 0x000000042c2c6812 */ /* 0x000fe200078efcff */
[----:B------:R-:W-:Y:S01]  /*2890*/  @!P2 VIADD R2, R0, 0x1 ;  /* 0x000000010002a836 */ /* 0x000fe20000000000 */
[----:B------:R0:W-:Y:S03]  /*28a0*/  @!P2 LDS R12, [R52+0x804] ;  /* 0x00080400340ca984 */ /* 0x0001e60000000800 */
[----:B------:R-:W-:Y:S01]  /*28b0*/  @!P2 IMAD.MOV.U32 R0, RZ, RZ, R2 ;  /* 0x000000ffff00a224 */ /* 0x000fe200078e0002 */
[----:B------:R-:W1:Y:S01]  /*28c0*/  @!P6 LDS R11, [R54+0x804] ;  /* 0x00080400360be984 */ /* 0x000e620000000800 */
[----:B------:R-:W-:Y:S01]  /*28d0*/  PLOP3.LUT P2, PT, P2, P6, PT, 0x28, 0x82 ;  /* 0x000000000082781c */ /* 0x000fe2000174c570 */
[----:B0-----:R-:W-:-:S03]  /*28e0*/  @!P6 VIADD R52, R47, 0x1 ;  /* 0x000000012f34e836 */ /* 0x001fc60000000000 */
[----:B------:R-:W-:Y:S01]  /*28f0*/  SEL R2, RZ, 0x4000, !P2 ;  /* 0x00004000ff027807 */ /* 0x000fe20005000000 */
[----:B------:R-:W-:-:S03]  /*2900*/  @!P6 IMAD.MOV.U32 R47, RZ, RZ, R52 ;  /* 0x000000ffff2fe224 */ /* 0x000fc600078e0034 */
[----:B------:R-:W-:Y:S02]  /*2910*/  SEL R2, R2, RZ, !P1 ;  /* 0x000000ff02027207 */ /* 0x000fe40004800000 */
[----:B------:R-:W-:Y:S02]  /*2920*/  ISETP.GE.AND P6, PT, R0, R49, PT ;  /* 0x000000310000720c */ /* 0x000fe40003fc6270 */
[----:B------:R-:W-:-:S04]  /*2930*/  ISETP.GE.AND P1, PT, R47, R8, PT ;  /* 0x000000082f00720c */ /* 0x000fc80003f26270 */
[CC--:B------:R-:W-:Y:S02]  /*2940*/  ISETP.GE.OR P2, PT, R0.reuse, R49.reuse, P1 ;  /* 0x000000310000720c */ /* 0x0c0fe40000f46670 */
[----:B------:R-:W-:-:S11]  /*2950*/  ISETP.LT.AND P1, PT, R0, R49, P1 ;  /* 0x000000310000720c */ /* 0x000fd60000f21270 */
[----:B-1----:R-:W-:Y:S02]  /*2960*/  @!P2 ISETP.LT.AND P6, PT, R11, R12, PT ;  /* 0x0000000c0b00a20c */ /* 0x002fe40003fc1270 */
[----:B------:R-:W-:Y:S02]  /*2970*/  @!P2 ISETP.LT.AND P1, PT, R12, R11, PT ;  /* 0x0000000b0c00a20c */ /* 0x000fe40003f21270 */
[C---:B------:R-:W-:Y:S02]  /*2980*/  LOP3.LUT P2, RZ, R44.reuse, 0x8, RZ, 0xc0, !PT ;  /* 0x000000082cff7812 */ /* 0x040fe4000784c0ff */
[----:B------:R-:W-:Y:S02]  /*2990*/  LOP3.LUT R44, R44, 0xffffffbf, RZ, 0xc0, !PT ;  /* 0xffffffbf2c2c7812 */ /* 0x000fe400078ec0ff */
[----:B------:R-:W-:Y:S02]  /*29a0*/  PLOP3.LUT P2, PT, P2, P0, PT, 0x28, 0x82 ;  /* 0x000000000082781c */ /* 0x000fe40001740570 */
[----:B------:R-:W-:-:S02]  /*29b0*/  ISETP.NE.AND P0, PT, R10, RZ, PT ;  /* 0x000000ff0a00720c */ /* 0x000fc40003f05270 */
[----:B------:R-:W-:Y:S01]  /*29c0*/  SEL R10, R12, R11, P1 ;  /* 0x0000000b0c0a7207 */ /* 0x000fe20000800000 */
[C-C-:B------:R-:W-:Y:S01]  /*29d0*/  @!P6 IMAD R53, R0.reuse, 0x4, R33.reuse ;  /* 0x000000040035e824 */ /* 0x140fe200078e0221 */
[----:B------:R-:W-:Y:S01]  /*29e0*/  ISETP.LT.AND P2, PT, R9, R48, P2 ;  /* 0x000000300900720c */ /* 0x000fe20001741270 */
[C---:B------:R-:W-:Y:S02]  /*29f0*/  @!P1 IMAD R54, R47.reuse, 0x4, R33 ;  /* 0x000000042f369824 */ /* 0x040fe400078e0221 */
[C---:B------:R-:W-:Y:S01]  /*2a00*/  @!P6 VIADD R52, R0.reuse, 0x1 ;  /* 0x000000010034e836 */ /* 0x040fe20000000000 */
[----:B------:R0:W-:Y:S01]  /*2a10*/  @!P6 LDS R12, [R53+0x804] ;  /* 0x00080400350ce984 */ /* 0x0001e20000000800 */
[----:B------:R-:W-:Y:S02]  /*2a20*/  IMAD.IADD R9, R0, 0x1, R47 ;  /* 0x0000000100097824 */ /* 0x000fe400078e022f */
[----:B------:R-:W-:Y:S01]  /*2a30*/  @!P6 IMAD.MOV.U32 R0, RZ, RZ, R52 ;  /* 0x000000ffff00e224 */ /* 0x000fe200078e0034 */
[----:B------:R-:W1:Y:S01]  /*2a40*/  @!P1 LDS R11, [R54+0x804] ;  /* 0x00080400360b9984 */ /* 0x000e620000000800 */
[----:B------:R-:W-:Y:S01]  /*2a50*/  @!P1 VIADD R52, R47, 0x1 ;  /* 0x000000012f349836 */ /* 0x000fe20000000000 */
[----:B------:R-:W-:-:S03]  /*2a60*/  PLOP3.LUT P6, PT, P6, P1, PT, 0x28, 0x82 ;  /* 0x000000000082781c */ /* 0x000fc600037c2570 */
[----:B------:R-:W-:Y:S01]  /*2a70*/  @!P1 IMAD.MOV.U32 R47, RZ, RZ, R52 ;  /* 0x000000ffff2f9224 */ /* 0x000fe200078e0034 */
[----:B------:R-:W-:Y:S02]  /*2a80*/  @P2 LOP3.LUT R44, R44, 0x40, RZ, 0xfc, !PT ;  /* 0x000000402c2c2812 */ /* 0x000fe400078efcff */
[CC--:B------:R-:W-:Y:S01]  /*2a90*/  ISETP.GE.AND P1, PT, R0.reuse, R49.reuse, PT ;  /* 0x000000310000720c */ /* 0x0c0fe20003f26270 */
[----:B0-----:R-:W-:Y:S01]  /*2aa0*/  IMAD.IADD R53, R0, 0x1, R47 ;  /* 0x0000000100357824 */ /* 0x001fe200078e022f */
[----:B------:R-:W-:Y:S02]  /*2ab0*/  ISETP.GE.AND P3, PT, R47, R8, PT ;  /* 0x000000082f00720c */ /* 0x000fe40003f66270 */
[----:B------:R-:W-:Y:S02]  /*2ac0*/  LOP3.LUT R44, R44, 0xfffffffd, RZ, 0xc0, !PT ;  /* 0xfffffffd2c2c7812 */ /* 0x000fe400078ec0ff */
[CC--:B------:R-:W-:Y:S02]  /*2ad0*/  ISETP.GE.OR P2, PT, R0.reuse, R49.reuse, P3 ;  /* 0x000000310000720c */ /* 0x0c0fe40001f46670 */
[----:B------:R-:W-:-:S11]  /*2ae0*/  ISETP.LT.AND P4, PT, R0, R49, P3 ;  /* 0x000000310000720c */ /* 0x000fd60001f81270 */
[----:B-1----:R-:W-:Y:S01]  /*2af0*/  @!P2 ISETP.LT.AND P1, PT, R11, R12, PT ;  /* 0x0000000c0b00a20c */ /* 0x002fe20003f21270 */
[----:B------:R-:W-:Y:S01]  /*2b00*/  IMAD.MOV.U32 R52, RZ, RZ, R11 ;  /* 0x000000ffff347224 */ /* 0x000fe200078e000b */
[----:B------:R-:W-:Y:S02]  /*2b10*/  @!P2 ISETP.LT.AND P4, PT, R12, R11, PT ;  /* 0x0000000b0c00a20c */ /* 0x000fe40003f81270 */
[----:B------:R-:W-:Y:S02]  /*2b20*/  PLOP3.LUT P2, PT, P0, P5, PT, 0x28, 0x82 ;  /* 0x000000000082781c */ /* 0x000fe4000074a570 */
[-C--:B------:R-:W-:Y:S02]  /*2b30*/  ISETP.GE.AND P0, PT, R9, R48.reuse, PT ;  /* 0x000000300900720c */ /* 0x080fe40003f06270 */
[----:B------:R-:W-:Y:S01]  /*2b40*/  ISETP.LT.AND P2, PT, R51, R48, P2 ;  /* 0x000000303300720c */ /* 0x000fe20001741270 */
[----:B------:R-:W-:Y:S01]  /*2b50*/  IMAD.MOV.U32 R51, RZ, RZ, R12 ;  /* 0x000000ffff337224 */ /* 0x000fe200078e000c */
[----:B------:R-:W-:-:S02]  /*2b60*/  P2R R58, PR, RZ, 0x2 ;  /* 0x00000002ff3a7803 */ /* 0x000fc40000000000 */
[----:B------:R-:W-:Y:S01]  /*2b70*/  P2R R57, PR, RZ, 0x4 ;  /* 0x00000004ff397803 */ /* 0x000fe20000000000 */
[--C-:B------:R-:W-:Y:S02]  /*2b80*/  @!P1 IMAD R54, R0, 0x4, R33.reuse ;  /* 0x0000000400369824 */ /* 0x100fe400078e0221 */
[C---:B------:R-:W-:Y:S01]  /*2b90*/  @!P4 IMAD R55, R47.reuse, 0x4, R33 ;  /* 0x000000042f37c824 */ /* 0x040fe200078e0221 */
[----:B------:R-:W-:Y:S01]  /*2ba0*/  @P4 LOP3.LUT R44, R44, 0x2, RZ, 0xfc, !PT ;  /* 0x000000022c2c4812 */ /* 0x000fe200078efcff */
[----:B------:R-:W-:Y:S01]  /*2bb0*/  @!P1 VIADD R9, R0, 0x1 ;  /* 0x0000000100099836 */ /* 0x000fe20000000000 */
[----:B------:R0:W-:Y:S02]  /*2bc0*/  @!P1 LDS R51, [R54+0x804] ;  /* 0x0008040036339984 */ /* 0x0001e40000000800 */
[----:B------:R-:W-:Y:S01]  /*2bd0*/  LOP3.LUT R44, R44, 0xfffffff7, RZ, 0xc0, !PT ;  /* 0xfffffff72c2c7812 */ /* 0x000fe200078ec0ff */
[----:B------:R-:W-:Y:S01]  /*2be0*/  @!P1 IMAD.MOV.U32 R0, RZ, RZ, R9 ;  /* 0x000000ffff009224 */ /* 0x000fe200078e0009 */
[----:B------:R1:W2:Y:S01]  /*2bf0*/  @!P4 LDS R52, [R55+0x804] ;  /* 0x000804003734c984 */ /* 0x0002a20000000800 */
[----:B------:R-:W-:Y:S01]  /*2c00*/  @!P4 VIADD R9, R47, 0x1 ;  /* 0x000000012f09c836 */ /* 0x000fe20000000000 */
[----:B------:R-:W-:-:S02]  /*2c10*/  @P0 LOP3.LUT R44, R44, 0x8, RZ, 0xfc, !PT ;  /* 0x000000082c2c0812 */ /* 0x000fc400078efcff */
[----:B------:R-:W-:Y:S01]  /*2c20*/  ISETP.GE.AND P3, PT, R0, R49, PT ;  /* 0x000000310000720c */ /* 0x000fe20003f66270 */
[----:B------:R-:W-:Y:S01]  /*2c30*/  @!P4 IMAD.MOV.U32 R47, RZ, RZ, R9 ;  /* 0x000000ffff2fc224 */ /* 0x000fe200078e0009 */
[----:B0-----:R-:W-:Y:S02]  /*2c40*/  SEL R54, RZ, 0x8000, !P6 ;  /* 0x00008000ff367807 */ /* 0x001fe40007000000 */
[----:B------:R-:W-:Y:S01]  /*2c50*/  LOP3.LUT P1, RZ, R44, 0x8, RZ, 0xc0, !PT ;  /* 0x000000082cff7812 */ /* 0x000fe2000782c0ff */
[----:B-1----:R-:W-:Y:S01]  /*2c60*/  IMAD.IADD R55, R0, 0x1, R47 ;  /* 0x0000000100377824 */ /* 0x002fe200078e022f */
[----:B------:R-:W-:-:S04]  /*2c70*/  ISETP.GE.AND P5, PT, R47, R8, PT ;  /* 0x000000082f00720c */ /* 0x000fc80003fa6270 */
[CC--:B------:R-:W-:Y:S02]  /*2c80*/  ISETP.GE.OR P0, PT, R0.reuse, R49.reuse, P5 ;  /* 0x000000310000720c */ /* 0x0c0fe40002f06670 */
[----:B------:R-:W-:-:S11]  /*2c90*/  ISETP.LT.AND P5, PT, R0, R49, P5 ;  /* 0x000000310000720c */ /* 0x000fd60002fa1270 */
[----:B--2---:R-:W-:Y:S02]  /*2ca0*/  @!P0 ISETP.LT.AND P3, PT, R52, R51, PT ;  /* 0x000000333400820c */ /* 0x004fe40003f61270 */
[----:B------:R-:W-:-:S04]  /*2cb0*/  @!P0 ISETP.LT.AND P5, PT, R51, R52, PT ;  /* 0x000000343300820c */ /* 0x000fc80003fa1270 */
[----:B------:R-:W-:-:S07]  /*2cc0*/  SEL R9, R51, R52, P5 ;  /* 0x0000003433097207 */ /* 0x000fce0002800000 */
[C-C-:B------:R-:W-:Y:S02]  /*2cd0*/  @!P3 IMAD R60, R0.reuse, 0x4, R33.reuse ;  /* 0x00000004003cb824 */ /* 0x140fe400078e0221 */
[C---:B------:R-:W-:Y:S02]  /*2ce0*/  @!P5 IMAD R61, R47.reuse, 0x4, R33 ;  /* 0x000000042f3dd824 */ /* 0x040fe400078e0221 */
[----:B------:R-:W-:Y:S01]  /*2cf0*/  @!P3 VIADD R59, R0, 0x1 ;  /* 0x00000001003bb836 */ /* 0x000fe20000000000 */
[----:B------:R-:W-:Y:S03]  /*2d00*/  @!P3 LDS R51, [R60+0x804] ;  /* 0x000804003c33b984 */ /* 0x000fe60000000800 */
[----:B------:R-:W-:Y:S01]  /*2d10*/  @!P3 IMAD.MOV.U32 R0, RZ, RZ, R59 ;  /* 0x000000ffff00b224 */ /* 0x000fe200078e003b */
[----:B------:R-:W0:Y:S01]  /*2d20*/  @!P5 LDS R52, [R61+0x804] ;  /* 0x000804003d34d984 */ /* 0x000e220000000800 */
[----:B------:R-:W-:Y:S01]  /*2d30*/  @!P5 VIADD R59, R47, 0x1 ;  /* 0x000000012f3bd836 */ /* 0x000fe20000000000 */
[----:B------:R-:W-:Y:S03]  /*2d40*/  BAR.SYNC.DEFER_BLOCKING 0x0 ;  /* 0x0000000000007b1d */ /* 0x000fe60000010000 */
[----:B------:R-:W-:Y:S01]  /*2d50*/  @!P5 IMAD.MOV.U32 R47, RZ, RZ, R59 ;  /* 0x000000ffff2fd224 */ /* 0x000fe200078e003b */
[----:B------:R-:W-:-:S02]  /*2d60*/  ISETP.GE.AND P2, PT, R0, R49, PT ;  /* 0x000000310000720c */ /* 0x000fc40003f46270 */
[----:B------:R-:W-:Y:S02]  /*2d70*/  PLOP3.LUT P3, PT, P3, P5, PT, 0x28, 0x82 ;  /* 0x000000000082781c */ /* 0x000fe40001f6a570 */
[C---:B------:R-:W-:Y:S01]  /*2d80*/  ISETP.GE.AND P6, PT, R47.reuse, R8, PT ;  /* 0x000000082f00720c */ /* 0x040fe20003fc6270 */
[----:B------:R-:W-:-:S03]  /*2d90*/  IMAD.IADD R47, R47, 0x1, R0 ;  /* 0x000000012f2f7824 */ /* 0x000fc600078e0200 */
[CC--:B------:R-:W-:Y:S02]  /*2da0*/  ISETP.LT.AND P0, PT, R0.reuse, R49.reuse, P6 ;  /* 0x000000310000720c */ /* 0x0c0fe40003701270 */
[----:B------:R-:W-:Y:S02]  /*2db0*/  ISETP.GE.OR P6, PT, R0, R49, P6 ;  /* 0x000000310000720c */ /* 0x000fe400037c6670 */
[----:B------:R-:W-:Y:S02]  /*2dc0*/  SEL R0, R54, RZ, !P1 ;  /* 0x000000ff36007207 */ /* 0x000fe40004800000 */
[----:B------:R-:W-:Y:S02]  /*2dd0*/  ISETP.NE.AND P1, PT, R58, RZ, PT ;  /* 0x000000ff3a00720c */ /* 0x000fe40003f25270 */
[----:B------:R-:W-:Y:S02]  /*2de0*/  SEL R49, RZ, 0x20000, !P3 ;  /* 0x00020000ff317807 */ /* 0x000fe40005800000 */
[----:B------:R-:W-:-:S02]  /*2df0*/  PLOP3.LUT P5, PT, P1, P4, PT, 0x28, 0x82 ;  /* 0x000000000082781c */ /* 0x000fc40000fa8570 */
[-C--:B------:R-:W-:Y:S02]  /*2e00*/  ISETP.GE.AND P3, PT, R47, R48.reuse, PT ;  /* 0x000000302f00720c */ /* 0x080fe40003f66270 */
[----:B------:R-:W-:Y:S02]  /*2e10*/  ISETP.GE.AND P1, PT, R53, R48, PT ;  /* 0x000000303500720c */ /* 0x000fe40003f26270 */
[----:B------:R-:W-:Y:S02]  /*2e20*/  ISETP.NE.AND P4, PT, R56, RZ, PT ;  /* 0x000000ff3800720c */ /* 0x000fe40003f85270 */
[CC--:B0-----:R-:W-:Y:S02]  /*2e30*/  @!P6 ISETP.LT.AND P0, PT, R51.reuse, R52.reuse, PT ;  /* 0x000000343300e20c */ /* 0x0c1fe40003f01270 */
[----:B------:R-:W-:Y:S02]  /*2e40*/  @!P6 ISETP.LT.AND P2, PT, R52, R51, PT ;  /* 0x000000333400e20c */ /* 0x000fe40003f41270 */
[----:B------:R-:W-:-:S02]  /*2e50*/  SEL R8, R51, R52, P0 ;  /* 0x0000003433087207 */ /* 0x000fc40000000000 */
[----:B------:R-:W-:Y:S02]  /*2e60*/  PLOP3.LUT P0, PT, P2, P0, PT, 0x28, 0x82 ;  /* 0x000000000082781c */ /* 0x000fe40001700570 */
[----:B------:R-:W-:Y:S02]  /*2e70*/  SEL R51, RZ, 0x10000, !P5 ;  /* 0x00010000ff337807 */ /* 0x000fe40006800000 */
[----:B------:R-:W-:Y:S02]  /*2e80*/  ISETP.GE.AND P5, PT, R55, R48, PT ;  /* 0x000000303700720c */ /* 0x000fe40003fa6270 */
[----:B------:R-:W-:Y:S02]  /*2e90*/  SEL R47, RZ, 0x40000, !P0 ;  /* 0x00040000ff2f7807 */ /* 0x000fe40004000000 */
[----:B------:R-:W-:Y:S02]  /*2ea0*/  SEL R51, R51, RZ, !P1 ;  /* 0x000000ff33337207 */ /* 0x000fe40004800000 */
[----:B------:R-:W-:-:S02]  /*2eb0*/  SEL R49, R49, RZ, !P5 ;  /* 0x000000ff31317207 */ /* 0x000fc40006800000 */
[----:B------:R-:W-:Y:S02]  /*2ec0*/  SEL R47, R47, RZ, !P3 ;  /* 0x000000ff2f2f7207 */ /* 0x000fe40005800000 */
[C---:B------:R-:W-:Y:S02]  /*2ed0*/  LOP3.LUT P0, RZ, R44.reuse, 0x20, RZ, 0xc0, !PT ;  /* 0x000000202cff7812 */ /* 0x040fe4000780c0ff */
[C---:B------:R-:W-:Y:S02]  /*2ee0*/  LOP3.LUT P1, RZ, R44.reuse, 0x10, RZ, 0xc0, !PT ;  /* 0x000000102cff7812 */ /* 0x040fe4000782c0ff */
[C---:B------:R-:W-:Y:S02]  /*2ef0*/  LOP3.LUT P5, RZ, R44.reuse, 0x800, RZ, 0xc0, !PT ;  /* 0x000008002cff7812 */ /* 0x040fe400078ac0ff */
[----:B------:R-:W-:Y:S02]  /*2f00*/  LOP3.LUT P3, RZ, R44, 0x1000, RZ, 0xc0, !PT ;  /* 0x000010002cff7812 */ /* 0x000fe4000786c0ff */
[----:B------:R-:W-:-:S02]  /*2f10*/  PLOP3.LUT P0, PT, P0, P5, PT, 0x28, 0x82 ;  /* 0x000000000082781c */ /* 0x000fc4000070a570 */
[----:B------:R-:W-:Y:S02]  /*2f20*/  PLOP3.LUT P1, PT, P1, P3, PT, 0x28, 0x82 ;  /* 0x000000000082781c */ /* 0x000fe40000f26570 */
[----:B------:R-:W-:Y:S02]  /*2f30*/  LOP3.LUT P6, RZ, R44, 0x40, RZ, 0xc0, !PT ;  /* 0x000000402cff7812 */ /* 0x000fe400078cc0ff */
[----:B------:R-:W-:Y:S02]  /*2f40*/  ISETP.NE.AND P2, PT, R57, RZ, PT ;  /* 0x000000ff3900720c */ /* 0x000fe40003f45270 */
[-C--:B------:R-:W-:Y:S02]  /*2f50*/  ISETP.LT.AND P1, PT, R7, R48.reuse, P1 ;  /* 0x000000300700720c */ /* 0x080fe40000f21270 */
[----:B------:R-:W-:Y:S02]  /*2f60*/  ISETP.LT.AND P0, PT, R19, R48, P0 ;  /* 0x000000301300720c */ /* 0x000fe40000701270 */
[----:B------:R-:W-:-:S02]  /*2f70*/  SEL R48, RZ, 0x1, !P6 ;  /* 0x00000001ff307807 */ /* 0x000fc40007000000 */
[----:B------:R-:W-:Y:S02]  /*2f80*/  SEL R19, RZ, 0x2, !P4 ;  /* 0x00000002ff137807 */ /* 0x000fe40006000000 */
[----:B------:R-:W-:Y:S02]  /*2f90*/  SEL R7, RZ, 0x4, !P2 ;  /* 0x00000004ff077807 */ /* 0x000fe40005000000 */
[----:B------:R-:W-:Y:S02]  /*2fa0*/  ISETP.NE.AND P3, PT, R32, RZ, PT ;  /* 0x000000ff2000720c */ /* 0x000fe40003f65270 */
[----:B------:R-:W-:Y:S02]  /*2fb0*/  IADD3 R48, PT, PT, R7, R19, R48 ;  /* 0x0000001307307210 */ /* 0x000fe40007ffe030 */
[----:B------:R-:W-:Y:S02]  /*2fc0*/  SEL R7, RZ, 0x8, !P1 ;  /* 0x00000008ff077807 */ /* 0x000fe40004800000 */
[----:B------:R-:W-:-:S04]  /*2fd0*/  SEL R19, RZ, 0x10, !P0 ;  /* 0x00000010ff137807 */ /* 0x000fc80004000000 */
[----:B------:R-:W-:-:S04]  /*2fe0*/  IADD3 R7, PT, PT, R19, R48, R7 ;  /* 0x0000003013077210 */ /* 0x000fc80007ffe007 */
[----:B------:R-:W-:-:S04]  /*2ff0*/  IADD3 R7, PT, PT, R7, R45, R50 ;  /* 0x0000002d07077210 */ /* 0x000fc80007ffe032 */
[----:B------:R-:W-:-:S04]  /*3000*/  IADD3 R6, PT, PT, R7, R18, R6 ;  /* 0x0000001207067210 */ /* 0x000fc80007ffe006 */
[----:B------:R-:W-:-:S04]  /*3010*/  IADD3 R5, PT, PT, R6, R17, R5 ;  /* 0x0000001106057210 */ /* 0x000fc80007ffe005 */
[----:B------:R-:W-:-:S04]  /*3020*/  IADD3 R4, PT, PT, R5, R4, R16 ;  /* 0x0000000405047210 */ /* 0x000fc80007ffe010 */
[----:B------:R-:W-:-:S04]  /*3030*/  IADD3 R3, PT, PT, R4, R3, R2 ;  /* 0x0000000304037210 */ /* 0x000fc80007ffe002 */
[----:B------:R-:W-:-:S04]  /*3040*/  IADD3 R2, PT, PT, R3, R0, R51 ;  /* 0x0000000003027210 */ /* 0x000fc80007ffe033 */
[----:B------:R-:W-:-:S04]  /*3050*/  IADD3 R0, PT, PT, R2, R49, R47 ;  /* 0x0000003102007210 */ /* 0x000fc80007ffe02f */
[----:B------:R0:W1:Y:S01]  /*3060*/  POPC R47, R0 ;  /* 0x00000000002f7309 */ /* 0x0000620000000000 */
[----:B------:R-:W-:Y:S05]  /*3070*/  @P3 BRA `(.L_x_276) ;  /* 0x0000000400383947 */ /* 0x000fea0003800000 */
[----:B-1----:R-:W1:Y:S01]  /*3080*/  SHFL.UP P3, R16, R47, 0x1, RZ ;  /* 0x042000002f107989 */ /* 0x002e6200000600ff */
[----:B------:R-:W2:Y:S01]  /*3090*/  S2R R45, SR_LANEID ;  /* 0x00000000002d7919 */ /* 0x000ea20000000000 */
[----:B-1----:R-:W-:-:S05]  /*30a0*/  @P3 IMAD.IADD R16, R47, 0x1, R16 ;  /* 0x000000012f103824 */ /* 0x002fca00078e0210 */
[----:B------:R-:W1:Y:S02]  /*30b0*/  SHFL.UP P3, R17, R16, 0x2, RZ ;  /* 0x0440000010117989 */ /* 0x000e6400000600ff */
[----:B-1----:R-:W-:-:S05]  /*30c0*/  @P3 IMAD.IADD R17, R16, 0x1, R17 ;  /* 0x0000000110113824 */ /* 0x002fca00078e0211 */
[----:B------:R-:W1:Y:S02]  /*30d0*/  SHFL.UP P3, R18, R17, 0x4, RZ ;  /* 0x0480000011127989 */ /* 0x000e6400000600ff */
[----:B-1----:R-:W-:-:S05]  /*30e0*/  @P3 IMAD.IADD R18, R17, 0x1, R18 ;  /* 0x0000000111123824 */ /* 0x002fca00078e0212 */
[----:B------:R-:W1:Y:S02]  /*30f0*/  SHFL.UP P3, R19, R18, 0x8, RZ ;  /* 0x0500000012137989 */ /* 0x000e6400000600ff */
[----:B-1----:R-:W-:-:S05]  /*3100*/  @P3 IMAD.IADD R19, R18, 0x1, R19 ;  /* 0x0000000112133824 */ /* 0x002fca00078e0213 */
[----:B------:R-:W1:Y:S02]  /*3110*/  SHFL.UP P3, R48, R19, 0x10, RZ ;  /* 0x0600000013307989 */ /* 0x000e6400000600ff */
[----:B-1----:R-:W-:Y:S01]  /*3120*/  @P3 IMAD.IADD R48, R19, 0x1, R48 ;  /* 0x0000000113303824 */ /* 0x002fe200078e0230 */
[----:B--2---:R-:W-:-:S13]  /*3130*/  ISETP.NE.AND P3, PT, R45, 0x1f, PT ;  /* 0x0000001f2d00780c */ /* 0x004fda0003f65270 */
[----:B------:R-:W-:-:S04]  /*3140*/  @!P3 SHF.R.U32.HI R32, RZ, 0x3, R46 ;  /* 0x00000003ff20b819 */ /* 0x000fc8000001162e */
[----:B------:R-:W-:-:S05]  /*3150*/  @!P3 LOP3.LUT R32, R32, 0x7c, RZ, 0xc0, !PT ;  /* 0x0000007c2020b812 */ /* 0x000fca00078ec0ff */
[----:B------:R-:W-:Y:S02]  /*3160*/  @!P3 IMAD.IADD R49, R33, 0x1, R32 ;  /* 0x000000012131b824 */ /* 0x000fe400078e0220 */
[----:B------:R-:W-:-:S03]  /*3170*/  IMAD.IADD R32, R48, 0x1, -R47 ;  /* 0x0000000130207824 */ /* 0x000fc600078e0a2f */
[----:B------:R-:W-:Y:S01]  /*3180*/  @!P3 STS [R49], R48 ;  /* 0x000000303100b388 */ /* 0x000fe20000000800 */
[----:B------:R-:W-:Y:S01]  /*3190*/  BAR.SYNC.DEFER_BLOCKING 0x0 ;  /* 0x0000000000007b1d */ /* 0x000fe20000010000 */
[----:B------:R-:W-:Y:S02]  /*31a0*/  ISETP.NE.AND P3, PT, R45, RZ, PT ;  /* 0x000000ff2d00720c */ /* 0x000fe40003f65270 */
[----:B------:R-:W-:Y:S02]  /*31b0*/  SHF.R.U32.HI R45, RZ, 0x5, R46 ;  /* 0x00000005ff2d7819 */ /* 0x000fe4000001162e */
[----:B------:R-:W-:Y:S02]  /*31c0*/  SEL R32, R32, RZ, P3 ;  /* 0x000000ff20207207 */ /* 0x000fe40001800000 */
[----:B------:R-:W-:Y:S01]  /*31d0*/  ISETP.NE.AND P3, PT, R45, 0x2, PT ;  /* 0x000000022d00780c */ /* 0x000fe20003f65270 */
[----:B------:R-:W1:Y:S02]  /*31e0*/  LDS.128 R16, [R33] ;  /* 0x0000000021107984 */ /* 0x000e640000000c00 */
[----:B-1----:R-:W-:-:S04]  /*31f0*/  IMAD.IADD R17, R16, 0x1, R17 ;  /* 0x0000000110117824 */ /* 0x002fc800078e0211 */
[----:B------:R-:W-:Y:S01]  /*3200*/  IMAD.IADD R18, R18, 0x1, R17 ;  /* 0x0000000112127824 */ /* 0x000fe200078e0211 */
[----:B------:R-:W-:Y:S02]  /*3210*/  SEL R16, R17, R16, !P3 ;  /* 0x0000001011107207 */ /* 0x000fe40005800000 */
[----:B------:R-:W-:Y:S01]  /*3220*/  ISETP.NE.AND P3, PT, R45, 0x3, PT ;  /* 0x000000032d00780c */ /* 0x000fe20003f65270 */
[----:B------:R-:W-:-:S03]  /*3230*/  IMAD.IADD R47, R19, 0x1, R18 ;  /* 0x00000001132f7824 */ /* 0x000fc600078e0212 */
[----:B------:R-:W-:Y:S02]  /*3240*/  SEL R16, R18, R16, !P3 ;  /* 0x0000001012107207 */ /* 0x000fe40005800000 */
[----:B------:R-:W-:-:S04]  /*3250*/  ISETP.NE.AND P3, PT, R45, 0x4, PT ;  /* 0x000000042d00780c */ /* 0x000fc80003f65270 */
[----:B------:R-:W-:Y:S02]  /*3260*/  SEL R48, R47, R16, !P3 ;  /* 0x000000102f307207 */ /* 0x000fe40005800000 */
[----:B------:R-:W1:Y:S01]  /*3270*/  LDS.128 R16, [R33+0x10] ;  /* 0x0000100021107984 */ /* 0x000e620000000c00 */
[----:B------:R-:W-:Y:S01]  /*3280*/  ISETP.NE.AND P3, PT, R45, 0x5, PT ;  /* 0x000000052d00780c */ /* 0x000fe20003f65270 */
[----:B-1----:R-:W-:-:S04]  /*3290*/  IMAD.IADD R16, R47, 0x1, R16 ;  /* 0x000000012f107824 */ /* 0x002fc800078e0210 */
[----:B------:R-:W-:Y:S01]  /*32a0*/  IMAD.IADD R17, R17, 0x1, R16 ;  /* 0x0000000111117824 */ /* 0x000fe200078e0210 */
[----:B------:R-:W-:Y:S02]  /*32b0*/  SEL R48, R16, R48, !P3 ;  /* 0x0000003010307207 */ /* 0x000fe40005800000 */
[----:B------:R-:W-:Y:S01]  /*32c0*/  ISETP.NE.AND P3, PT, R45, 0x6, PT ;  /* 0x000000062d00780c */ /* 0x000fe20003f65270 */
[----:B------:R-:W-:-:S03]  /*32d0*/  IMAD.IADD R18, R18, 0x1, R17 ;  /* 0x0000000112127824 */ /* 0x000fc600078e0211 */
[----:B------:R-:W-:Y:S01]  /*32e0*/  SEL R48, R17, R48, !P3 ;  /* 0x0000003011307207 */ /* 0x000fe20005800000 */
[----:B------:R-:W-:Y:S01]  /*32f0*/  IMAD.IADD R47, R19, 0x1, R18 ;  /* 0x00000001132f7824 */ /* 0x000fe200078e0212 */
[----:B------:R-:W-:-:S04]  /*3300*/  ISETP.NE.AND P3, PT, R45, 0x7, PT ;  /* 0x000000072d00780c */ /* 0x000fc80003f65270 */
[----:B------:R-:W-:Y:S02]  /*3310*/  SEL R48, R18, R48, !P3 ;  /* 0x0000003012307207 */ /* 0x000fe40005800000 */
[----:B------:R-:W1:Y:S01]  /*3320*/  LDS.128 R16, [R33+0x20] ;  /* 0x0000200021107984 */ /* 0x000e620000000c00 */
[----:B------:R-:W-:-:S04]  /*3330*/  ISETP.NE.AND P3, PT, R45, 0x8, PT ;  /* 0x000000082d00780c */ /* 0x000fc80003f65270 */
[----:B------:R-:W-:Y:S02]  /*3340*/  SEL R48, R47, R48, !P3 ;  /* 0x000000302f307207 */ /* 0x000fe40005800000 */
        /* <DEDUP_REMOVED lines=21> */
[----:B------:R-:W-:Y:S01]  /*34a0*/  ISETP.NE.AND P3, PT, R45, 0xf, PT ;  /* 0x0000000f2d00780c */ /* 0x000fe20003f65270 */
[----:B------:R-:W-:-:S03]  /*34b0*/  IMAD.MOV.U32 R45, RZ, RZ, RZ ;  /* 0x000000ffff2d7224 */ /* 0x000fc600078e00ff */
[----:B------:R-:W-:Y:S02]  /*34c0*/  SEL R48, R18, R48, !P3 ;  /* 0x0000003012307207 */ /* 0x000fe40005800000 */
[----:B------:R-:W-:-:S04]  /*34d0*/  ISETP.GE.U32.AND P3, PT, R46, 0x20, PT ;  /* 0x000000202e00780c */ /* 0x000fc80003f66070 */
[----:B------:R-:W-:Y:S02]  /*34e0*/  SEL R17, R48, RZ, P3 ;  /* 0x000000ff30117207 */ /* 0x000fe40001800000 */
[----:B------:R-:W-:-:S03]  /*34f0*/  ISETP.NE.AND P3, PT, R46, RZ, PT ;  /* 0x000000ff2e00720c */ /* 0x000fc60003f65270 */
[----:B------:R-:W-:-:S10]  /*3500*/  IMAD.IADD R54, R17, 0x1, R32 ;  /* 0x0000000111367824 */ /* 0x000fd400078e0220 */
[----:B------:R-:W-:Y:S05]  /*3510*/  @P3 BRA `(.L_x_277) ;  /* 0x0000000c00d43947 */ /* 0x000fea0003800000 */
[----:B------:R-:W1:Y:S01]  /*3520*/  LDC.64 R16, c[0x0][0x3d0] ;  /* 0x0000f400ff107b82 */ /* 0x000e620000000a00 */
[----:B------:R-:W-:-:S05]  /*3530*/  IMAD.MOV.U32 R18, RZ, RZ, 0x65 ;  /* 0x00000065ff127424 */ /* 0x000fca00078e00ff */
[----:B-1----:R1:W-:Y:S01]  /*3540*/  ST.E.64.STRONG.GPU desc[UR6][R16.64+0x100], R18 ;  /* 0x0001001210007985 */ /* 0x0023e2000c10fb06 */
[----:B------:R-:W-:Y:S05]  /*3550*/  BRA `(.L_x_277) ;  /* 0x0000000c00c47947 */ /* 0x000fea0003800000 */
.L_x_276:
[----:B-1----:R-:W1:Y:S01]  /*3560*/  SHFL.UP P3, R16, R47, 0x1, RZ ;  /* 0x042000002f107989 */ /* 0x002e6200000600ff */
[----:B------:R-:W-:Y:S01]  /*3570*/  SHF.R.U32.HI R49, RZ, 0x5, R46 ;  /* 0x00000005ff317819 */ /* 0x000fe2000001162e */
        /* <DEDUP_REMOVED lines=10> */
[----:B--2---:R-:W-:-:S03]  /*3620*/  ISETP.NE.AND P3, PT, R45, 0x1f, PT ;  /* 0x0000001f2d00780c */ /* 0x004fc60003f65270 */
[----:B------:R-:W-:-:S10]  /*3630*/  IMAD.IADD R47, R48, 0x1, -R47 ;  /* 0x00000001302f7824 */ /* 0x000fd400078e0a2f */
[----:B------:R-:W-:-:S04]  /*3640*/  @!P3 SHF.R.U32.HI R19, RZ, 0x3, R46 ;  /* 0x00000003ff13b819 */ /* 0x000fc8000001162e */
[----:B------:R-:W-:-:S05]  /*3650*/  @!P3 LOP3.LUT R16, R19, 0x7c, RZ, 0xc0, !PT ;  /* 0x0000007c1310b812 */ /* 0x000fca00078ec0ff */
[----:B------:R-:W-:-:S05]  /*3660*/  @!P3 IMAD.IADD R53, R33, 0x1, R16 ;  /* 0x000000012135b824 */ /* 0x000fca00078e0210 */
[----:B------:R-:W-:Y:S01]  /*3670*/  @!P3 STS [R53], R48 ;  /* 0x000000303500b388 */ /* 0x000fe20000000800 */
[----:B------:R-:W-:Y:S01]  /*3680*/  BAR.SYNC.DEFER_BLOCKING 0x0 ;  /* 0x0000000000007b1d */ /* 0x000fe20000010000 */
[----:B------:R-:W-:-:S05]  /*3690*/  ISETP.NE.AND P3, PT, R49, 0x2, PT ;  /* 0x000000023100780c */ /* 0x000fca0003f65270 */
        /* <DEDUP_REMOVED lines=44> */
[----:B------:R-:W-:-:S04]  /*3960*/  ISETP.NE.AND P3, PT, R45, RZ, PT ;  /* 0x000000ff2d00720c */ /* 0x000fc80003f65270 */
[----:B------:R-:W-:Y:S02]  /*3970*/  SEL R51, R47, RZ, P3 ;  /* 0x000000ff2f337207 */ /* 0x000fe40001800000 */
[----:B------:R-:W-:-:S04]  /*3980*/  ISETP.NE.AND P3, PT, R49, 0xf, PT ;  /* 0x0000000f3100780c */ /* 0x000fc80003f65270 */
[----:B------:R-:W-:Y:S02]  /*3990*/  SEL R50, R18, R50, !P3 ;  /* 0x0000003212327207 */ /* 0x000fe40005800000 */
[----:B------:R-:W-:-:S03]  /*39a0*/  ISETP.GE.U32.AND P3, PT, R46, 0x20, PT ;  /* 0x000000202e00780c */ /* 0x000fc60003f66070 */
[----:B------:R-:W-:-:S05]  /*39b0*/  IMAD.IADD R54, R50, 0x1, R51 ;  /* 0x0000000132367824 */ /* 0x000fca00078e0233 */
[----:B------:R-:W-:Y:S02]  /*39c0*/  SEL R48, R47, R54, !P3 ;  /* 0x000000362f307207 */ /* 0x000fe40005800000 */
[----:B------:R-:W-:-:S13]  /*39d0*/  ISETP.GT.U32.AND P3, PT, R46, 0x1f, PT ;  /* 0x0000001f2e00780c */ /* 0x000fda0003f64070 */
[----:B------:R-:W-:Y:S05]  /*39e0*/  @P3 BRA `(.L_x_278) ;  /* 0x0000000800743947 */ /* 0x000fea0003800000 */
[----:B------:R-:W1:Y:S01]  /*39f0*/  LDC.64 R50, c[0x0][0x3d0] ;  /* 0x0000f400ff327b82 */ /* 0x000e620000000a00 */
[----:B------:R-:W-:Y:S01]  /*3a00*/  ISETP.NE.AND P3, PT, R46, RZ, PT ;  /* 0x000000ff2e00720c */ /* 0x000fe20003f65270 */
[----:B------:R-:W2:-:S12]  /*3a10*/  LDCU UR4, c[0x0][0x370] ;  /* 0x00006e00ff0477ac */ /* 0x000e980008000800 */
[----:B------:R-:W-:Y:S01]  /*3a20*/  @!P3 IMAD.MOV.U32 R18, RZ, RZ, 0x64 ;  /* 0x00000064ff12b424 */ /* 0x000fe200078e00ff */
[----:B------:R3:W-:Y:S01]  /*3a30*/  @!P3 STS [R33+0x6c], R19 ;  /* 0x00006c132100b388 */ /* 0x0007e20000000800 */
[----:B--2---:R-:W-:Y:S01]  /*3a40*/  UISETP.GT.U32.AND UP0, UPT, UR4, 0x1f3, UPT ;  /* 0x000001f30400788c */ /* 0x004fe2000bf04070 */
[----:B-1----:R-:W-:-:S05]  /*3a50*/  IMAD.WIDE.U32 R50, R32, 0x8, R50 ;  /* 0x0000000820327825 */ /* 0x002fca00078e0032 */
[----:B------:R3:W-:Y:S03]  /*3a60*/  @!P3 ST.E.64.STRONG.GPU desc[UR6][R50.64+0x100], R18 ;  /* 0x000100123200b985 */ /* 0x0007e6000c10fb06 */
[----:B------:R-:W-:Y:S05]  /*3a70*/  BRA.U UP0, `(.L_x_279) ;  /* 0x0000000100087547 */ /* 0x000fea000b800000 */
[----:B------:R1:W-:Y:S06]  /*3a80*/  MEMBAR.SC.CTA ;  /* 0x0000000000007992 */ /* 0x0003ec0000000000 */
[----:B-1----:R-:W-:Y:S05]  /*3a90*/  BRA `(.L_x_280) ;  /* 0x0000000000087947 */ /* 0x002fea0003800000 */
.L_x_279:
[----:B------:R-:W-:Y:S05]  /*3aa0*/  NANOSLEEP 0x1c2 ;  /* 0x000001c20000795d */ /* 0x000fea0003800000 */
[----:B------:R-:W-:Y:S01]  /*3ab0*/  NOP ;  /* 0x0000000000007918 */ /* 0x000fe20000000000 */
.L_x_280:
[----:B------:R-:W-:-:S03]  /*3ac0*/  IMAD.WIDE.U32 R46, R46, 0x8, RZ ;  /* 0x000000082e2e7825 */ /* 0x000fc600078e00ff */
[----:B---3--:R-:W-:Y:S02]  /*3ad0*/  LOP3.LUT R33, R46, 0xfffffff8, RZ, 0x3c, !PT ;  /* 0xfffffff82e217812 */ /* 0x008fe400078e3cff */
[----:B------:R-:W-:Y:S02]  /*3ae0*/  LOP3.LUT R47, RZ, R47, RZ, 0x33, !PT ;  /* 0x0000002fff2f7212 */ /* 0x000fe400078e33ff */
[----:B------:R-:W-:-:S05]  /*3af0*/  IADD3 R32, P3, PT, R50, R33, RZ ;  /* 0x0000002132207210 */ /* 0x000fca0007f7e0ff */
[----:B------:R-:W-:-:S05]  /*3b00*/  IMAD.X R33, R51, 0x1, R47, P3 ;  /* 0x0000000133217824 */ /* 0x000fca00018e062f */
[----:B------:R-:W2:Y:S01]  /*3b10*/  LD.E.64.STRONG.GPU R16, desc[UR6][R32.64+0x100] ;  /* 0x0001000620107980 */ /* 0x000ea2000c10fb00 */
[----:B------:R-:W1:Y:S01]  /*3b20*/  LDC R46, c[0x0][0x370] ;  /* 0x0000dc00ff2e7b82 */ /* 0x000e620000000800 */
[----:B------:R-:W-:Y:S01]  /*3b30*/  UMOV UR4, 0xffffffff ;  /* 0xffffffff00047882 */ /* 0x000fe20000000000 */
[----:B--2---:R-:W-:Y:S02]  /*3b40*/  ISETP.NE.AND P3, PT, R16, 0x63, PT ;  /* 0x000000631000780c */ /* 0x004fe40003f65270 */
[----:B-1----:R-:W-:Y:S11]  /*3b50*/  BRA.DIV UR4, `(.L_x_281) ;  /* 0x0000007204347947 */ /* 0x002ff6000b800000 */
[----:B------:R-:W-:-:S13]  /*3b60*/  VOTE.ANY P3, !P3 ;  /* 0x0000000000ff7806 */ /* 0x000fda0005860100 */
.L_x_394:
[----:B------:R-:W-:Y:S05]  /*3b70*/  @!P3 BRA `(.L_x_282) ;  /* 0x000000000034b947 */ /* 0x000fea0003800000 */
[----:B------:R-:W-:-:S13]  /*3b80*/  ISETP.GT.U32.AND P5, PT, R46, 0x1f3, PT ;  /* 0x000001f32e00780c */ /* 0x000fda0003fa4070 */
.L_x_286:
[----:B------:R-:W-:Y:S05]  /*3b90*/  YIELD ;  /* 0x0000000000007946 */ /* 0x000fea0003800000 */
[----:B------:R-:W-:Y:S05]  /*3ba0*/  @P5 BRA `(.L_x_283) ;  /* 0x0000000000085947 */ /* 0x000fea0003800000 */
[----:B------:R1:W-:Y:S06]  /*3bb0*/  MEMBAR.SC.CTA ;  /* 0x0000000000007992 */ /* 0x0003ec0000000000 */
[----:B-1----:R-:W-:Y:S05]  /*3bc0*/  BRA `(.L_x_284) ;  /* 0x0000000000087947 */ /* 0x002fea0003800000 */
.L_x_283:
[----:B------:R-:W-:Y:S05]  /*3bd0*/  NANOSLEEP 0x15e ;  /* 0x0000015e0000795d */ /* 0x000fea0003800000 */
[----:B------:R-:W-:Y:S01]  /*3be0*/  NOP ;  /* 0x0000000000007918 */ /* 0x000fe20000000000 */
.L_x_284:
[----:B------:R-:W2:Y:S01]  /*3bf0*/  LD.E.64.STRONG.GPU R16, desc[UR6][R32.64+0x100] ;  /* 0x0001000620107980 */ /* 0x000ea2000c10fb00 */
[----:B------:R-:W-:Y:S01]  /*3c00*/  UMOV UR4, 0xffffffff ;  /* 0xffffffff00047882 */ /* 0x000fe20000000000 */
[----:B--2---:R-:W-:Y:S02]  /*3c10*/  ISETP.NE.AND P3, PT, R16, 0x63, PT ;  /* 0x000000631000780c */ /* 0x004fe40003f65270 */
[----:B------:R-:W-:Y:S11]  /*3c20*/  BRA.DIV UR4, `(.L_x_285) ;  /* 0x0000007204207947 */ /* 0x000ff6000b800000 */
[----:B------:R-:W-:-:S13]  /*3c30*/  VOTE.ANY P3, !P3 ;  /* 0x0000000000ff7806 */ /* 0x000fda0005860100 */
.L_x_397:
[----:B------:R-:W-:Y:S05]  /*3c40*/  @P3 BRA `(.L_x_286) ;  /* 0xfffffffc00d03947 */ /* 0x000fea000383ffff */
.L_x_282:
[----:B------:R-:W-:Y:S01]  /*3c50*/  UMOV UR4, 0xffffffff ;  /* 0xffffffff00047882 */ /* 0x000fe20000000000 */
[----:B------:R-:W-:Y:S02]  /*3c60*/  ISETP.NE.AND P3, PT, R16, 0x65, PT ;  /* 0x000000651000780c */ /* 0x000fe40003f65270 */
[----:B------:R-:W-:Y:S11]  /*3c70*/  BRA.DIV UR4, `(.L_x_287) ;  /* 0x00000072042c7947 */ /* 0x000ff6000b800000 */
[----:B------:R-:W1:Y:S01]  /*3c80*/  S2R R49, SR_GEMASK ;  /* 0x0000000000317919 */ /* 0x000e620000003c00 */
[----:B------:R-:W-:Y:S01]  /*3c90*/  VOTE.ANY R18, PT, !P3 ;  /* 0x0000000000127806 */ /* 0x000fe200058e0100 */
[----:B------:R-:W-:Y:S01]  /*3ca0*/  VIADD R47, R45, 0x2 ;  /* 0x000000022d2f7836 */ /* 0x000fe20000000000 */
[----:B------:R-:W2:Y:S01]  /*3cb0*/  S2UR UR4, SR_CTAID.X ;  /* 0x00000000000479c3 */ /* 0x000ea20000002500 */
[----:B------:R-:W-:Y:S02]  /*3cc0*/  ISETP.NE.AND P5, PT, R16, 0x65, PT ;  /* 0x000000651000780c */ /* 0x000fe40003fa5270 */
[----:B-1----:R-:W-:-:S05]  /*3cd0*/  LOP3.LUT R18, R18, 0x80000000, R49, 0xec, !PT ;  /* 0x8000000012127812 */ /* 0x002fca00078eec31 */
[----:B------:R-:W-:-:S05]  /*3ce0*/  VIADD R33, R18, 0xffffffff ;  /* 0xffffffff12217836 */ /* 0x000fca0000000000 */
[----:B------:R-:W-:-:S04]  /*3cf0*/  LOP3.LUT R33, R18, R33, RZ, 0xc, !PT ;  /* 0x0000002112217212 */ /* 0x000fc800078e0cff */
[----:B------:R1:W3:Y:S02]  /*3d00*/  POPC R56, R33 ;  /* 0x0000002100387309 */ /* 0x0002e40000000000 */
[C---:B-1----:R-:W-:Y:S01]  /*3d10*/  VIADD R33, R45.reuse, 0x4 ;  /* 0x000000042d217836 */ /* 0x042fe20000000000 */
[----:B---3--:R-:W1:Y:S01]  /*3d20*/  SHFL.DOWN PT, R46, R17, 0x1, R56 ;  /* 0x08200000112e7989 */ /* 0x008e6200000e0038 */
[----:B------:R-:W-:-:S04]  /*3d30*/  ISETP.GE.AND P3, PT, R45, R56, PT ;  /* 0x000000382d00720c */ /* 0x000fc80003f66270 */
[----:B-1----:R-:W-:Y:S02]  /*3d40*/  SEL R46, R46, RZ, !P3 ;  /* 0x000000ff2e2e7207 */ /* 0x002fe40005800000 */
[----:B------:R-:W-:-:S03]  /*3d50*/  ISETP.GT.AND P3, PT, R47, R56, PT ;  /* 0x000000382f00720c */ /* 0x000fc60003f64270 */
[----:B------:R-:W-:-:S05]  /*3d60*/  IMAD.IADD R53, R46, 0x1, R17 ;  /* 0x000000012e357824 */ /* 0x000fca00078e0211 */
[----:B------:R-:W1:Y:S02]  /*3d70*/  SHFL.DOWN PT, R46, R53, 0x2, R56 ;  /* 0x08400000352e7989 */ /* 0x000e6400000e0038 */
[----:B-1----:R-:W-:Y:S02]  /*3d80*/  SEL R46, R46, RZ, !P3 ;  /* 0x000000ff2e2e7207 */ /* 0x002fe40005800000 */
[----:B------:R-:W-:Y:S01]  /*3d90*/  ISETP.GT.AND P3, PT, R33, R56, PT ;  /* 0x000000382100720c */ /* 0x000fe20003f64270 */
[----:B------:R-:W-:Y:S02]  /*3da0*/  VIADD R33, R45, 0x8 ;  /* 0x000000082d217836 */ /* 0x000fe40000000000 */
[----:B------:R-:W-:-:S05]  /*3db0*/  IMAD.IADD R55, R53, 0x1, R46 ;  /* 0x0000000135377824 */ /* 0x000fca00078e022e */
[----:B------:R-:W1:Y:S02]  /*3dc0*/  SHFL.DOWN PT, R46, R55, 0x4, R56 ;  /* 0x08800000372e7989 */ /* 0x000e6400000e0038 */
[----:B-1----:R-:W-:Y:S02]  /*3dd0*/  SEL R46, R46, RZ, !P3 ;  /* 0x000000ff2e2e7207 */ /* 0x002fe40005800000 */
[----:B------:R-:W-:Y:S02]  /*3de0*/  ISETP.GT.AND P3, PT, R33, R56, PT ;  /* 0x000000382100720c */ /* 0x000fe40003f64270 */
[----:B------:R-:W1:Y:S01]  /*3df0*/  LDC.64 R32, c[0x0][0x3d0] ;  /* 0x0000f400ff207b82 */ /* 0x000e620000000a00 */
[----:B------:R-:W-:-:S05]  /*3e00*/  IMAD.IADD R17, R55, 0x1, R46 ;  /* 0x0000000137117824 */ /* 0x000fca00078e022e */
[----:B------:R-:W3:Y:S02]  /*3e10*/  SHFL.DOWN PT, R46, R17, 0x8, R56 ;  /* 0x09000000112e7989 */ /* 0x000ee400000e0038 */
[----:B---3--:R-:W-:Y:S02]  /*3e20*/  SEL R46, R46, RZ, !P3 ;  /* 0x000000ff2e2e7207 */ /* 0x008fe40005800000 */
[----:B-1----:R-:W-:-:S03]  /*3e30*/  IADD3 R54, P3, PT, R32, 0x100, RZ ;  /* 0x0000010020367810 */ /* 0x002fc60007f7e0ff */
[----:B------:R-:W-:Y:S02]  /*3e40*/  IMAD.IADD R53, R17, 0x1, R46 ;  /* 0x0000000111357824 */ /* 0x000fe400078e022e */
[----:B------:R-:W1:Y:S01]  /*3e50*/  S2R R17, SR_TID.X ;  /* 0x0000000000117919 */ /* 0x000e620000002100 */
[----:B------:R-:W-:Y:S02]  /*3e60*/  IMAD.X R55, RZ, RZ, R33, P3 ;  /* 0x000000ffff377224 */ /* 0x000fe400018e0621 */
[----:B------:R-:W-:Y:S01]  /*3e70*/  VIADD R33, R45, 0x10 ;  /* 0x000000102d217836 */ /* 0x000fe20000000000 */
[----:B------:R-:W3:Y:S04]  /*3e80*/  SHFL.DOWN PT, R46, R53, 0x10, R56 ;  /* 0x0a000000352e7989 */ /* 0x000ee800000e0038 */
[----:B------:R-:W-:-:S04]  /*3e90*/  ISETP.GT.AND P3, PT, R33, R56, PT ;  /* 0x000000382100720c */ /* 0x000fc80003f64270 */
[----:B---3--:R-:W-:Y:S02]  /*3ea0*/  SEL R46, R46, RZ, !P3 ;  /* 0x000000ff2e2e7207 */ /* 0x008fe40005800000 */
[----:B------:R-:W-:Y:S02]  /*3eb0*/  VOTE.ALL P3, P5 ;  /* 0x0000000000ff7806 */ /* 0x000fe40002860000 */
[----:B-1----:R-:W-:Y:S01]  /*3ec0*/  LOP3.LUT R16, RZ, R17, RZ, 0x33, !PT ;  /* 0x00000011ff107212 */ /* 0x002fe200078e33ff */
[----:B------:R-:W-:-:S04]  /*3ed0*/  IMAD.IADD R52, R53, 0x1, R46 ;  /* 0x0000000135347824 */ /* 0x000fc800078e022e */
[----:B--2---:R-:W-:-:S07]  /*3ee0*/  VIADD R16, R16, UR4 ;  /* 0x0000000410107c36 */ /* 0x004fce0008000000 */
.L_x_406:
[----:B------:R-:W-:Y:S05]  /*3ef0*/  @!P3 BRA `(.L_x_288) ;  /* 0x0000000000ecb947 */ /* 0x000fea0003800000 */
[----:B------:R-:W-:-:S07]  /*3f00*/  IMAD.MOV.U32 R53, RZ, RZ, R16 ;  /* 0x000000ffff357224 */ /* 0x000fce00078e0010 */
.L_x_296:
[----:B------:R-:W-:-:S05]  /*3f10*/  IMAD.WIDE R32, R53, 0x8, R54 ;  /* 0x0000000835207825 */ /* 0x000fca00078e0236 */
[----:B------:R-:W2:Y:S01]  /*3f20*/  LD.E.64.STRONG.GPU R16, desc[UR6][R32.64+-0x100] ;  /* 0xffff000620107980 */ /* 0x000ea2000c10fb00 */
[----:B------:R-:W-:Y:S05]  /*3f30*/  YIELD ;  /* 0x0000000000007946 */ /* 0x000fea0003800000 */
[----:B------:R-:W-:Y:S01]  /*3f40*/  UMOV UR4, 0xffffffff ;  /* 0xffffffff00047882 */ /* 0x000fe20000000000 */
[----:B--2---:R-:W-:Y:S02]  /*3f50*/  ISETP.NE.AND P3, PT, R16, 0x63, PT ;  /* 0x000000631000780c */ /* 0x004fe40003f65270 */
[----:B------:R-:W-:Y:S11]  /*3f60*/  BRA.DIV UR4, `(.L_x_289) ;  /* 0x00000072048c7947 */ /* 0x000ff6000b800000 */
[----:B------:R-:W-:-:S13]  /*3f70*/  VOTE.ANY P3, !P3 ;  /* 0x0000000000ff7806 */ /* 0x000fda0005860100 */
.L_x_409:
[----:B------:R-:W-:Y:S05]  /*3f80*/  @!P3 BRA `(.L_x_290) ;  /* 0x000000000038b947 */ /* 0x000fea0003800000 */
.L_x_294:
[----:B------:R-:W-:Y:S05]  /*3f90*/  YIELD ;  /* 0x0000000000007946 */ /* 0x000fea0003800000 */
[----:B------:R-:W1:Y:S02]  /*3fa0*/  LDCU UR4, c[0x0][0x370] ;  /* 0x00006e00ff0477ac */ /* 0x000e640008000800 */
[----:B-1----:R-:W-:-:S09]  /*3fb0*/  UISETP.GT.U32.AND UP0, UPT, UR4, 0x1f3, UPT ;  /* 0x000001f30400788c */ /* 0x002fd2000bf04070 */
[----:B------:R-:W-:Y:S05]  /*3fc0*/  BRA.U UP0, `(.L_x_291) ;  /* 0x0000000100087547 */ /* 0x000fea000b800000 */
[----:B------:R1:W-:Y:S06]  /*3fd0*/  MEMBAR.SC.CTA ;  /* 0x0000000000007992 */ /* 0x0003ec0000000000 */
[----:B-1----:R-:W-:Y:S05]  /*3fe0*/  BRA `(.L_x_292) ;  /* 0x0000000000087947 */ /* 0x002fea0003800000 */
.L_x_291:
[----:B------:R-:W-:Y:S05]  /*3ff0*/  NANOSLEEP 0x15e ;  /* 0x0000015e0000795d */ /* 0x000fea0003800000 */
[----:B------:R-:W-:Y:S01]  /*4000*/  NOP ;  /* 0x0000000000007918 */ /* 0x000fe20000000000 */
.L_x_292:
[----:B------:R-:W2:Y:S01]  /*4010*/  LD.E.64.STRONG.GPU R16, desc[UR6][R32.64+-0x100] ;  /* 0xffff000620107980 */ /* 0x000ea2000c10fb00 */
[----:B------:R-:W-:Y:S01]  /*4020*/  UMOV UR4, 0xffffffff ;  /* 0xffffffff00047882 */ /* 0x000fe20000000000 */
[----:B--2---:R-:W-:Y:S02]  /*4030*/  ISETP.NE.AND P3, PT, R16, 0x63, PT ;  /* 0x000000631000780c */ /* 0x004fe40003f65270 */
[----:B------:R-:W-:Y:S11]  /*4040*/  BRA.DIV UR4, `(.L_x_293) ;  /* 0x0000007204747947 */ /* 0x000ff6000b800000 */
[----:B------:R-:W-:-:S13]  /*4050*/  VOTE.ANY P3, !P3 ;  /* 0x0000000000ff7806 */ /* 0x000fda0005860100 */
.L_x_412:
[----:B------:R-:W-:Y:S05]  /*4060*/  @P3 BRA `(.L_x_294) ;  /* 0xfffffffc00c83947 */ /* 0x000fea000383ffff */
.L_x_290:
[----:B------:R-:W-:Y:S01]  /*4070*/  UMOV UR4, 0xffffffff ;  /* 0xffffffff00047882 */ /* 0x000fe20000000000 */
[----:B------:R-:W-:Y:S02]  /*4080*/  ISETP.NE.AND P3, PT, R16, 0x65, PT ;  /* 0x000000651000780c */ /* 0x000fe40003f65270 */
[----:B------:R-:W-:Y:S11]  /*4090*/  BRA.DIV UR4, `(.L_x_295) ;  /* 0x0000007204807947 */ /* 0x000ff6000b800000 */
[----:B------:R-:W-:Y:S01]  /*40a0*/  VOTE.ANY R18, PT, !P3 ;  /* 0x0000000000127806 */ /* 0x000fe200058e0100 */
[----:B------:R-:W-:-:S03]  /*40b0*/  VIADD R53, R53, 0xffffffe0 ;  /* 0xffffffe035357836 */ /* 0x000fc60000000000 */
[----:B------:R-:W-:-:S05]  /*40c0*/  LOP3.LUT R18, R18, 0x80000000, R49, 0xec, !PT ;  /* 0x8000000012127812 */ /* 0x000fca00078eec31 */
[----:B------:R-:W-:-:S05]  /*40d0*/  VIADD R33, R18, 0xffffffff ;  /* 0xffffffff12217836 */ /* 0x000fca0000000000 */
[----:B------:R-:W-:Y:S01]  /*40e0*/  LOP3.LUT R33, R18, R33, RZ, 0xc, !PT ;  /* 0x0000002112217212 */ /* 0x000fe200078e0cff */
[----:B------:R-:W-:-:S05]  /*40f0*/  VIADD R18, R45, 0x2 ;  /* 0x000000022d127836 */ /* 0x000fca0000000000 */
[----:B------:R-:W1:Y:S02]  /*4100*/  POPC R33, R33 ;  /* 0x0000002100217309 */ /* 0x000e640000000000 */
[----:B-1----:R-:W1:Y:S01]  /*4110*/  SHFL.DOWN PT, R46, R17, 0x1, R33 ;  /* 0x08200000112e7989 */ /* 0x002e6200000e0021 */
[----:B------:R-:W-:-:S04]  /*4120*/  ISETP.GE.AND P3, PT, R45, R33, PT ;  /* 0x000000212d00720c */ /* 0x000fc80003f66270 */
[----:B-1----:R-:W-:Y:S02]  /*4130*/  SEL R46, R46, RZ, !P3 ;  /* 0x000000ff2e2e7207 */ /* 0x002fe40005800000 */
[----:B------:R-:W-:Y:S01]  /*4140*/  ISETP.GT.AND P3, PT, R18, R33, PT ;  /* 0x000000211200720c */ /* 0x000fe20003f64270 */
[----:B------:R-:W-:Y:S02]  /*4150*/  VIADD R18, R45, 0x4 ;  /* 0x000000042d127836 */ /* 0x000fe40000000000 */
        /* <DEDUP_REMOVED lines=13> */
[----:B------:R-:W-:-:S03]  /*4230*/  ISETP.GT.AND P3, PT, R18, R33, PT ;  /* 0x000000211200720c */ /* 0x000fc60003f64270 */
[----:B------:R-:W-:-:S05]  /*4240*/  IMAD.IADD R17, R60, 0x1, R17 ;  /* 0x000000013c117824 */ /* 0x000fca00078e0211 */
[----:B------:R-:W1:Y:S02]  /*4250*/  SHFL.DOWN PT, R46, R17, 0x10, R33 ;  /* 0x0a000000112e7989 */ /* 0x000e6400000e0021 */
[----:B-1----:R-:W-:Y:S02]  /*4260*/  SEL R46, R46, RZ, !P3 ;  /* 0x000000ff2e2e7207 */ /* 0x002fe40005800000 */
[----:B------:R-:W-:Y:S02]  /*4270*/  ISETP.NE.AND P3, PT, R16, 0x65, PT ;  /* 0x000000651000780c */ /* 0x000fe40003f65270 */
[----:B------:R-:W-:-:S11]  /*4280*/  IADD3 R52, PT, PT, R17, R46, R52 ;  /* 0x0000002e11347210 */ /* 0x000fd60007ffe034 */
[----:B------:R-:W-:-:S13]  /*4290*/  VOTE.ALL P3, P3 ;  /* 0x0000000000ff7806 */ /* 0x000fda0001860000 */
.L_x_421:
[----:B------:R-:W-:Y:S05]  /*42a0*/  @P3 BRA `(.L_x_296) ;  /* 0xfffffffc00183947 */ /* 0x000fea000383ffff */
.L_x_288:
[----:B------:R-:W1:Y:S01]  /*42b0*/  S2R R46, SR_TID.X ;  /* 0x00000000002e7919 */ /* 0x000e620000002100 */
[----:B------:R-:W-:Y:S01]  /*42c0*/  IMAD.MOV.U32 R54, RZ, RZ, R48 ;  /* 0x000000ffff367224 */ /* 0x000fe200078e0030 */
[----:B-1----:R-:W-:-:S13]  /*42d0*/  ISETP.NE.AND P3, PT, R46, RZ, PT ;  /* 0x000000ff2e00720c */ /* 0x002fda0003f65270 */
[----:B------:R-:W1:Y:S01]  /*42e0*/  @!P3 S2R R17, SR_CgaCtaId ;  /* 0x000000000011b919 */ /* 0x000e620000008800 */
[----:B------:R-:W-:Y:S01]  /*42f0*/  @!P3 MOV R16, 0x400 ;  /* 0x000004000010b802 */ /* 0x000fe20000000f00 */
[----:B------:R-:W-:Y:S02]  /*4300*/  @!P3 IMAD.IADD R19, R19, 0x1, R52 ;  /* 0x000000011313b824 */ /* 0x000fe400078e0234 */
[----:B------:R-:W-:-:S05]  /*4310*/  @!P3 IMAD.MOV.U32 R18, RZ, RZ, 0x65 ;  /* 0x00000065ff12b424 */ /* 0x000fca00078e00ff */
[----:B------:R2:W-:Y:S01]  /*4320*/  @!P3 ST.E.64.STRONG.GPU desc[UR6][R50.64+0x100], R18 ;  /* 0x000100123200b985 */ /* 0x0005e2000c10fb06 */
[----:B-1----:R-:W-:-:S05]  /*4330*/  @!P3 LEA R16, R17, R16, 0x18 ;  /* 0x000000101110b211 */ /* 0x002fca00078ec0ff */
[----:B------:R2:W-:Y:S04]  /*4340*/  @!P3 STS [R16+0x68], R19 ;  /* 0x000068131000b388 */ /* 0x0005e80000000800 */
[----:B------:R2:W-:Y:S01]  /*4350*/  @!P3 STS [R16+0x64], R52 ;  /* 0x000064341000b388 */ /* 0x0005e20000000800 */
[----:B------:R-:W-:-:S13]  /*4360*/  ISETP.NE.AND P3, PT, R45, RZ, PT ;  /* 0x000000ff2d00720c */ /* 0x000fda0003f65270 */
[----:B------:R-:W1:Y:S01]  /*4370*/  @!P3 S2R R32, SR_CgaCtaId ;  /* 0x000000000020b919 */ /* 0x000e620000008800 */
[----:B------:R-:W-:Y:S01]  /*4380*/  @!P3 MOV R17, 0x400 ;  /* 0x000004000011b802 */ /* 0x000fe20000000f00 */
[----:B------:R-:W-:-:S03]  /*4390*/  @!P3 IMAD.MOV.U32 R54, RZ, RZ, R52 ;  /* 0x000000ffff36b224 */ /* 0x000fc600078e0034 */
[----:B-1----:R-:W-:-:S05]  /*43a0*/  @!P3 LEA R17, R32, R17, 0x18 ;  /* 0x000000112011b211 */ /* 0x002fca00078ec0ff */
[----:B------:R2:W-:Y:S02]  /*43b0*/  @!P3 STS [R17+0x50], R52 ;  /* 0x000050341100b388 */ /* 0x0005e40000000800 */
.L_x_278:
[----:B------:R-:W-:Y:S05]  /*43c0*/  WARPSYNC.ALL ;  /* 0x0000000000007948 */ /* 0x000fea0003800000 */
[----:B------:R-:W-:Y:S01]  /*43d0*/  ISETP.NE.AND P3, PT, R46, RZ, PT ;  /* 0x000000ff2e00720c */ /* 0x000fe20003f65270 */
[----:B------:R-:W1:Y:S08]  /*43e0*/  S2UR UR5, SR_CgaCtaId ;  /* 0x00000000000579c3 */ /* 0x000e700000008800 */
[----:B------:R-:W-:Y:S06]  /*43f0*/  BAR.SYNC.DEFER_BLOCKING 0x0 ;  /* 0x0000000000007b1d */ /* 0x000fec0000010000 */
[----:B------:R-:W-:-:S02]  /*4400*/  UMOV UR4, 0x400 ;  /* 0x0000040000047882 */ /* 0x000fc40000000000 */
[----:B-1----:R-:W-:-:S06]  /*4410*/  ULEA UR4, UR5, UR4, 0x18 ;  /* 0x0000000405047291 */ /* 0x002fcc000f8ec0ff */
[----:B------:R-:W-:-:S03]  /*4420*/  IMAD.U32 R33, RZ, RZ, UR4 ;  /* 0x00000004ff217e24 */ /* 0x000fc6000f8e00ff */
[----:B--2---:R-:W1:Y:S04]  /*4430*/  @P3 LDS R17, [UR4+0x50] ;  /* 0x00005004ff113984 */ /* 0x004e680008000800 */
[----:B------:R2:W3:Y:S04]  /*4440*/  LDS R45, [R33+0x64] ;  /* 0x00006400212d7984 */ /* 0x0004e80000000800 */
[----:B------:R2:W4:Y:S02]  /*4450*/  LDS R19, [R33+0x6c] ;  /* 0x00006c0021137984 */ /* 0x0005240000000800 */
[----:B-12---:R-:W-:-:S07]  /*4460*/  @P3 IMAD.IADD R54, R54, 0x1, R17 ;  /* 0x0000000136363824 */ /* 0x006fce00078e0211 */
.L_x_277:
[----:B------:R-:W-:Y:S05]  /*4470*/  BSYNC.RECONVERGENT B0 ;  /* 0x0000000000007941 */ /* 0x000fea0003800200 */
.L_x_275:
[----:B------:R-:W-:Y:S01]  /*4480*/  BAR.SYNC.DEFER_BLOCKING 0x0 ;  /* 0x0000000000007b1d */ /* 0x000fe20000010000 */
[C---:B------:R-:W-:Y:S02]  /*4490*/  LOP3.LUT P3, RZ, R44.reuse, 0x40, RZ, 0xc0, !PT ;  /* 0x000000402cff7812 */ /* 0x040fe4000786c0ff */
[----:B-1----:R-:W-:Y:S02]  /*44a0*/  P2R R16, PR, RZ, 0x4 ;  /* 0x00000004ff107803 */ /* 0x002fe40000000000 */
[C---:B------:R-:W-:Y:S02]  /*44b0*/  LOP3.LUT P2, RZ, R44.reuse, 0x8000, RZ, 0xc0, !PT ;  /* 0x000080002cff7812 */ /* 0x040fe4000784c0ff */
[----:B------:R-:W-:Y:S02]  /*44c0*/  P2R R32, PR, RZ, 0x2 ;  /* 0x00000002ff207803 */ /* 0x000fe40000000000 */
[----:B------:R-:W-:Y:S02]  /*44d0*/  P2R R47, PR, RZ, 0x1 ;  /* 0x00000001ff2f7803 */ /* 0x000fe40000000000 */
[----:B------:R-:W-:-:S02]  /*44e0*/  LOP3.LUT P1, RZ, R44, 0x4000, RZ, 0xc0, !PT ;  /* 0x000040002cff7812 */ /* 0x000fc4000782c0ff */
[----:B------:R-:W-:Y:S02]  /*44f0*/  LOP3.LUT P0, RZ, R44, 0x2000, RZ, 0xc0, !PT ;  /* 0x000020002cff7812 */ /* 0x000fe4000780c0ff */
[----:B------:R-:W-:Y:S02]  /*4500*/  @P3 SEL R18, R30, R31, P2 ;  /* 0x0000001f1e123207 */ /* 0x000fe40001000000 */
[----:B------:R-:W-:Y:S02]  /*4510*/  ISETP.NE.AND P2, PT, R16, RZ, PT ;  /* 0x000000ff1000720c */ /* 0x000fe40003f45270 */
[----:B------:R-:W-:Y:S02]  /*4520*/  @P4 SEL R17, R43, R42, P1 ;  /* 0x0000002a2b114207 */ /* 0x000fe40000800000 */
[----:B------:R-:W-:Y:S02]  /*4530*/  ISETP.NE.AND P1, PT, R32, RZ, PT ;  /* 0x000000ff2000720c */ /* 0x000fe40003f25270 */
[----:B------:R-:W-:-:S02]  /*4540*/  LOP3.LUT P6, RZ, R44, 0x1000, RZ, 0xc0, !PT ;  /* 0x000010002cff7812 */ /* 0x000fc400078cc0ff */
[C---:B------:R-:W-:Y:S02]  /*4550*/  LOP3.LUT P5, RZ, R44.reuse, 0x800, RZ, 0xc0, !PT ;  /* 0x000008002cff7812 */ /* 0x040fe400078ac0ff */
[----:B------:R-:W-:Y:S02]  /*4560*/  P2R R16, PR, RZ, 0x8 ;  /* 0x00000008ff107803 */ /* 0x000fe40000000000 */
[----:B------:R-:W-:Y:S02]  /*4570*/  LOP3.LUT P3, RZ, R44, 0x400, RZ, 0xc0, !PT ;  /* 0x000004002cff7812 */ /* 0x000fe4000786c0ff */
[----:B------:R-:W-:Y:S02]  /*4580*/  @P2 SEL R30, R41, R40, P0 ;  /* 0x00000028291e2207 */ /* 0x000fe40000000000 */
[----:B------:R-:W-:Y:S02]  /*4590*/  ISETP.NE.AND P0, PT, R47, RZ, PT ;  /* 0x000000ff2f00720c */ /* 0x000fe40003f05270 */
[----:B------:R-:W-:-:S11]  /*45a0*/  @P1 SEL R31, R39, R38, P6 ;  /* 0x00000026271f1207 */ /* 0x000fd60003000000 */
        /* <DEDUP_REMOVED lines=13> */
[----:B------:R2:W-:Y:S01]  /*4680*/  @P4 STS [R36+0x800], R17 ;  /* 0x0008001124004388 */ /* 0x0005e20000000800 */
[C---:B------:R-:W-:Y:S02]  /*4690*/  @P2 VIADD R35, R16.reuse, 0x1 ;  /* 0x0000000110232836 */ /* 0x040fe40000000000 */
[----:B------:R-:W-:Y:S02]  /*46a0*/  @P2 IMAD R37, R16, 0x4, R33 ;  /* 0x0000000410252824 */ /* 0x000fe400078e0221 */
[----:B------:R-:W-:-:S03]  /*46b0*/  @P2 IMAD.MOV.U32 R16, RZ, RZ, R35 ;  /* 0x000000ffff102224 */ /* 0x000fc600078e0023 */
[----:B------:R-:W-:Y:S01]  /*46c0*/  @P2 STS [R37+0x800], R30 ;  /* 0x0008001e25002388 */ /* 0x000fe20000000800 */
[C---:B------:R-:W-:Y:S02]  /*46d0*/  @P1 VIADD R35, R16.reuse, 0x1 ;  /* 0x0000000110231836 */ /* 0x040fe40000000000 */
[----:B------:R-:W-:Y:S02]  /*46e0*/  @P1 IMAD R38, R16, 0x4, R33 ;  /* 0x0000000410261824 */ /* 0x000fe400078e0221 */
[----:B------:R-:W-:-:S03]  /*46f0*/  @P1 IMAD.MOV.U32 R16, RZ, RZ, R35 ;  /* 0x000000ffff101224 */ /* 0x000fc600078e0023 */
[----:B------:R3:W-:Y:S01]  /*4700*/  @P1 STS [R38+0x800], R31 ;  /* 0x0008001f26001388 */ /* 0x0007e20000000800 */
[----:B-1----:R-:W-:Y:S01]  /*4710*/  @P0 VIADD R7, R16, 0x1 ;  /* 0x0000000110070836 */ /* 0x002fe20000000000 */
[----:B------:R-:W-:Y:S01]  /*4720*/  LOP3.LUT P1, RZ, R6, 0x80, RZ, 0xc0, !PT ;  /* 0x0000008006ff7812 */ /* 0x000fe2000782c0ff */
        /* <DEDUP_REMOVED lines=8> */
[----:B------:R-:W-:Y:S01]  /*47b0*/  @P6 VIADD R7, R16, 0x1 ;  /* 0x0000000110076836 */ /* 0x000fe20000000000 */
[----:B------:R-:W-:Y:S01]  /*47c0*/  LOP3.LUT P5, RZ, R44, 0x100, RZ, 0xc0, !PT ;  /* 0x000001002cff7812 */ /* 0x000fe200078ac0ff */
[----:B--2---:R-:W-:Y:S02]  /*47d0*/  @P6 IMAD R17, R16, 0x4, R33 ;  /* 0x0000000410116824 */ /* 0x004fe400078e0221 */
[----:B------:R-:W-:Y:S02]  /*47e0*/  @P6 IMAD.MOV.U32 R16, RZ, RZ, R7 ;  /* 0x000000ffff106224 */ /* 0x000fe400078e0007 */
[----:B------:R-:W-:Y:S01]  /*47f0*/  @P0 SEL R6, R28, R27, P3 ;  /* 0x0000001b1c060207 */ /* 0x000fe20001800000 */
[----:B------:R2:W-:Y:S01]  /*4800*/  @P6 STS [R17+0x800], R34 ;  /* 0x0008002211006388 */ /* 0x0005e20000000800 */
[C---:B---3--:R-:W-:Y:S02]  /*4810*/  @P1 IMAD R31, R16.reuse, 0x4, R33 ;  /* 0x00000004101f1824 */ /* 0x048fe400078e0221 */
[----:B------:R-:W-:-:S03]  /*4820*/  @P1 VIADD R7, R16, 0x1 ;  /* 0x0000000110071836 */ /* 0x000fc60000000000 */
[----:B------:R-:W-:Y:S01]  /*4830*/  @P1 STS [R31+0x800], R26 ;  /* 0x0008001a1f001388 */ /* 0x000fe20000000800 */
[----:B------:R-:W-:Y:S01]  /*4840*/  @P1 IMAD.MOV.U32 R16, RZ, RZ, R7 ;  /* 0x000000ffff101224 */ /* 0x000fe200078e0007 */
[----:B------:R-:W-:-:S03]  /*4850*/  R2P PR, R5.B1, 0x6 ;  /* 0x0000000605007804 */ /* 0x000fc60000001000 */
[C---:B------:R-:W-:Y:S02]  /*4860*/  @P0 VIADD R5, R16.reuse, 0x1 ;  /* 0x0000000110050836 */ /* 0x040fe40000000000 */
[----:B------:R-:W-:Y:S01]  /*4870*/  @P0 IMAD R7, R16, 0x4, R33 ;  /* 0x0000000410070824 */ /* 0x000fe200078e0221 */
[----:B------:R-:W-:Y:S01]  /*4880*/  R2P PR, R4.B1, 0x18 ;  /* 0x0000001804007804 */ /* 0x000fe20000001000 */
[----:B------:R-:W-:-:S03]  /*4890*/  @P0 IMAD.MOV.U32 R16, RZ, RZ, R5 ;  /* 0x000000ffff100224 */ /* 0x000fc600078e0005 */
[----:B------:R3:W-:Y:S03]  /*48a0*/  @P0 STS [R7+0x800], R6 ;  /* 0x0008000607000388 */ /* 0x0007e60000000800 */
[C---:B------:R-:W-:Y:S01]  /*48b0*/  @P1 VIADD R5, R16.reuse, 0x1 ;  /* 0x0000000110051836 */ /* 0x040fe20000000000 */
[----:B------:R-:W-:Y:S01]  /*48c0*/  @P2 SEL R4, R25, R24, P5 ;  /* 0x0000001819042207 */ /* 0x000fe20002800000 */
[----:B-1----:R-:W-:Y:S02]  /*48d0*/  @P1 IMAD R18, R16, 0x4, R33 ;  /* 0x0000000410121824 */ /* 0x002fe400078e0221 */
[----:B------:R-:W-:-:S03]  /*48e0*/  @P1 IMAD.MOV.U32 R16, RZ, RZ, R5 ;  /* 0x000000ffff101224 */ /* 0x000fc600078e0005 */
[----:B------:R1:W-:Y:S01]  /*48f0*/  @P1 STS [R18+0x800], R23 ;  /* 0x0008001712001388 */ /* 0x0003e20000000800 */
[----:B------:R-:W-:Y:S01]  /*4900*/  @P2 VIADD R5, R16, 0x1 ;  /* 0x0000000110052836 */ /* 0x000fe20000000000 */
[----:B------:R-:W-:Y:S01]  /*4910*/  LOP3.LUT P1, RZ, R44, 0x4, RZ, 0xc0, !PT ;  /* 0x000000042cff7812 */ /* 0x000fe2000782c0ff */
[----:B--2---:R-:W-:Y:S02]  /*4920*/  @P2 IMAD R17, R16, 0x4, R33 ;  /* 0x0000000410112824 */ /* 0x004fe400078e0221 */
[----:B------:R-:W-:-:S03]  /*4930*/  @P2 IMAD.MOV.U32 R16, RZ, RZ, R5 ;  /* 0x000000ffff102224 */ /* 0x000fc600078e0005 */
[----:B------:R2:W-:Y:S01]  /*4940*/  @P2 STS [R17+0x800], R4 ;  /* 0x0008000411002388 */ /* 0x0005e20000000800 */
[----:B------:R-:W-:Y:S01]  /*4950*/  LOP3.LUT P2, RZ, R44, 0x80, RZ, 0xc0, !PT ;  /* 0x000000802cff7812 */ /* 0x000fe2000784c0ff */
[C---:B------:R-:W-:Y:S02]  /*4960*/  @P3 VIADD R5, R16.reuse, 0x1 ;  /* 0x0000000110053836 */ /* 0x040fe40000000000 */
[----:B---3--:R-:W-:Y:S01]  /*4970*/  @P3 IMAD R7, R16, 0x4, R33 ;  /* 0x0000000410073824 */ /* 0x008fe200078e0221 */
[----:B------:R-:W-:Y:S01]  /*4980*/  R2P PR, R3.B1, 0x60 ;  /* 0x0000006003007804 */ /* 0x000fe20000001000 */
[----:B------:R-:W-:Y:S01]  /*4990*/  @P3 IMAD.MOV.U32 R16, RZ, RZ, R5 ;  /* 0x000000ffff103224 */ /* 0x000fe200078e0005 */
[----:B------:R-:W-:Y:S02]  /*49a0*/  LOP3.LUT P0, RZ, R2, 0x8000, RZ, 0xc0, !PT ;  /* 0x0000800002ff7812 */ /* 0x000fe4000780c0ff */
[----:B------:R3:W-:Y:S01]  /*49b0*/  @P3 STS [R7+0x800], R20 ;  /* 0x0008001407003388 */ /* 0x0007e20000000800 */
[----:B------:R-:W-:Y:S01]  /*49c0*/  @P4 VIADD R3, R16, 0x1 ;  /* 0x0000000110034836 */ /* 0x000fe20000000000 */
[----:B------:R-:W-:Y:S01]  /*49d0*/  LOP3.LUT P3, RZ, R2, 0x10000, RZ, 0xc0, !PT ;  /* 0x0001000002ff7812 */ /* 0x000fe2000786c0ff */
[----:B------:R-:W-:-:S02]  /*49e0*/  @P4 IMAD R6, R16, 0x4, R33 ;  /* 0x0000000410064824 */ /* 0x000fc400078e0221 */
[----:B------:R-:W-:-:S04]  /*49f0*/  @P4 IMAD.MOV.U32 R16, RZ, RZ, R3 ;  /* 0x000000ffff104224 */ /* 0x000fc800078e0003 */
[C---:B------:R-:W-:Y:S01]  /*4a00*/  @P5 VIADD R3, R16.reuse, 0x1 ;  /* 0x0000000110035836 */ /* 0x040fe20000000000 */
[----:B------:R-:W-:Y:S01]  /*4a10*/  @P6 SEL R2, R15, R14, P1 ;  /* 0x0000000e0f026207 */ /* 0x000fe20000800000 */
[----:B-1----:R-:W-:Y:S02]  /*4a20*/  @P5 IMAD R18, R16, 0x4, R33 ;  /* 0x0000000410125824 */ /* 0x002fe400078e0221 */
[----:B------:R-:W-:Y:S01]  /*4a30*/  @P5 IMAD.MOV.U32 R16, RZ, RZ, R3 ;  /* 0x000000ffff105224 */ /* 0x000fe200078e0003 */
[----:B------:R-:W-:-:S03]  /*4a40*/  @P4 SEL R3, R22, R21, P2 ;  /* 0x0000001516034207 */ /* 0x000fc60001000000 */
[C---:B--2---:R-:W-:Y:S02]  /*4a50*/  @P6 VIADD R4, R16.reuse, 0x1 ;  /* 0x0000000110046836 */ /* 0x044fe40000000000 */
[--C-:B------:R-:W-:Y:S01]  /*4a60*/  @P6 IMAD R5, R16, 0x4, R33.reuse ;  /* 0x0000000410056824 */ /* 0x100fe200078e0221 */
[----:B------:R1:W-:Y:S01]  /*4a70*/  @P4 STS [R6+0x800], R3 ;  /* 0x0008000306004388 */ /* 0x0003e20000000800 */
[----:B------:R-:W-:Y:S01]  /*4a80*/  @P6 IMAD.MOV.U32 R16, RZ, RZ, R4 ;  /* 0x000000ffff106224 */ /* 0x000fe200078e0004 */
[----:B------:R-:W-:Y:S02]  /*4a90*/  LOP3.LUT P4, RZ, R44, 0x2, RZ, 0xc0, !PT ;  /* 0x000000022cff7812 */ /* 0x000fe4000788c0ff */
[----:B------:R2:W-:Y:S01]  /*4aa0*/  @P5 STS [R18+0x800], R13 ;  /* 0x0008000d12005388 */ /* 0x0005e20000000800 */
[----:B------:R-:W-:Y:S01]  /*4ab0*/  @P0 VIADD R4, R16, 0x1 ;  /* 0x0000000110040836 */ /* 0x000fe20000000000 */
[----:B------:R-:W-:Y:S01]  /*4ac0*/  R2P PR, R0.B2, 0x6 ;  /* 0x0000000600007804 */ /* 0x000fe20000002000 */
[----:B---3--:R-:W-:Y:S01]  /*4ad0*/  @P0 IMAD R7, R16, 0x4, R33 ;  /* 0x0000000410070824 */ /* 0x008fe200078e0221 */
[----:B------:R-:W-:Y:S01]  /*4ae0*/  @P3 SEL R11, R12, R11, P4 ;  /* 0x0000000b0c0b3207 */ /* 0x000fe20002000000 */
[----:B------:R-:W-:Y:S01]  /*4af0*/  @P0 IMAD.MOV.U32 R16, RZ, RZ, R4 ;  /* 0x000000ffff100224 */ /* 0x000fe200078e0004 */
[----:B------:R2:W-:Y:S01]  /*4b00*/  @P6 STS [R5+0x800], R2 ;  /* 0x0008000205006388 */ /* 0x0005e20000000800 */
[----:B----4-:R-:W-:-:S02]  /*4b10*/  ISETP.GE.AND P4, PT, R46, R19, PT ;  /* 0x000000132e00720c */ /* 0x010fc40003f86270 */
[C---:B0-----:R-:W-:Y:S01]  /*4b20*/  @P3 VIADD R0, R16.reuse, 0x1 ;  /* 0x0000000110003836 */ /* 0x041fe20000000000 */
[----:B------:R2:W-:Y:S01]  /*4b30*/  @P0 STS [R7+0x800], R10 ;  /* 0x0008000a07000388 */ /* 0x0005e20000000800 */
[----:B------:R-:W-:Y:S02]  /*4b40*/  @P3 IMAD R4, R16, 0x4, R33 ;  /* 0x0000000410043824 */ /* 0x000fe400078e0221 */
[----:B------:R-:W-:-:S03]  /*4b50*/  @P3 IMAD.MOV.U32 R16, RZ, RZ, R0 ;  /* 0x000000ffff103224 */ /* 0x000fc600078e0000 */
[----:B------:R2:W-:Y:S01]  /*4b60*/  @P3 STS [R4+0x800], R11 ;  /* 0x0008000b04003388 */ /* 0x0005e20000000800 */
[C---:B------:R-:W-:Y:S02]  /*4b70*/  @P1 VIADD R0, R16.reuse, 0x1 ;  /* 0x0000000110001836 */ /* 0x040fe40000000000 */
[----:B------:R-:W-:Y:S02]  /*4b80*/  @P1 IMAD R14, R16, 0x4, R33 ;  /* 0x00000004100e1824 */ /* 0x000fe400078e0221 */
[----:B------:R-:W-:-:S03]  /*4b90*/  @P1 IMAD.MOV.U32 R16, RZ, RZ, R0 ;  /* 0x000000ffff101224 */ /* 0x000fc600078e0000 */
[----:B------:R2:W-:Y:S01]  /*4ba0*/  @P1 STS [R14+0x800], R9 ;  /* 0x000800090e001388 */ /* 0x0005e20000000800 */
[----:B-1----:R-:W-:-:S05]  /*4bb0*/  @P2 IMAD R3, R16, 0x4, R33 ;  /* 0x0000000410032824 */ /* 0x002fca00078e0221 */
[----:B------:R2:W-:Y:S01]  /*4bc0*/  @P2 STS [R3+0x800], R8 ;  /* 0x0008000803002388 */ /* 0x0005e20000000800 */
[----:B------:R-:W-:Y:S06]  /*4bd0*/  BAR.SYNC.DEFER_BLOCKING 0x0 ;  /* 0x0000000000007b1d */ /* 0x000fec0000010000 */
[----:B------:R-:W-:Y:S05]  /*4be0*/  @P4 EXIT ;  /* 0x000000000000494d */ /* 0x000fea0003800000 */
[----:B------:R-:W-:Y:S01]  /*4bf0*/  LOP3.LUT R0, RZ, R46, RZ, 0x33, !PT ;  /* 0x0000002eff007212 */ /* 0x000fe200078e33ff */
[----:B------:R-:W-:Y:S04]  /*4c00*/  BSSY.RECONVERGENT B0, `(.L_x_297) ;  /* 0x0000018000007945 */ /* 0x000fe80003800200 */
[----:B------:R-:W-:-:S05]  /*4c10*/  IMAD.IADD R0, R0, 0x1, R19 ;  /* 0x0000000100007824 */ /* 0x000fca00078e0213 */
[C---:B--2---:R-:W-:Y:S02]  /*4c20*/  LOP3.LUT R2, R0.reuse, 0x600, RZ, 0xc0, !PT ;  /* 0x0000060000027812 */ /* 0x044fe400078ec0ff */
[----:B------:R-:W-:Y:S02]  /*4c30*/  ISETP.GE.U32.AND P1, PT, R0, 0x600, PT ;  /* 0x000006000000780c */ /* 0x000fe40003f26070 */
[----:B------:R-:W-:-:S13]  /*4c40*/  ISETP.NE.AND P0, PT, R2, 0x600, PT ;  /* 0x000006000200780c */ /* 0x000fda0003f05270 */
[----:B------:R-:W-:Y:S05]  /*4c50*/  @!P0 BRA `(.L_x_298) ;  /* 0x0000000000488947 */ /* 0x000fea0003800000 */
[----:B------:R-:W0:Y:S01]  /*4c60*/  LDC.64 R4, c[0x0][0x3a8] ;  /* 0x0000ea00ff047b82 */ /* 0x000e220000000a00 */
[----:B------:R-:W-:Y:S01]  /*4c70*/  LEA.HI R0, R0, 0x1, RZ, 0x17 ;  /* 0x0000000100007811 */ /* 0x000fe200078fb8ff */
[----:B------:R-:W-:-:S04]  /*4c80*/  IMAD.IADD R7, R46, 0x1, R45 ;  /* 0x000000012e077824 */ /* 0x000fc800078e022d */
[C---:B------:R-:W-:Y:S01]  /*4c90*/  IMAD.SHL.U32 R2, R0.reuse, 0x200, RZ ;  /* 0x0000020000027824 */ /* 0x040fe200078e00ff */
[----:B------:R-:W-:-:S04]  /*4ca0*/  LOP3.LUT R0, R0, 0x3, RZ, 0xc0, !PT ;  /* 0x0000000300007812 */ /* 0x000fc800078ec0ff */
[----:B------:R-:W-:Y:S01]  /*4cb0*/  LOP3.LUT R3, R2, 0x600, RZ, 0xc0, !PT ;  /* 0x0000060002037812 */ /* 0x000fe200078ec0ff */
[C---:B------:R-:W-:Y:S02]  /*4cc0*/  IMAD R2, R46.reuse, 0x4, R33 ;  /* 0x000000042e027824 */ /* 0x040fe400078e0221 */
[----:B------:R-:W-:Y:S02]  /*4cd0*/  IMAD.MOV R0, RZ, RZ, -R0 ;  /* 0x000000ffff007224 */ /* 0x000fe400078e0a00 */
[----:B------:R-:W-:Y:S02]  /*4ce0*/  IMAD.IADD R46, R46, 0x1, R3 ;  /* 0x000000012e2e7824 */ /* 0x000fe400078e0203 */
[----:B------:R-:W-:-:S07]  /*4cf0*/  VIADD R6, R2, 0x800 ;  /* 0x0000080002067836 */ /* 0x000fce0000000000 */
.L_x_299:
[----:B-1----:R1:W2:Y:S01]  /*4d00*/  LDS R9, [R6] ;  /* 0x0000000006097984 */ /* 0x0022a20000000800 */
[----:B0-----:R-:W-:-:S04]  /*4d10*/  IMAD.WIDE R2, R7, 0x4, R4 ;  /* 0x0000000407027825 */ /* 0x001fc800078e0204 */
[----:B------:R-:W-:Y:S02]  /*4d20*/  VIADD R0, R0, 0x1 ;  /* 0x0000000100007836 */ /* 0x000fe40000000000 */
[----:B------:R-:W-:Y:S02]  /*4d30*/  VIADD R7, R7, 0x200 ;  /* 0x0000020007077836 */ /* 0x000fe40000000000 */
[----:B-1----:R-:W-:Y:S01]  /*4d40*/  VIADD R6, R6, 0x800 ;  /* 0x0000080006067836 */ /* 0x002fe20000000000 */
[----:B------:R-:W-:Y:S01]  /*4d50*/  ISETP.NE.AND P0, PT, R0, RZ, PT ;  /* 0x000000ff0000720c */ /* 0x000fe20003f05270 */
[----:B--2---:R1:W-:-:S12]  /*4d60*/  STG.E desc[UR6][R2.64], R9 ;  /* 0x0000000902007986 */ /* 0x0043d8000c101906 */
[----:B------:R-:W-:Y:S05]  /*4d70*/  @P0 BRA `(.L_x_299) ;  /* 0xfffffffc00e00947 */ /* 0x000fea000383ffff */
.L_x_298:
[----:B------:R-:W-:Y:S05]  /*4d80*/  BSYNC.RECONVERGENT B0 ;  /* 0x0000000000007941 */ /* 0x000fea0003800200 */
.L_x_297:
[----:B------:R-:W-:Y:S05]  /*4d90*/  @!P1 EXIT ;  /* 0x000000000000994d */ /* 0x000fea0003800000 */
[----:B------:R-:W0:Y:S01]  /*4da0*/  LDCU.64 UR4, c[0x0][0x3a8] ;  /* 0x00007500ff0477ac */ /* 0x000e220008000a00 */
[----:B------:R-:W-:Y:S01]  /*4db0*/  IMAD.IADD R0, R19, 0x1, -R46 ;  /* 0x0000000113007824 */ /* 0x000fe200078e0a2e */
[----:B------:R-:W-:Y:S01]  /*4dc0*/  BSSY.RECONVERGENT B0, `(.L_x_300) ;  /* 0x0000039000007945 */ /* 0x000fe20003800200 */
[----:B------:R-:W-:Y:S01]  /*4dd0*/  IMAD.IADD R45, R46, 0x1, R45 ;  /* 0x000000012e2d7824 */ /* 0x000fe200078e022d */
[----:B------:R-:W-:Y:S02]  /*4de0*/  PLOP3.LUT P0, PT, PT, PT, PT, 0x80, 0x8 ;  /* 0x000000000008781c */ /* 0x000fe40003f0f070 */
[----:B------:R-:W-:Y:S01]  /*4df0*/  ISETP.GT.AND P1, PT, R0, 0x1800, PT ;  /* 0x000018000000780c */ /* 0x000fe20003f24270 */
[----:B------:R-:W-:-:S04]  /*4e00*/  IMAD R0, R46, 0x4, R33 ;  /* 0x000000042e007824 */ /* 0x000fc800078e0221 */
[----:B------:R-:W-:Y:S01]  /*4e10*/  VIADD R0, R0, 0x2000 ;  /* 0x0000200000007836 */ /* 0x000fe20000000000 */
[----:B0-----:R-:W-:-:S04]  /*4e20*/  UIADD3 UR4, UP0, UPT, UR4, 0x1000, URZ ;  /* 0x0000100004047890 */ /* 0x001fc8000ff1e0ff */
[----:B------:R-:W-:Y:S02]  /*4e30*/  UIADD3.X UR5, UPT, UPT, URZ, UR5, URZ, UP0, !UPT ;  /* 0x00000005ff057290 */ /* 0x000fe400087fe4ff */
[----:B-1----:R-:W-:-:S04]  /*4e40*/  IMAD.U32 R2, RZ, RZ, UR4 ;  /* 0x00000004ff027e24 */ /* 0x002fc8000f8e00ff */
[----:B------:R-:W-:Y:S01]  /*4e50*/  IMAD.U32 R3, RZ, RZ, UR5 ;  /* 0x00000005ff037e24 */ /* 0x000fe2000f8e00ff */
[----:B------:R-:W-:Y:S06]  /*4e60*/  @!P1 BRA `(.L_x_301) ;  /* 0x0000000000b89947 */ /* 0x000fec0003800000 */
[----:B------:R-:W-:Y:S01]  /*4e70*/  PLOP3.LUT P0, PT, PT, PT, PT, 0x8, 0x80 ;  /* 0x000000000080781c */ /* 0x000fe20003f0e170 */
[----:B------:R-:W-:-:S12]  /*4e80*/  VIADD R49, R19, 0xffffe800 ;  /* 0xffffe80013317836 */ /* 0x000fd80000000000 */
.L_x_302:
[----:B-1----:R-:W0:Y:S01]  /*4e90*/  LDS R11, [R0+-0x1800] ;  /* 0xffe80000000b7984 */ /* 0x002e220000000800 */
[----:B------:R-:W-:-:S03]  /*4ea0*/  IMAD.WIDE R4, R45, 0x4, R2 ;  /* 0x000000042d047825 */ /* 0x000fc600078e0202 */
[----:B------:R-:W1:Y:S01]  /*4eb0*/  LDS R13, [R0+-0x1000] ;  /* 0xfff00000000d7984 */ /* 0x000e620000000800 */
[C---:B------:R-:W-:Y:S02]  /*4ec0*/  VIADD R7, R45.reuse, 0x800 ;  /* 0x000008002d077836 */ /* 0x040fe40000000000 */
[C---:B------:R-:W-:Y:S01]  /*4ed0*/  VIADD R9, R45.reuse, 0x1000 ;  /* 0x000010002d097836 */ /* 0x040fe20000000000 */
[----:B------:R-:W2:Y:S01]  /*4ee0*/  LDS R15, [R0+-0x800] ;  /* 0xfff80000000f7984 */ /* 0x000ea20000000800 */
[----:B------:R-:W-:Y:S02]  /*4ef0*/  VIADD R37, R45, 0x1800 ;  /* 0x000018002d257836 */ /* 0x000fe40000000000 */
[--C-:B------:R-:W-:Y:S01]  /*4f00*/  IMAD.WIDE R6, R7, 0x4, R2.reuse ;  /* 0x0000000407067825 */ /* 0x100fe200078e0202 */
[----:B------:R-:W3:Y:S03]  /*4f10*/  LDS R17, [R0] ;  /* 0x0000000000117984 */ /* 0x000ee60000000800 */
[----:B------:R-:W-:Y:S01]  /*4f20*/  IMAD.WIDE R8, R9, 0x4, R2 ;  /* 0x0000000409087825 */ /* 0x000fe200078e0202 */
[----:B------:R-:W4:Y:S03]  /*4f30*/  LDS R21, [R0+0x800] ;  /* 0x0008000000157984 */ /* 0x000f260000000800 */
[----:B------:R-:W-:Y:S01]  /*4f40*/  VIADD R46, R46, 0x2000 ;  /* 0x000020002e2e7836 */ /* 0x000fe20000000000 */
[----:B------:R-:W5:Y:S01]  /*4f50*/  LDS R23, [R0+0x1000] ;  /* 0x0010000000177984 */ /* 0x000f620000000800 */
[----:B------:R-:W-:-:S03]  /*4f60*/  VIADD R45, R45, 0x2000 ;  /* 0x000020002d2d7836 */ /* 0x000fc60000000000 */
[----:B------:R-:W5:Y:S01]  /*4f70*/  LDS R25, [R0+0x1800] ;  /* 0x0018000000197984 */ /* 0x000f620000000800 */
[----:B------:R-:W-:-:S03]  /*4f80*/  ISETP.GE.AND P1, PT, R46, R49, PT ;  /* 0x000000312e00720c */ /* 0x000fc60003f26270 */
        /* <DEDUP_REMOVED lines=10> */
[----:B-1----:R1:W-:Y:S01]  /*5030*/  STG.E desc[UR6][R4.64+-0x800], R13 ;  /* 0xfff8000d04007986 */ /* 0x0023e2000c101906 */
[----:B--2---:R-:W-:-:S03]  /*5040*/  VIADD R0, R0, 0x8000 ;  /* 0x0000800000007836 */ /* 0x004fc60000000000 */
[----:B------:R1:W-:Y:S01]  /*5050*/  STG.E desc[UR6][R4.64], R15 ;  /* 0x0000000f04007986 */ /* 0x0003e2000c101906 */
[----:B0-----:R-:W-:-:S03]  /*5060*/  IMAD.WIDE R10, R37, 0x4, R2 ;  /* 0x00000004250a7825 */ /* 0x001fc600078e0202 */
[----:B---3--:R1:W-:Y:S04]  /*5070*/  STG.E desc[UR6][R4.64+0x800], R17 ;  /* 0x0008001104007986 */ /* 0x0083e8000c101906 */
[----:B----4-:R1:W-:Y:S04]  /*5080*/  STG.E desc[UR6][R6.64+-0x1000], R21 ;  /* 0xfff0001506007986 */ /* 0x0103e8000c101906 */
[----:B-----5:R1:W-:Y:S04]  /*5090*/  STG.E desc[UR6][R6.64+-0x800], R23 ;  /* 0xfff8001706007986 */ /* 0x0203e8000c101906 */
[----:B------:R1:W-:Y:S04]  /*50a0*/  STG.E desc[UR6][R6.64], R25 ;  /* 0x0000001906007986 */ /* 0x0003e8000c101906 */
        /* <DEDUP_REMOVED lines=8> */
[----:B------:R1:W-:Y:S01]  /*5130*/  STG.E desc[UR6][R10.64+0x800], R47 ;  /* 0x0008002f0a007986 */ /* 0x0003e2000c101906 */
[----:B------:R-:W-:Y:S05]  /*5140*/  @!P1 BRA `(.L_x_302) ;  /* 0xfffffffc00509947 */ /* 0x000fea000383ffff */
.L_x_301:
[----:B------:R-:W-:Y:S05]  /*5150*/  BSYNC.RECONVERGENT B0 ;  /* 0x0000000000007941 */ /* 0x000fea0003800200 */
.L_x_300:
[----:B-1----:R-:W-:Y:S01]  /*5160*/  IMAD.IADD R4, R19, 0x1, -R46 ;  /* 0x0000000113047824 */ /* 0x002fe200078e0a2e */
[----:B------:R-:W-:Y:S04]  /*5170*/  BSSY.RECONVERGENT B0, `(.L_x_303) ;  /* 0x000001a000007945 */ /* 0x000fe80003800200 */
[----:B------:R-:W-:-:S13]  /*5180*/  ISETP.GT.AND P1, PT, R4, 0x800, PT ;  /* 0x000008000400780c */ /* 0x000fda0003f24270 */
[----:B------:R-:W-:Y:S05]  /*5190*/  @!P1 BRA `(.L_x_304) ;  /* 0x00000000005c9947 */ /* 0x000fea0003800000 */
[----:B------:R-:W0:Y:S01]  /*51a0*/  LDS R9, [R0+-0x1800] ;  /* 0xffe8000000097984 */ /* 0x000e220000000800 */
[C---:B------:R-:W-:Y:S01]  /*51b0*/  VIADD R7, R45.reuse, 0x800 ;  /* 0x000008002d077836 */ /* 0x040fe20000000000 */
[----:B------:R-:W-:Y:S01]  /*51c0*/  PLOP3.LUT P0, PT, PT, PT, PT, 0x8, 0x80 ;  /* 0x000000000080781c */ /* 0x000fe20003f0e170 */
[--C-:B------:R-:W-:Y:S01]  /*51d0*/  IMAD.WIDE R4, R45, 0x4, R2.reuse ;  /* 0x000000042d047825 */ /* 0x100fe200078e0202 */
[----:B------:R-:W1:Y:S03]  /*51e0*/  LDS R11, [R0+-0x1000] ;  /* 0xfff00000000b7984 */ /* 0x000e660000000800 */
[----:B------:R-:W-:Y:S01]  /*51f0*/  IMAD.WIDE R6, R7, 0x4, R2 ;  /* 0x0000000407067825 */ /* 0x000fe200078e0202 */
[----:B------:R-:W2:Y:S03]  /*5200*/  LDS R13, [R0+-0x800] ;  /* 0xfff80000000d7984 */ /* 0x000ea60000000800 */
[----:B------:R-:W-:Y:S01]  /*5210*/  VIADD R46, R46, 0x1000 ;  /* 0x000010002e2e7836 */ /* 0x000fe20000000000 */
[----:B------:R-:W3:Y:S01]  /*5220*/  LDS R15, [R0] ;  /* 0x00000000000f7984 */ /* 0x000ee20000000800 */
[----:B------:R-:W-:-:S03]  /*5230*/  VIADD R45, R45, 0x1000 ;  /* 0x000010002d2d7836 */ /* 0x000fc60000000000 */
[----:B------:R-:W4:Y:S04]  /*5240*/  LDS R17, [R0+0x800] ;  /* 0x0008000000117984 */ /* 0x000f280000000800 */
[----:B------:R-:W5:Y:S04]  /*5250*/  LDS R21, [R0+0x1000] ;  /* 0x0010000000157984 */ /* 0x000f680000000800 */
[----:B------:R-:W5:Y:S04]  /*5260*/  LDS R23, [R0+0x1800] ;  /* 0x0018000000177984 */ /* 0x000f680000000800 */
[----:B------:R0:W5:Y:S02]  /*5270*/  LDS R25, [R0+0x2000] ;  /* 0x0020000000197984 */ /* 0x0001640000000800 */
[----:B0-----:R-:W-:-:S02]  /*5280*/  VIADD R0, R0, 0x4000 ;  /* 0x0000400000007836 */ /* 0x001fc40000000000 */
[----:B------:R0:W-:Y:S04]  /*5290*/  STG.E desc[UR6][R4.64+-0x1000], R9 ;  /* 0xfff0000904007986 */ /* 0x0001e8000c101906 */
[----:B-1----:R0:W-:Y:S04]  /*52a0*/  STG.E desc[UR6][R4.64+-0x800], R11 ;  /* 0xfff8000b04007986 */ /* 0x0021e8000c101906 */
[----:B--2---:R0:W-:Y:S04]  /*52b0*/  STG.E desc[UR6][R4.64], R13 ;  /* 0x0000000d04007986 */ /* 0x0041e8000c101906 */
[----:B---3--:R0:W-:Y:S04]  /*52c0*/  STG.E desc[UR6][R4.64+0x800], R15 ;  /* 0x0008000f04007986 */ /* 0x0081e8000c101906 */
[----:B----4-:R0:W-:Y:S04]  /*52d0*/  STG.E desc[UR6][R6.64+-0x1000], R17 ;  /* 0xfff0001106007986 */ /* 0x0101e8000c101906 */
[----:B-----5:R0:W-:Y:S04]  /*52e0*/  STG.E desc[UR6][R6.64+-0x800], R21 ;  /* 0xfff8001506007986 */ /* 0x0201e8000c101906 */
[----:B------:R0:W-:Y:S04]  /*52f0*/  STG.E desc[UR6][R6.64], R23 ;  /* 0x0000001706007986 */ /* 0x0001e8000c101906 */
[----:B------:R0:W-:Y:S02]  /*5300*/  STG.E desc[UR6][R6.64+0x800], R25 ;  /* 0x0008001906007986 */ /* 0x0001e4000c101906 */
.L_x_304:
[----:B------:R-:W-:Y:S05]  /*5310*/  BSYNC.RECONVERGENT B0 ;  /* 0x0000000000007941 */ /* 0x000fea0003800200 */
.L_x_303:
[----:B------:R-:W-:-:S13]  /*5320*/  ISETP.LT.OR P0, PT, R46, R19, P0 ;  /* 0x000000132e00720c */ /* 0x000fda0000701670 */
[----:B------:R-:W-:Y:S05]  /*5330*/  @!P0 EXIT ;  /* 0x000000000000894d */ /* 0x000fea0003800000 */
[----:B0-----:R-:W0:Y:S01]  /*5340*/  LDS R5, [R0+-0x1800] ;  /* 0xffe8000000057984 */ /* 0x001e220000000800 */
[----:B------:R-:W-:-:S03]  /*5350*/  IMAD.WIDE R2, R45, 0x4, R2 ;  /* 0x000000042d027825 */ /* 0x000fc600078e0202 */
[----:B------:R-:W1:Y:S04]  /*5360*/  LDS R7, [R0+-0x1000] ;  /* 0xfff0000000077984 */ /* 0x000e680000000800 */
[----:B------:R-:W2:Y:S04]  /*5370*/  LDS R9, [R0+-0x800] ;  /* 0xfff8000000097984 */ /* 0x000ea80000000800 */
[----:B------:R-:W3:Y:S04]  /*5380*/  LDS R11, [R0] ;  /* 0x00000000000b7984 */ /* 0x000ee80000000800 */
[----:B0-----:R-:W-:Y:S04]  /*5390*/  STG.E desc[UR6][R2.64+-0x1000], R5 ;  /* 0xfff0000502007986 */ /* 0x001fe8000c101906 */
[----:B-1----:R-:W-:Y:S04]  /*53a0*/  STG.E desc[UR6][R2.64+-0x800], R7 ;  /* 0xfff8000702007986 */ /* 0x002fe8000c101906 */
[----:B--2---:R-:W-:Y:S04]  /*53b0*/  STG.E desc[UR6][R2.64], R9 ;  /* 0x0000000902007986 */ /* 0x004fe8000c101906 */
[----:B---3--:R-:W-:Y:S01]  /*53c0*/  STG.E desc[UR6][R2.64+0x800], R11 ;  /* 0x0008000b02007986 */ /* 0x008fe2000c101906 */
[----:B------:R-:W-:Y:S05]  /*53d0*/  EXIT ;  /* 0x000000000000794d */ /* 0x000fea0003800000 */
.L_x_254:
[----:B------:R-:W0:Y:S01]  /*53e0*/  LDC.64 R2, c[0x0][0x3c0] ;  /* 0x0000f000ff027b82 */ /* 0x000e220000000a00 */
[----:B------:R-:W1:Y:S01]  /*53f0*/  S2R R18, SR_TID.X ;  /* 0x0000000000127919 */ /* 0x000e620000002100 */
[----:B------:R-:W2:Y:S01]  /*5400*/  LDCU.64 UR4, c[0x0][0x380] ;  /* 0x00007000ff0477ac */ /* 0x000ea20008000a00 */
[----:B0-----:R-:W-:-:S05]  /*5410*/  IMAD.WIDE.U32 R6, R32, 0x8, R2 ;  /* 0x0000000820067825 */ /* 0x001fca00078e0002 */
[----:B------:R-:W3:Y:S04]  /*5420*/  LDG.E R5, desc[UR6][R6.64] ;  /* 0x0000000606057981 */ /* 0x000ee8000c1e1900 */
[----:B------:R-:W4:Y:S04]  /*5430*/  LDG.E R8, desc[UR6][R6.64+0x4] ;  /* 0x0000040606087981 */ /* 0x000f28000c1e1900 */
[----:B------:R-:W3:Y:S04]  /*5440*/  LDG.E R0, desc[UR6][R6.64+0x8] ;  /* 0x0000080606007981 */ /* 0x000ee8000c1e1900 */
[----:B------:R-:W5:Y:S01]  /*5450*/  LDG.E R9, desc[UR6][R6.64+0xc] ;  /* 0x00000c0606097981 */ /* 0x000f62000c1e1900 */
[----:B------:R-:W-:Y:S01]  /*5460*/  BSSY.RECONVERGENT B0, `(.L_x_305) ;  /* 0x0000014000007945 */ /* 0x000fe20003800200 */
[--C-:B----4-:R-:W-:Y:S01]  /*5470*/  SHF.R.S32.HI R10, RZ, 0x1f, R8.reuse ;  /* 0x0000001fff0a7819 */ /* 0x110fe20000011408 */
[----:B---3--:R-:W-:Y:S01]  /*5480*/  IMAD.IADD R3, R0, 0x1, -R5 ;  /* 0x0000000100037824 */ /* 0x008fe200078e0a05 */
[----:B-1----:R-:W-:Y:S01]  /*5490*/  IADD3 R0, P0, PT, R5, R18, RZ ;  /* 0x0000001205007210 */ /* 0x002fe20007f1e0ff */
[----:B-----5:R-:W-:-:S03]  /*54a0*/  IMAD.IADD R2, R9, 0x1, -R8 ;  /* 0x0000000109027824 */ /* 0x020fc600078e0a08 */
[----:B------:R-:W-:Y:S02]  /*54b0*/  LEA.HI.X.SX32 R5, R5, RZ, 0x1, P0 ;  /* 0x000000ff05057211 */ /* 0x000fe400000f0eff */
[----:B--2---:R-:W-:Y:S01]  /*54c0*/  LEA R4, P1, R0, UR4, 0x2 ;  /* 0x0000000400047c11 */ /* 0x004fe2000f8210ff */
[----:B------:R-:W-:-:S03]  /*54d0*/  IMAD.IADD R9, R3, 0x1, R2 ;  /* 0x0000000103097824 */ /* 0x000fc600078e0202 */
[----:B------:R-:W-:Y:S02]  /*54e0*/  LEA.HI.X R5, R0, UR5, R5, 0x2, P1 ;  /* 0x0000000500057c11 */ /* 0x000fe400088f1405 */
[----:B------:R-:W-:-:S13]  /*54f0*/  ISETP.GE.AND P0, PT, R18, R9, PT ;  /* 0x000000091200720c */ /* 0x000fda0003f06270 */
[----:B------:R-:W-:Y:S05]  /*5500*/  @P0 BRA `(.L_x_306) ;  /* 0x0000000000240947 */ /* 0x000fea0003800000 */
[----:B------:R-:W-:-:S13]  /*5510*/  ISETP.GE.AND P0, PT, R18, R3, PT ;  /* 0x000000031200720c */ /* 0x000fda0003f06270 */
[----:B------:R0:W5:Y:S01]  /*5520*/  @!P0 LDG.E R0, desc[UR6][R4.64] ;  /* 0x0000000604008981 */ /* 0x000162000c1e1900 */
[----:B------:R-:W1:Y:S01]  /*5530*/  @P0 LDC.64 R14, c[0x0][0x388] ;  /* 0x0000e200ff0e0b82 */ /* 0x000e620000000a00 */
[----:B------:R-:W-:-:S05]  /*5540*/  @P0 IMAD.IADD R7, R18, 0x1, -R3 ;  /* 0x0000000112070824 */ /* 0x000fca00078e0a03 */
[----:B------:R-:W-:-:S04]  /*5550*/  @P0 IADD3 R11, P1, PT, R8, R7, RZ ;  /* 0x00000007080b0210 */ /* 0x000fc80007f3e0ff */
[----:B------:R-:W-:Y:S02]  /*5560*/  @P0 LEA.HI.X.SX32 R12, R7, R10, 0x1, P1 ;  /* 0x0000000a070c0211 */ /* 0x000fe400008f0eff */
[----:B-1----:R-:W-:-:S04]  /*5570*/  @P0 LEA R6, P1, R11, R14, 0x2 ;  /* 0x0000000e0b060211 */ /* 0x002fc800078210ff */
[----:B------:R-:W-:-:S05]  /*5580*/  @P0 LEA.HI.X R7, R11, R15, R12, 0x2, P1 ;  /* 0x0000000f0b070211 */ /* 0x000fca00008f140c */
[----:B------:R0:W5:Y:S04]  /*5590*/  @P0 LDG.E R0, desc[UR6][R6.64] ;  /* 0x0000000606000981 */ /* 0x000168000c1e1900 */
.L_x_306:
[----:B------:R-:W-:Y:S05]  /*55a0*/  BSYNC.RECONVERGENT B0 ;  /* 0x0000000000007941 */ /* 0x000fea0003800200 */
.L_x_305:
[----:B------:R-:W1:Y:S01]  /*55b0*/  LDCU.64 UR4, c[0x0][0x388] ;  /* 0x00007100ff0477ac */ /* 0x000e620008000a00 */
[--C-:B------:R-:W-:Y:S01]  /*55c0*/  IADD3 R8, P0, P1, R8, R18, -R3.reuse ;  /* 0x0000001208087210 */ /* 0x100fe2000791e803 */
[C---:B------:R-:W-:Y:S01]  /*55d0*/  VIADD R12, R18.reuse, 0x200 ;  /* 0x00000200120c7836 */ /* 0x040fe20000000000 */
[----:B0-----:R-:W-:Y:S01]  /*55e0*/  SHF.R.S32.HI R7, RZ, 0x1f, R3 ;  /* 0x0000001fff077819 */ /* 0x001fe20000011403 */
[C---:B------:R-:W-:Y:S01]  /*55f0*/  VIADD R14, R18.reuse, 0x600 ;  /* 0x00000600120e7836 */ /* 0x040fe20000000000 */
[----:B------:R-:W-:Y:S01]  /*5600*/  LOP3.LUT R16, R18, 0x800, RZ, 0xfc, !PT ;  /* 0x0000080012107812 */ /* 0x000fe200078efcff */
[----:B------:R-:W-:Y:S01]  /*5610*/  BSSY.RECONVERGENT B0, `(.L_x_307) ;  /* 0x000000f000007945 */ /* 0x000fe20003800200 */
[----:B------:R-:W-:Y:S01]  /*5620*/  IADD3.X R7, PT, PT, R10, RZ, ~R7, P0, P1 ;  /* 0x000000ff0a077210 */ /* 0x000fe200007e2c07 */
[----:B------:R-:W-:Y:S01]  /*5630*/  VIADD R20, R18, 0xa00 ;  /* 0x00000a0012147836 */ /* 0x000fe20000000000 */
[----:B------:R-:W-:Y:S02]  /*5640*/  ISETP.GE.AND P1, PT, R12, R9, PT ;  /* 0x000000090c00720c */ /* 0x000fe40003f26270 */
[----:B------:R-:W-:-:S02]  /*5650*/  LOP3.LUT R10, R18, 0x400, RZ, 0xfc, !PT ;  /* 0x00000400120a7812 */ /* 0x000fc400078efcff */
[-C--:B------:R-:W-:Y:S02]  /*5660*/  ISETP.GE.AND P3, PT, R14, R9.reuse, PT ;  /* 0x000000090e00720c */ /* 0x080fe40003f66270 */
[-C--:B------:R-:W-:Y:S02]  /*5670*/  ISETP.GE.AND P2, PT, R10, R9.reuse, PT ;  /* 0x000000090a00720c */ /* 0x080fe40003f46270 */
[----:B------:R-:W-:Y:S02]  /*5680*/  ISETP.GE.AND P0, PT, R16, R9, PT ;  /* 0x000000091000720c */ /* 0x000fe40003f06270 */
[----:B-1----:R-:W-:Y:S02]  /*5690*/  LEA R6, P4, R8, UR4, 0x2 ;  /* 0x0000000408067c11 */ /* 0x002fe4000f8810ff */
[----:B------:R-:W-:Y:S02]  /*56a0*/  LOP3.LUT R22, R18, 0xc00, RZ, 0xfc, !PT ;  /* 0x00000c0012167812 */ /* 0x000fe400078efcff */
[----:B------:R-:W-:Y:S01]  /*56b0*/  LEA.HI.X R7, R8, UR5, R7, 0x2, P4 ;  /* 0x0000000508077c11 */ /* 0x000fe2000a0f1407 */
[----:B------:R-:W-:Y:S08]  /*56c0*/  @P1 BRA `(.L_x_308) ;  /* 0x00000000000c1947 */ /* 0x000ff00003800000 */
[----:B------:R-:W-:-:S13]  /*56d0*/  ISETP.GE.AND P1, PT, R12, R3, PT ;  /* 0x000000030c00720c */ /* 0x000fda0003f26270 */
[----:B------:R0:W5:Y:S04]  /*56e0*/  @P1 LDG.E R8, desc[UR6][R6.64+0x800] ;  /* 0x0008000606081981 */ /* 0x000168000c1e1900 */
[----:B------:R0:W5:Y:S02]  /*56f0*/  @!P1 LDG.E R8, desc[UR6][R4.64+0x800] ;  /* 0x0008000604089981 */ /* 0x000164000c1e1900 */
.L_x_308:
[----:B------:R-:W-:Y:S05]  /*5700*/  BSYNC.RECONVERGENT B0 ;  /* 0x0000000000007941 */ /* 0x000fea0003800200 */
.L_x_307:
[----:B------:R-:W-:Y:S04]  /*5710*/  BSSY.RECONVERGENT B0, `(.L_x_309) ;  /* 0x0000005000007945 */ /* 0x000fe80003800200 */
[----:B------:R-:W-:Y:S05]  /*5720*/  @P2 BRA `(.L_x_310) ;  /* 0x00000000000c2947 */ /* 0x000fea0003800000 */
[----:B------:R-:W-:-:S13]  /*5730*/  ISETP.GE.AND P1, PT, R10, R3, PT ;  /* 0x000000030a00720c */ /* 0x000fda0003f26270 */
[----:B------:R1:W5:Y:S04]  /*5740*/  @P1 LDG.E R10, desc[UR6][R6.64+0x1000] ;  /* 0x00100006060a1981 */ /* 0x000368000c1e1900 */
[----:B------:R1:W5:Y:S02]  /*5750*/  @!P1 LDG.E R10, desc[UR6][R4.64+0x1000] ;  /* 0x00100006040a9981 */ /* 0x000364000c1e1900 */
.L_x_310:
[----:B------:R-:W-:Y:S05]  /*5760*/  BSYNC.RECONVERGENT B0 ;  /* 0x0000000000007941 */ /* 0x000fea0003800200 */
.L_x_309:
[----:B------:R-:W-:Y:S04]  /*5770*/  BSSY.RECONVERGENT B0, `(.L_x_311) ;  /* 0x0000005000007945 */ /* 0x000fe80003800200 */
[----:B------:R-:W-:Y:S05]  /*5780*/  @P3 BRA `(.L_x_312) ;  /* 0x00000000000c3947 */ /* 0x000fea0003800000 */
[----:B------:R-:W-:-:S13]  /*5790*/  ISETP.GE.AND P1, PT, R14, R3, PT ;  /* 0x000000030e00720c */ /* 0x000fda0003f26270 */
[----:B------:R2:W5:Y:S04]  /*57a0*/  @P1 LDG.E R11, desc[UR6][R6.64+0x1800] ;  /* 0x00180006060b1981 */ /* 0x000568000c1e1900 */
[----:B------:R2:W5:Y:S02]  /*57b0*/  @!P1 LDG.E R11, desc[UR6][R4.64+0x1800] ;  /* 0x00180006040b9981 */ /* 0x000564000c1e1900 */
.L_x_312:
[----:B------:R-:W-:Y:S05]  /*57c0*/  BSYNC.RECONVERGENT B0 ;  /* 0x0000000000007941 */ /* 0x000fea0003800200 */
.L_x_311:
[----:B------:R-:W-:Y:S04]  /*57d0*/  BSSY.RECONVERGENT B0, `(.L_x_313) ;  /* 0x0000005000007945 */ /* 0x000fe80003800200 */
[----:B------:R-:W-:Y:S05]  /*57e0*/  @P0 BRA `(.L_x_314) ;  /* 0x00000000000c0947 */ /* 0x000fea0003800000 */
[----:B------:R-:W-:-:S13]  /*57f0*/  ISETP.GE.AND P0, PT, R16, R3, PT ;  /* 0x000000031000720c */ /* 0x000fda0003f06270 */
[----:B------:R3:W5:Y:S04]  /*5800*/  @P0 LDG.E R12, desc[UR6][R6.64+0x2000] ;  /* 0x00200006060c0981 */ /* 0x000768000c1e1900 */
[----:B------:R3:W5:Y:S02]  /*5810*/  @!P0 LDG.E R12, desc[UR6][R4.64+0x2000] ;  /* 0x00200006040c8981 */ /* 0x000764000c1e1900 */
.L_x_314:
[----:B------:R-:W-:Y:S05]  /*5820*/  BSYNC.RECONVERGENT B0 ;  /* 0x0000000000007941 */ /* 0x000fea0003800200 */
.L_x_313:
        /* <DEDUP_REMOVED lines=19> */
.L_x_316:
[----:B------:R-:W-:Y:S05]  /*5960*/  BSYNC.RECONVERGENT B0 ;  /* 0x0000000000007941 */ /* 0x000fea0003800200 */
.L_x_315:
[----:B------:R-:W-:Y:S04]  /*5970*/  BSSY.RECONVERGENT B0, `(.L_x_317) ;  /* 0x0000005000007945 */ /* 0x000fe80003800200 */
[----:B------:R-:W-:Y:S05]  /*5980*/  @P0 BRA `(.L_x_318) ;  /* 0x00000000000c0947 */ /* 0x000fea0003800000 */
[----:B------:R-:W-:-:S13]  /*5990*/  ISETP.GE.AND P0, PT, R22, R3, PT ;  /* 0x000000031600720c */ /* 0x000fda0003f06270 */
[----:B------:R0:W5:Y:S04]  /*59a0*/  @P0 LDG.E R14, desc[UR6][R6.64+0x3000] ;  /* 0x00300006060e0981 */ /* 0x000168000c1e1900 */
[----:B------:R0:W5:Y:S02]  /*59b0*/  @!P0 LDG.E R14, desc[UR6][R4.64+0x3000] ;  /* 0x00300006040e8981 */ /* 0x000164000c1e1900 */
.L_x_318:
[----:B------:R-:W-:Y:S05]  /*59c0*/  BSYNC.RECONVERGENT B0 ;  /* 0x0000000000007941 */ /* 0x000fea0003800200 */
.L_x_317:
[----:B------:R-:W-:Y:S04]  /*59d0*/  BSSY.RECONVERGENT B0, `(.L_x_319) ;  /* 0x0000005000007945 */ /* 0x000fe80003800200 */
[----:B------:R-:W-:Y:S05]  /*59e0*/  @P1 BRA `(.L_x_320) ;  /* 0x00000000000c1947 */ /* 0x000fea0003800000 */
[----:B------:R-:W-:-:S13]  /*59f0*/  ISETP.GE.AND P0, PT, R16, R3, PT ;  /* 0x000000031000720c */ /* 0x000fda0003f06270 */
[----:B------:R0:W5:Y:S04]  /*5a00*/  @P0 LDG.E R15, desc[UR6][R6.64+0x3800] ;  /* 0x00380006060f0981 */ /* 0x000168000c1e1900 */
[----:B------:R0:W5:Y:S02]  /*5a10*/  @!P0 LDG.E R15, desc[UR6][R4.64+0x3800] ;  /* 0x00380006040f8981 */ /* 0x000164000c1e1900 */
.L_x_320:
[----:B------:R-:W-:Y:S05]  /*5a20*/  BSYNC.RECONVERGENT B0 ;  /* 0x0000000000007941 */ /* 0x000fea0003800200 */
.L_x_319:
[----:B------:R-:W-:Y:S04]  /*5a30*/  BSSY.RECONVERGENT B0, `(.L_x_321) ;  /* 0x0000005000007945 */ /* 0x000fe80003800200 */
[----:B------:R-:W-:Y:S05]  /*5a40*/  @P2 BRA `(.L_x_322) ;  /* 0x00000000000c2947 */ /* 0x000fea0003800000 */
[----:B------:R-:W-:-:S13]  /*5a50*/  ISETP.GE.AND P0, PT, R24, R3, PT ;  /* 0x000000031800720c */ /* 0x000fda0003f06270 */
[----:B------:R0:W5:Y:S04]  /*5a60*/  @P0 LDG.E R16, desc[UR6][R6.64+0x4000] ;  /* 0x0040000606100981 */ /* 0x000168000c1e1900 */
[----:B------:R0:W5:Y:S02]  /*5a70*/  @!P0 LDG.E R16, desc[UR6][R4.64+0x4000] ;  /* 0x0040000604108981 */ /* 0x000164000c1e1900 */
.L_x_322:
[----:B------:R-:W-:Y:S05]  /*5a80*/  BSYNC.RECONVERGENT B0 ;  /* 0x0000000000007941 */ /* 0x000fea0003800200 */
.L_x_321:
[----:B------:R-:W-:Y:S04]  /*5a90*/  BSSY.RECONVERGENT B0, `(.L_x_323) ;  /* 0x0000005000007945 */ /* 0x000fe80003800200 */
[----:B------:R-:W-:Y:S05]  /*5aa0*/  @P3 BRA `(.L_x_324) ;  /* 0x00000000000c3947 */ /* 0x000fea0003800000 */
[----:B------:R-:W-:-:S13]  /*5ab0*/  ISETP.GE.AND P0, PT, R26, R3, PT ;  /* 0x000000031a00720c */ /* 0x000fda0003f06270 */
[----:B------:R0:W5:Y:S04]  /*5ac0*/  @P0 LDG.E R17, desc[UR6][R6.64+0x4800] ;  /* 0x0048000606110981 */ /* 0x000168000c1e1900 */
[----:B------:R0:W5:Y:S02]  /*5ad0*/  @!P0 LDG.E R17, desc[UR6][R4.64+0x4800] ;  /* 0x0048000604118981 */ /* 0x000164000c1e1900 */
.L_x_324:
[----:B------:R-:W-:Y:S05]  /*5ae0*/  BSYNC.RECONVERGENT B0 ;  /* 0x0000000000007941 */ /* 0x000fea0003800200 */
.L_x_323:
[----:B------:R-:W-:Y:S04]  /*5af0*/  BSSY.RECONVERGENT B0, `(.L_x_325) ;  /* 0x0000005000007945 */ /* 0x000fe80003800200 */
[----:B------:R-:W-:Y:S05]  /*5b00*/  @P4 BRA `(.L_x_326) ;  /* 0x00000000000c4947 */ /* 0x000fea0003800000 */
[----:B------:R-:W-:-:S13]  /*5b10*/  ISETP.GE.AND P0, PT, R28, R3, PT ;  /* 0x000000031c00720c */ /* 0x000fda0003f06270 */
[----:B------:R0:W5:Y:S04]  /*5b20*/  @P0 LDG.E R19, desc[UR6][R6.64+0x5000] ;  /* 0x0050000606130981 */ /* 0x000168000c1e1900 */
[----:B------:R0:W5:Y:S02]  /*5b30*/  @!P0 LDG.E R19, desc[UR6][R4.64+0x5000] ;  /* 0x0050000604138981 */ /* 0x000164000c1e1900 */
.L_x_326:
[----:B------:R-:W-:Y:S05]  /*5b40*/  BSYNC.RECONVERGENT B0 ;  /* 0x0000000000007941 */ /* 0x000fea0003800200 */
.L_x_325:
[----:B------:R-:W-:Y:S04]  /*5b50*/  BSSY.RECONVERGENT B0, `(.L_x_327) ;  /* 0x0000005000007945 */ /* 0x000fe80003800200 */
[----:B------:R-:W-:Y:S05]  /*5b60*/  @P5 BRA `(.L_x_328) ;  /* 0x00000000000c5947 */ /* 0x000fea0003800000 */
[----:B------:R-:W-:-:S13]  /*5b70*/  ISETP.GE.AND P0, PT, R30, R3, PT ;  /* 0x000000031e00720c */ /* 0x000fda0003f06270 */
[----:B------:R0:W5:Y:S04]  /*5b80*/  @P0 LDG.E R20, desc[UR6][R6.64+0x5800] ;  /* 0x0058000606140981 */ /* 0x000168000c1e1900 */
[----:B------:R0:W5:Y:S02]  /*5b90*/  @!P0 LDG.E R20, desc[UR6][R4.64+0x5800] ;  /* 0x0058000604148981 */ /* 0x000164000c1e1900 */
.L_x_328:
[----:B------:R-:W-:Y:S05]  /*5ba0*/  BSYNC.RECONVERGENT B0 ;  /* 0x0000000000007941 */ /* 0x000fea0003800200 */
.L_x_327:
        /* <DEDUP_REMOVED lines=17> */
.L_x_330:
[----:B------:R-:W-:Y:S05]  /*5cc0*/  BSYNC.RECONVERGENT B0 ;  /* 0x0000000000007941 */ /* 0x000fea0003800200 */
.L_x_329:
[----:B------:R-:W-:Y:S04]  /*5cd0*/  BSSY.RECONVERGENT B0, `(.L_x_331) ;  /* 0x0000005000007945 */ /* 0x000fe80003800200 */
[----:B------:R-:W-:Y:S05]  /*5ce0*/  @P0 BRA `(.L_x_332) ;  /* 0x00000000000c0947 */ /* 0x000fea0003800000 */
[----:B------:R-:W-:-:S13]  /*5cf0*/  ISETP.GE.AND P0, PT, R36, R3, PT ;  /* 0x000000032400720c */ /* 0x000fda0003f06270 */
[----:B------:R0:W5:Y:S04]  /*5d00*/  @P0 LDG.E R22, desc[UR6][R6.64+0x6800] ;  /* 0x0068000606160981 */ /* 0x000168000c1e1900 */
[----:B------:R0:W5:Y:S02]  /*5d10*/  @!P0 LDG.E R22, desc[UR6][R4.64+0x6800] ;  /* 0x0068000604168981 */ /* 0x000164000c1e1900 */
.L_x_332:
[----:B------:R-:W-:Y:S05]  /*5d20*/  BSYNC.RECONVERGENT B0 ;  /* 0x0000000000007941 */ /* 0x000fea0003800200 */
.L_x_331:
[----:B------:R-:W-:Y:S04]  /*5d30*/  BSSY.RECONVERGENT B0, `(.L_x_333) ;  /* 0x0000005000007945 */ /* 0x000fe80003800200 */
[----:B------:R-:W-:Y:S05]  /*5d40*/  @P1 BRA `(.L_x_334) ;  /* 0x00000000000c1947 */ /* 0x000fea0003800000 */
[----:B------:R-:W-:-:S13]  /*5d50*/  ISETP.GE.AND P0, PT, R24, R3, PT ;  /* 0x000000031800720c */ /* 0x000fda0003f06270 */
[----:B------:R0:W5:Y:S04]  /*5d60*/  @P0 LDG.E R23, desc[UR6][R6.64+0x7000] ;  /* 0x0070000606170981 */ /* 0x000168000c1e1900 */
[----:B------:R0:W5:Y:S02]  /*5d70*/  @!P0 LDG.E R23, desc[UR6][R4.64+0x7000] ;  /* 0x0070000604178981 */ /* 0x000164000c1e1900 */
.L_x_334:
[----:B------:R-:W-:Y:S05]  /*5d80*/  BSYNC.RECONVERGENT B0 ;  /* 0x0000000000007941 */ /* 0x000fea0003800200 */
.L_x_333:
[----:B------:R-:W-:Y:S04]  /*5d90*/  BSSY.RECONVERGENT B0, `(.L_x_335) ;  /* 0x0000005000007945 */ /* 0x000fe80003800200 */
[----:B------:R-:W-:Y:S05]  /*5da0*/  @P2 BRA `(.L_x_336) ;  /* 0x00000000000c2947 */ /* 0x000fea0003800000 */
[----:B------:R-:W-:-:S13]  /*5db0*/  ISETP.GE.AND P0, PT, R26, R3, PT ;  /* 0x000000031a00720c */ /* 0x000fda0003f06270 */
[----:B------:R0:W5:Y:S04]  /*5dc0*/  @P0 LDG.E R24, desc[UR6][R6.64+0x7800] ;  /* 0x0078000606180981 */ /* 0x000168000c1e1900 */
[----:B------:R0:W5:Y:S02]  /*5dd0*/  @!P0 LDG.E R24, desc[UR6][R4.64+0x7800] ;  /* 0x0078000604188981 */ /* 0x000164000c1e1900 */
.L_x_336:
[----:B------:R-:W-:Y:S05]  /*5de0*/  BSYNC.RECONVERGENT B0 ;  /* 0x0000000000007941 */ /* 0x000fea0003800200 */
.L_x_335:
[----:B------:R-:W-:Y:S04]  /*5df0*/  BSSY.RECONVERGENT B0, `(.L_x_337) ;  /* 0x0000005000007945 */ /* 0x000fe80003800200 */
[----:B------:R-:W-:Y:S05]  /*5e00*/  @P3 BRA `(.L_x_338) ;  /* 0x00000000000c3947 */ /* 0x000fea0003800000 */
[----:B------:R-:W-:-:S13]  /*5e10*/  ISETP.GE.AND P0, PT, R28, R3, PT ;  /* 0x000000031c00720c */ /* 0x000fda0003f06270 */
[----:B------:R0:W5:Y:S04]  /*5e20*/  @P0 LDG.E R25, desc[UR6][R6.64+0x8000] ;  /* 0x0080000606190981 */ /* 0x000168000c1e1900 */
[----:B------:R0:W5:Y:S02]  /*5e30*/  @!P0 LDG.E R25, desc[UR6][R4.64+0x8000] ;  /* 0x0080000604198981 */ /* 0x000164000c1e1900 */
.L_x_338:
[----:B------:R-:W-:Y:S05]  /*5e40*/  BSYNC.RECONVERGENT B0 ;  /* 0x0000000000007941 */ /* 0x000fea0003800200 */
.L_x_337:
[----:B------:R-:W-:Y:S04]  /*5e50*/  BSSY.RECONVERGENT B0, `(.L_x_339) ;  /* 0x0000005000007945 */ /* 0x000fe80003800200 */
[----:B------:R-:W-:Y:S05]  /*5e60*/  @P4 BRA `(.L_x_340) ;  /* 0x00000000000c4947 */ /* 0x000fea0003800000 */
[----:B------:R-:W-:-:S13]  /*5e70*/  ISETP.GE.AND P0, PT, R30, R3, PT ;  /* 0x000000031e00720c */ /* 0x000fda0003f06270 */
[----:B------:R0:W5:Y:S04]  /*5e80*/  @P0 LDG.E R26, desc[UR6][R6.64+0x8800] ;  /* 0x00880006061a0981 */ /* 0x000168000c1e1900 */
[----:B------:R0:W5:Y:S02]  /*5e90*/  @!P0 LDG.E R26, desc[UR6][R4.64+0x8800] ;  /* 0x00880006041a8981 */ /* 0x000164000c1e1900 */
.L_x_340:
[----:B------:R-:W-:Y:S05]  /*5ea0*/  BSYNC.RECONVERGENT B0 ;  /* 0x0000000000007941 */ /* 0x000fea0003800200 */
.L_x_339:
[----:B------:R-:W-:Y:S04]  /*5eb0*/  BSSY.RECONVERGENT B0, `(.L_x_341) ;  /* 0x0000005000007945 */ /* 0x000fe80003800200 */
[----:B------:R-:W-:Y:S05]  /*5ec0*/  @P5 BRA `(.L_x_342) ;  /* 0x00000000000c5947 */ /* 0x000fea0003800000 */
[----:B------:R-:W-:-:S13]  /*5ed0*/  ISETP.GE.AND P0, PT, R38, R3, PT ;  /* 0x000000032600720c */ /* 0x000fda0003f06270 */
[----:B------:R0:W5:Y:S04]  /*5ee0*/  @P0 LDG.E R27, desc[UR6][R6.64+0x9000] ;  /* 0x00900006061b0981 */ /* 0x000168000c1e1900 */
[----:B------:R0:W5:Y:S02]  /*5ef0*/  @!P0 LDG.E R27, desc[UR6][R4.64+0x9000] ;  /* 0x00900006041b8981 */ /* 0x000164000c1e1900 */
.L_x_342:
[----:B------:R-:W-:Y:S05]  /*5f00*/  BSYNC.RECONVERGENT B0 ;  /* 0x0000000000007941 */ /* 0x000fea0003800200 */
.L_x_341:
[----:B------:R-:W0:Y:S01]  /*5f10*/  S2UR UR5, SR_CgaCtaId ;  /* 0x00000000000579c3 */ /* 0x000e220000008800 */
[----:B------:R-:W-:Y:S01]  /*5f20*/  UMOV UR4, 0x400 ;  /* 0x0000040000047882 */ /* 0x000fe20000000000 */
[----:B01234-:R-:W-:Y:S01]  /*5f30*/  IMAD R4, R18, 0x13, RZ ;  /* 0x0000001312047824 */ /* 0x01ffe200078e02ff */
[----:B------:R-:W-:Y:S04]  /*5f40*/  BSSY.RECONVERGENT B0, `(.L_x_343) ;  /* 0x000002c000007945 */ /* 0x000fe80003800200 */
[----:B------:R-:W-:-:S04]  /*5f50*/  VIMNMX R5, PT, PT, R4, R9, PT ;  /* 0x0000000904057248 */ /* 0x000fc80003fe0100 */
[----:B------:R-:W-:Y:S01]  /*5f60*/  VIMNMX R7, PT, PT, R3, R5, PT ;  /* 0x0000000503077248 */ /* 0x000fe20003fe0100 */
[----:B------:R-:W-:-:S06]  /*5f70*/  ULEA UR4, UR5, UR4, 0x18 ;  /* 0x0000000405047291 */ /* 0x000fcc000f8ec0ff */
[----:B------:R-:W-:-:S04]  /*5f80*/  IMAD.U32 R33, RZ, RZ, UR4 ;  /* 0x00000004ff217e24 */ /* 0x000fc8000f8e00ff */
[----:B------:R-:W-:-:S05]  /*5f90*/  IMAD R29, R18, 0x4, R33 ;  /* 0x00000004121d7824 */ /* 0x000fca00078e0221 */
[----:B-----5:R0:W-:Y:S04]  /*5fa0*/  STS [R29+0x800], R0 ;  /* 0x000800001d007388 */ /* 0x0201e80000000800 */
[----:B------:R1:W-:Y:S04]  /*5fb0*/  STS [R29+0x1800], R10 ;  /* 0x0018000a1d007388 */ /* 0x0003e80000000800 */
[----:B------:R2:W-:Y:S01]  /*5fc0*/  STS [R29+0x1000], R8 ;  /* 0x001000081d007388 */ /* 0x0005e20000000800 */
[----:B0-----:R-:W-:-:S03]  /*5fd0*/  VIADDMNMX R0, R5, -R2, RZ, !PT ;  /* 0x8000000205007246 */ /* 0x001fc600078001ff */
[----:B------:R2:W-:Y:S01]  /*5fe0*/  STS [R29+0x2000], R11 ;  /* 0x0020000b1d007388 */ /* 0x0005e20000000800 */
[----:B------:R-:W-:Y:S01]  /*5ff0*/  ISETP.GE.AND P0, PT, R0, R7, PT ;  /* 0x000000070000720c */ /* 0x000fe20003f06270 */
[----:B-1----:R-:W-:Y:S02]  /*6000*/  VIADD R10, R33, 0x800 ;  /* 0x00000800210a7836 */ /* 0x002fe40000000000 */
[----:B------:R2:W-:Y:S02]  /*6010*/  STS [R29+0x2800], R12 ;  /* 0x0028000c1d007388 */ /* 0x0005e40000000800 */
[----:B------:R-:W-:Y:S02]  /*6020*/  IMAD R4, R3, 0x4, R10 ;  /* 0x0000000403047824 */ /* 0x000fe400078e020a */
        /* <DEDUP_REMOVED lines=16> */
.L_x_345:
[----:B------:R-:W-:-:S05]  /*6130*/  IMAD.IADD R6, R7, 0x1, R0 ;  /* 0x0000000107067824 */ /* 0x000fca00078e0200 */
[----:B------:R-:W-:-:S04]  /*6140*/  SHF.R.S32.HI R6, RZ, 0x1, R6 ;  /* 0x00000001ff067819 */ /* 0x000fc80000011406 */
[----:B--2---:R-:W-:-:S05]  /*6150*/  LOP3.LUT R8, RZ, R6, RZ, 0x33, !PT ;  /* 0x00000006ff087212 */ /* 0x004fca00078e33ff */
[----:B------:R-:W-:Y:S02]  /*6160*/  IMAD.IADD R9, R5, 0x1, R8 ;  /* 0x0000000105097824 */ /* 0x000fe400078e0208 */
        /* <DEDUP_REMOVED lines=9> */
.L_x_344:
[----:B------:R-:W-:Y:S05]  /*6200*/  BSYNC.RECONVERGENT B0 ;  /* 0x0000000000007941 */ /* 0x000fea0003800200 */
.L_x_343:
[----:B------:R-:W-:Y:S01]  /*6210*/  IMAD.IADD R7, R5, 0x1, -R0 ;  /* 0x0000000105077824 */ /* 0x000fe200078e0a00 */
[----:B------:R-:W-:Y:S01]  /*6220*/  BSSY.RECONVERGENT B0, `(.L_x_346) ;  /* 0x0000093000007945 */ /* 0x000fe20003800200 */
[----:B--2---:R-:W-:Y:S02]  /*6230*/  IMAD.MOV.U32 R8, RZ, RZ, RZ ;  /* 0x000000ffff087224 */ /* 0x004fe400078e00ff */
[----:B------:R-:W-:Y:S01]  /*6240*/  IMAD R6, R18, 0x4, R10 ;  /* 0x0000000412067824 */ /* 0x000fe200078e020a */
[----:B------:R-:W-:-:S13]  /*6250*/  ISETP.GE.AND P0, PT, R7, R2, PT ;  /* 0x000000020700720c */ /* 0x000fda0003f06270 */
[----:B------:R-:W-:Y:S05]  /*6260*/  @P0 BRA `(.L_x_347) ;  /* 0x0000000800380947 */ /* 0x000fea0003800000 */
[----:B------:R-:W-:Y:S01]  /*6270*/  ISETP.GE.AND P0, PT, R0, 0x1, PT ;  /* 0x000000010000780c */ /* 0x000fe20003f06270 */
[----:B------:R-:W-:Y:S01]  /*6280*/  IMAD R9, R7, 0x4, R4 ;  /* 0x0000000407097824 */ /* 0x000fe200078e0204 */
        /* <DEDUP_REMOVED lines=31> */
.L_x_350:
        /* <DEDUP_REMOVED lines=10> */
.L_x_351:
[----:B------:R-:W-:-:S13]  /*6520*/  ISETP.GE.AND P0, PT, R11, R10, PT ;  /* 0x0000000a0b00720c */ /* 0x000fda0003f06270 */
[----:B------:R-:W-:Y:S05]  /*6530*/  @P0 BREAK.RELIABLE B2 ;  /* 0x0000000000020942 */ /* 0x000fea0003800100 */
[----:B------:R-:W-:Y:S05]  /*6540*/  @P0 BRA `(.L_x_352) ;  /* 0x0000000000280947 */ /* 0x000fea0003800000 */
[----:B------:R-:W-:Y:S05]  /*6550*/  BSYNC.RELIABLE B2 ;  /* 0x0000000000027941 */ /* 0x000fea0003800100 */
.L_x_349:
        /* <DEDUP_REMOVED lines=9> */
.L_x_352:
[----:B------:R-:W-:Y:S05]  /*65f0*/  BSYNC.RECONVERGENT B1 ;  /* 0x0000000000017941 */ /* 0x000fea0003800200 */
.L_x_348:
        /* <DEDUP_REMOVED lines=31> */
.L_x_355:
        /* <DEDUP_REMOVED lines=10> */
.L_x_356:
[----:B------:R-:W-:-:S13]  /*6890*/  ISETP.GE.AND P0, PT, R10, R13, PT ;  /* 0x0000000d0a00720c */ /* 0x000fda0003f06270 */
[----:B------:R-:W-:Y:S05]  /*68a0*/  @P0 BREAK.RELIABLE B2 ;  /* 0x0000000000020942 */ /* 0x000fea0003800100 */
[----:B------:R-:W-:Y:S05]  /*68b0*/  @P0 BRA `(.L_x_357) ;  /* 0x0000000000280947 */ /* 0x000fea0003800000 */
[----:B------:R-:W-:Y:S05]  /*68c0*/  BSYNC.RELIABLE B2 ;  /* 0x0000000000027941 */ /* 0x000fea0003800100 */
.L_x_354:
        /* <DEDUP_REMOVED lines=9> */
.L_x_357:
[----:B------:R-:W-:Y:S05]  /*6960*/  BSYNC.RECONVERGENT B1 ;  /* 0x0000000000017941 */ /* 0x000fea0003800200 */
.L_x_353:
        /* <DEDUP_REMOVED lines=12> */
.L_x_360:
        /* <DEDUP_REMOVED lines=9> */
.L_x_359:
[----:B------:R-:W-:Y:S05]  /*6ac0*/  BSYNC.RECONVERGENT B1 ;  /* 0x0000000000017941 */ /* 0x000fea0003800200 */
.L_x_358:
        /* <DEDUP_REMOVED lines=8> */
.L_x_347:
[----:B------:R-:W-:Y:S05]  /*6b50*/  BSYNC.RECONVERGENT B0 ;  /* 0x0000000000007941 */ /* 0x000fea0003800200 */
.L_x_346:
[----:B------:R-:W-:Y:S05]  /*6b60*/  WARPSYNC.ALL ;  /* 0x0000000000007948 */ /* 0x000fea0003800000 */
[C---:B------:R-:W-:Y:S01]  /*6b70*/  ISETP.NE.AND P0, PT, R18.reuse, RZ, PT ;  /* 0x000000ff1200720c */ /* 0x040fe20003f05270 */
[----:B------:R-:W-:Y:S01]  /*6b80*/  VIADD R9, R18, 0xffffffff ;  /* 0xffffffff12097836 */ /* 0x000fe20000000000 */
[----:B------:R-:W-:Y:S01]  /*6b90*/  IADD3 R8, PT, PT, R8, R5, -R0 ;  /* 0x0000000508087210 */ /* 0x000fe20007ffe800 */
[----:B------:R-:W-:Y:S01]  /*6ba0*/  IMAD.U32 R7, R3, 0x10000, RZ ;  /* 0x0001000003077824 */ /* 0x000fe200078e00ff */
[----:B------:R-:W-:Y:S01]  /*6bb0*/  LOP3.LUT R44, R44, 0xfffffff7, RZ, 0xc0, !PT ;  /* 0xfffffff72c2c7812 */ /* 0x000fe200078ec0ff */
[C---:B------:R-:W-:Y:S01]  /*6bc0*/  IMAD.U32 R5, R0.reuse, 0x10000, RZ ;  /* 0x0001000000057824 */ /* 0x040fe200078e00ff */
[----:B------:R-:W-:Y:S01]  /*6bd0*/  SEL R10, R9, 0x1ff, P0 ;  /* 0x000001ff090a7807 */ /* 0x000fe20000000000 */
[----:B------:R-:W-:Y:S01]  /*6be0*/  IMAD.IADD R49, R3, 0x1, R8 ;  /* 0x0000000103317824 */ /* 0x000fe200078e0208 */
[----:B------:R-:W-:Y:S01]  /*6bf0*/  LOP3.LUT R2, R7, R2, RZ, 0xfc, !PT ;  /* 0x0000000207027212 */ /* 0x000fe200078efcff */
[--C-:B------:R-:W-:Y:S01]  /*6c00*/  IMAD R7, R0, 0x4, R33.reuse ;  /* 0x0000000400077824 */ /* 0x100fe200078e0221 */
[----:B------:R-:W-:Y:S01]  /*6c10*/  LOP3.LUT R44, R44, 0xffff7fff, RZ, 0xc0, !PT ;  /* 0xffff7fff2c2c7812 */ /* 0x000fe200078ec0ff */
[----:B------:R-:W-:-:S02]  /*6c20*/  IMAD R9, R10, 0x4, R33 ;  /* 0x000000040a097824 */ /* 0x000fc400078e0221 */
[C---:B------:R-:W-:Y:S01]  /*6c30*/  @P0 LOP3.LUT R2, R8.reuse, R5, RZ, 0xfc, !PT ;  /* 0x0000000508020212 */ /* 0x040fe200078efcff */
[----:B------:R-:W-:-:S04]  /*6c40*/  IMAD R5, R8, 0x4, R4 ;  /* 0x0000000408057824 */ /* 0x000fc800078e0204 */
[----:B------:R0:W-:Y:S01]  /*6c50*/  STS [R9], R2 ;  /* 0x0000000209007388 */ /* 0x0001e20000000800 */
[----:B------:R-:W-:Y:S01]  /*6c60*/  BAR.SYNC.DEFER_BLOCKING 0x0 ;  /* 0x0000000000007b1d */ /* 0x000fe20000010000 */
[----:B0-----:R-:W-:-:S05]  /*6c70*/  IMAD.IADD R9, R0, 0x1, R49 ;  /* 0x0000000100097824 */ /* 0x001fca00078e0231 */
[----:B------:R-:W0:Y:S04]  /*6c80*/  LDS R6, [R6+-0x800] ;  /* 0xfff8000006067984 */ /* 0x000e280000000800 */
[----:B------:R-:W1:Y:S04]  /*6c90*/  LDS R31, [R5] ;  /* 0x00000000051f7984 */ /* 0x000e680000000800 */
[----:B------:R-:W2:Y:S01]  /*6ca0*/  LDS R30, [R7+0x800] ;  /* 0x00080000071e7984 */ /* 0x000ea20000000800 */
[----:B0-----:R-:W-:Y:S02]  /*6cb0*/  LOP3.LUT R4, R6, 0xffff, RZ, 0xc0, !PT ;  /* 0x0000ffff06047812 */ /* 0x001fe400078ec0ff */
[----:B------:R-:W-:Y:S01]  /*6cc0*/  SHF.R.S32.HI R51, RZ, 0x10, R6 ;  /* 0x00000010ff337819 */ /* 0x000fe20000011406 */
[----:B-1----:R-:W-:-:S02]  /*6cd0*/  IMAD.MOV.U32 R42, RZ, RZ, R31 ;  /* 0x000000ffff2a7224 */ /* 0x002fc400078e001f */
        /* <DEDUP_REMOVED lines=206> */
[----:B------:R-:W-:Y:S01]  /*79c0*/  SEL R6, RZ, 0x100, !P4 ;  /* 0x00000100ff067807 */ /* 0x000fe20006000000 */
[----:B0-----:R-:W-:-:S06]  /*79d0*/  IMAD.MOV.U32 R22, RZ, RZ, R25 ;  /* 0x000000ffff167224 */ /* 0x001fcc00078e0019 */
        /* <DEDUP_REMOVED lines=17> */
[----:B------:R0:W1:Y:S01]  /*7af0*/  @!P6 LDS R22, [R13+0x804] ;  /* 0x000804000d16e984 */ /* 0x0000620000000800 */
[----:B------:R-:W-:-:S05]  /*7b00*/  @!P6 IMAD.MOV.U32 R49, RZ, RZ, R12 ;  /* 0x000000ffff31e224 */ /* 0x000fca00078e000c */
[----:B------:R-:W-:Y:S02]  /*7b10*/  ISETP.GE.AND P1, PT, R49, R8, PT ;  /* 0x000000083100720c */ /* 0x000fe40003f26270 */
[----:B0-----:R-:W-:Y:S02]  /*7b20*/  SEL R13, RZ, 0x200, !P5 ;  /* 0x00000200ff0d7807 */ /* 0x001fe40006800000 */
[CC--:B------:R-:W-:Y:S02]  /*7b30*/  ISETP.GE.OR P4, PT, R0.reuse, R51.reuse, P1 ;  /* 0x000000330000720c */ /* 0x0c0fe40000f86670 */
[----:B------:R-:W-:-:S11]  /*7b40*/  ISETP.LT.AND P1, PT, R0, R51, P1 ;  /* 0x000000330000720c */ /* 0x000fd60000f21270 */
[----:B-1----:R-:W-:Y:S02]  /*7b50*/  @!P4 ISETP.LT.AND P3, PT, R22, R23, PT ;  /* 0x000000171600c20c */ /* 0x002fe40003f61270 */
[----:B------:R-:W-:Y:S02]  /*7b60*/  @!P4 ISETP.LT.AND P1, PT, R23, R22, PT ;  /* 0x000000161700c20c */ /* 0x000fe40003f21270 */
[----:B------:R-:W-:Y:S01]  /*7b70*/  ISETP.GE.AND P4, PT, R3, R46, PT ;  /* 0x0000002e0300720c */ /* 0x000fe20003f86270 */
        /* <DEDUP_REMOVED lines=34> */
[----:B------:R0:W1:Y:S01]  /*7da0*/  @!P5 LDS R20, [R12+0x804] ;  /* 0x000804000c14d984 */ /* 0x0000620000000800 */
        /* <DEDUP_REMOVED lines=9> */
[----:B0-----:R-:W-:Y:S02]  /*7e40*/  SEL R12, RZ, 0x1000, !P5 ;  /* 0x00001000ff0c7807 */ /* 0x001fe40006800000 */
[----:B------:R-:W-:-:S05]  /*7e50*/  LOP3.LUT P5, RZ, R44, 0x2000, RZ, 0xc0, !PT ;  /* 0x000020002cff7812 */ /* 0x000fca00078ac0ff */
[----:B-1----:R-:W-:Y:S02]  /*7e60*/  @!P1 ISETP.LT.AND P2, PT, R19, R20, PT ;  /* 0x000000141300920c */ /* 0x002fe40003f41270 */
[CC--:B------:R-:W-:Y:S02]  /*7e70*/  @!P1 ISETP.LT.AND P3, PT, R20.reuse, R19.reuse, PT ;  /* 0x000000131400920c */ /* 0x0c0fe40003f61270 */
[-C--:B------:R-:W-:Y:S02]  /*7e80*/  ISETP.GE.AND P1, PT, R3, R46.reuse, PT ;  /* 0x0000002e0300720c */ /* 0x080fe40003f26270 */
        /* <DEDUP_REMOVED lines=55> */
[-C--:B------:R-:W-:Y:S01]  /*8200*/  ISETP.LT.AND P2, PT, R9, R46.reuse, P2 ;  /* 0x0000002e0900720c */ /* 0x080fe20001741270 */
[----:B------:R-:W-:Y:S01]  /*8210*/  @!P1 IMAD R55, R49, 0x4, R33 ;  /* 0x0000000431379824 */ /* 0x000fe200078e0221 */
[----:B------:R-:W-:Y:S01]  /*8220*/  PLOP3.LUT P0, PT, P0, P5, PT, 0x28, 0x82 ;  /* 0x000000000082781c */ /* 0x000fe2000070a570 */
[C---:B------:R-:W-:Y:S01]  /*8230*/  @!P6 VIADD R50, R0.reuse, 0x1 ;  /* 0x000000010032e836 */ /* 0x040fe20000000000 */
[----:B------:R-:W0:Y:S01]  /*8240*/  @!P6 LDS R16, [R52+0x804] ;  /* 0x000804003410e984 */ /* 0x000e220000000800 */
[----:B------:R-:W-:Y:S01]  /*8250*/  IMAD.IADD R9, R0, 0x1, R49 ;  /* 0x0000000100097824 */ /* 0x000fe200078e0231 */
[----:B------:R-:W-:Y:S01]  /*8260*/  ISETP.LT.AND P0, PT, R53, R46, P0 ;  /* 0x0000002e3500720c */ /* 0x000fe20000701270 */
[----:B------:R-:W-:Y:S01]  /*8270*/  @!P6 IMAD.MOV.U32 R0, RZ, RZ, R50 ;  /* 0x000000ffff00e224 */ /* 0x000fe200078e0032 */
[----:B------:R-:W1:Y:S01]  /*8280*/  @!P1 LDS R11, [R55+0x804] ;  /* 0x00080400370b9984 */ /* 0x000e620000000800 */
[----:B------:R-:W-:Y:S01]  /*8290*/  @!P1 VIADD R50, R49, 0x1 ;  /* 0x0000000131329836 */ /* 0x000fe20000000000 */
[----:B------:R-:W-:-:S02]  /*82a0*/  PLOP3.LUT P6, PT, P6, P1, PT, 0x28, 0x82 ;  /* 0x000000000082781c */ /* 0x000fc400037c2570 */
[----:B------:R-:W-:Y:S01]  /*82b0*/  P2R R56, PR, RZ, 0x1 ;  /* 0x00000001ff387803 */ /* 0x000fe20000000000 */
[----:B------:R-:W-:Y:S01]  /*82c0*/  @!P1 IMAD.MOV.U32 R49, RZ, RZ, R50 ;  /* 0x000000ffff319224 */ /* 0x000fe200078e0032 */
[----:B------:R-:W-:Y:S02]  /*82d0*/  @P2 LOP3.LUT R44, R44, 0x40, RZ, 0xfc, !PT ;  /* 0x000000402c2c2812 */ /* 0x000fe400078efcff */
[CC--:B------:R-:W-:Y:S01]  /*82e0*/  ISETP.GE.AND P1, PT, R0.reuse, R51.reuse, PT ;  /* 0x000000330000720c */ /* 0x0c0fe20003f26270 */
[C---:B------:R-:W-:Y:S01]  /*82f0*/  IMAD.IADD R53, R0.reuse, 0x1, R49 ;  /* 0x0000000100357824 */ /* 0x040fe200078e0231 */
[----:B------:R-:W-:Y:S02]  /*8300*/  ISETP.GE.AND P3, PT, R49, R8, PT ;  /* 0x000000083100720c */ /* 0x000fe40003f66270 */
[----:B------:R-:W-:Y:S02]  /*8310*/  ISETP.GE.AND P0, PT, R9, R46, PT ;  /* 0x0000002e0900720c */ /* 0x000fe40003f06270 */
[----:B------:R-:W-:-:S02]  /*8320*/  ISETP.GE.OR P2, PT, R0, R51, P3 ;  /* 0x000000330000720c */ /* 0x000fc40001f46670 */
[----:B------:R-:W-:Y:S02]  /*8330*/  ISETP.LT.AND P4, PT, R0, R51, P3 ;  /* 0x000000330000720c */ /* 0x000fe40001f81270 */
[----:B------:R-:W-:Y:S01]  /*8340*/  LOP3.LUT R44, R44, 0xfffffffd, RZ, 0xc0, !PT ;  /* 0xfffffffd2c2c7812 */ /* 0x000fe200078ec0ff */
        /* <DEDUP_REMOVED lines=42> */
[----:B------:R-:W-:-:S04]  /*85f0*/  ISETP.NE.AND P1, PT, R58, RZ, PT ;  /* 0x000000ff3a00720c */ /* 0x000fc80003f25270 */
[----:B------:R-:W-:Y:S02]  /*8600*/  PLOP3.LUT P5, PT, P1, P4, PT, 0x28, 0x82 ;  /* 0x000000000082781c */ /* 0x000fe40000fa8570 */
[-C--:B------:R-:W-:Y:S02]  /*8610*/  ISETP.GE.AND P1, PT, R53, R46.reuse, PT ;  /* 0x0000002e3500720c */ /* 0x080fe40003f26270 */
[----:B------:R-:W-:Y:S02]  /*8620*/  SEL R51, RZ, 0x10000, !P5 ;  /* 0x00010000ff337807 */ /* 0x000fe40006800000 */
[----:B------:R-:W-:Y:S02]  /*8630*/  ISETP.GE.AND P5, PT, R55, R46, PT ;  /* 0x0000002e3700720c */ /* 0x000fe40003fa6270 */
[----:B------:R-:W-:Y:S02]  /*8640*/  SEL R51, R51, RZ, !P1 ;  /* 0x000000ff33337207 */ /* 0x000fe40004800000 */
[----:B------:R-:W-:-:S02]  /*8650*/  LOP3.LUT P1, RZ, R44, 0x10, RZ, 0xc0, !PT ;  /* 0x000000102cff7812 */ /* 0x000fc4000782c0ff */
[----:B------:R-:W-:Y:S02]  /*8660*/  ISETP.NE.AND P4, PT, R54, RZ, PT ;  /* 0x000000ff3600720c */ /* 0x000fe40003f85270 */
[CC--:B0-----:R-:W-:Y:S02]  /*8670*/  @!P6 ISETP.LT.AND P2, PT, R50.reuse, R57.reuse, PT ;  /* 0x000000393200e20c */ /* 0x0c1fe40003f41270 */
[----:B------:R-:W-:Y:S02]  /*8680*/  @!P6 ISETP.LT.AND P0, PT, R57, R50, PT ;  /* 0x000000323900e20c */ /* 0x000fe40003f01270 */
[----:B------:R-:W-:Y:S02]  /*8690*/  SEL R8, R50, R57, P2 ;  /* 0x0000003932087207 */ /* 0x000fe40001000000 */
[----:B------:R-:W-:Y:S02]  /*86a0*/  PLOP3.LUT P2, PT, P0, P2, PT, 0x28, 0x82 ;  /* 0x000000000082781c */ /* 0x000fe40000744570 */
[----:B------:R-:W-:-:S02]  /*86b0*/  SEL R50, RZ, 0x20000, !P3 ;  /* 0x00020000ff327807 */ /* 0x000fc40005800000 */
[----:B------:R-:W-:Y:S02]  /*86c0*/  ISETP.GE.AND P3, PT, R49, R46, PT ;  /* 0x0000002e3100720c */ /* 0x000fe40003f66270 */
[----:B------:R-:W-:Y:S02]  /*86d0*/  SEL R49, RZ, 0x40000, !P2 ;  /* 0x00040000ff317807 */ /* 0x000fe40005000000 */
[----:B------:R-:W-:Y:S02]  /*86e0*/  SEL R50, R50, RZ, !P5 ;  /* 0x000000ff32327207 */ /* 0x000fe40006800000 */
[----:B------:R-:W-:Y:S02]  /*86f0*/  SEL R49, R49, RZ, !P3 ;  /* 0x000000ff31317207 */ /* 0x000fe40005800000 */
[C---:B------:R-:W-:Y:S02]  /*8700*/  LOP3.LUT P2, RZ, R44.reuse, 0x20, RZ, 0xc0, !PT ;  /* 0x000000202cff7812 */ /* 0x040fe4000784c0ff */
[----:B------:R-:W-:-:S02]  /*8710*/  LOP3.LUT P5, RZ, R44, 0x800, RZ, 0xc0, !PT ;  /* 0x000008002cff7812 */ /* 0x000fc400078ac0ff */
[C---:B------:R-:W-:Y:S02]  /*8720*/  LOP3.LUT P3, RZ, R44.reuse, 0x1000, RZ, 0xc0, !PT ;  /* 0x000010002cff7812 */ /* 0x040fe4000786c0ff */
[----:B------:R-:W-:Y:S02]  /*8730*/  PLOP3.LUT P2, PT, P2, P5, PT, 0x28, 0x82 ;  /* 0x000000000082781c */ /* 0x000fe4000174a570 */
[----:B------:R-:W-:Y:S02]  /*8740*/  PLOP3.LUT P1, PT, P1, P3, PT, 0x28, 0x82 ;  /* 0x000000000082781c */ /* 0x000fe40000f26570 */
[----:B------:R-:W-:Y:S02]  /*8750*/  LOP3.LUT P6, RZ, R44, 0x40, RZ, 0xc0, !PT ;  /* 0x000000402cff7812 */ /* 0x000fe400078cc0ff */
[----:B------:R-:W-:Y:S02]  /*8760*/  ISETP.NE.AND P0, PT, R56, RZ, PT ;  /* 0x000000ff3800720c */ /* 0x000fe40003f05270 */
[----:B------:R-:W-:-:S02]  /*8770*/  ISETP.LT.AND P1, PT, R7, R46, P1 ;  /* 0x0000002e0700720c */ /* 0x000fc40000f21270 */
[----:B------:R-:W-:Y:S02]  /*8780*/  ISETP.LT.AND P2, PT, R15, R46, P2 ;  /* 0x0000002e0f00720c */ /* 0x000fe40001741270 */
[----:B------:R-:W-:Y:S02]  /*8790*/  SEL R46, RZ, 0x1, !P6 ;  /* 0x00000001ff2e7807 */ /* 0x000fe40007000000 */
[----:B------:R-:W-:Y:S02]  /*87a0*/  SEL R15, RZ, 0x2, !P4 ;  /* 0x00000002ff0f7807 */ /* 0x000fe40006000000 */
[----:B------:R-:W-:Y:S02]  /*87b0*/  SEL R7, RZ, 0x4, !P0 ;  /* 0x00000004ff077807 */ /* 0x000fe40004000000 */
[----:B------:R-:W-:Y:S02]  /*87c0*/  ISETP.NE.AND P3, PT, R32, RZ, PT ;  /* 0x000000ff2000720c */ /* 0x000fe40003f65270 */
[----:B------:R-:W-:-:S02]  /*87d0*/  IADD3 R46, PT, PT, R7, R15, R46 ;  /* 0x0000000f072e7210 */ /* 0x000fc40007ffe02e */
        /* <DEDUP_REMOVED lines=27> */
[----:B------:R-:W-:Y:S01]  /*8990*/  IMAD.IADD R32, R47, 0x1, -R46 ;  /* 0x000000012f207824 */ /* 0x000fe200078e0a2e */
[----:B------:R-:W-:Y:S02]  /*89a0*/  SHF.R.U32.HI R46, RZ, 0x5, R18 ;  /* 0x00000005ff2e7819 */ /* 0x000fe40000011612 */
[----:B------:R-:W-:Y:S01]  /*89b0*/  @!P3 STS [R50], R47 ;  /* 0x0000002f3200b388 */ /* 0x000fe20000000800 */
[----:B------:R-:W-:Y:S01]  /*89c0*/  BAR.SYNC.DEFER_BLOCKING 0x0 ;  /* 0x0000000000007b1d */ /* 0x000fe20000010000 */
[----:B------:R-:W-:-:S04]  /*89d0*/  ISETP.NE.AND P3, PT, R48, RZ, PT ;  /* 0x000000ff3000720c */ /* 0x000fc80003f65270 */
        /* <DEDUP_REMOVED lines=10> */
[C---:B------:R-:W-:Y:S02]  /*8a80*/  SEL R48, R47.reuse, R12, !P3 ;  /* 0x0000000c2f307207 */ /* 0x040fe40005800000 */
        /* <DEDUP_REMOVED lines=13> */
[C---:B------:R-:W-:Y:S02]  /*8b60*/  SEL R48, R47.reuse, R48, !P3 ;  /* 0x000000302f307207 */ /* 0x040fe40005800000 */
        /* <DEDUP_REMOVED lines=16> */
[----:B------:R-:W-:Y:S01]  /*8c70*/  SEL R48, R12, R48, !P3 ;  /* 0x000000300c307207 */ /* 0x000fe20005800000 */
[----:B------:R-:W-:Y:S01]  /*8c80*/  IMAD.MOV.U32 R12, RZ, RZ, RZ ;  /* 0x000000ffff0c7224 */ /* 0x000fe200078e00ff */
[----:B------:R-:W-:Y:S01]  /*8c90*/  ISETP.NE.AND P3, PT, R46, 0xe, PT ;  /* 0x0000000e2e00780c */ /* 0x000fe20003f65270 */
[----:B------:R-:W-:-:S03]  /*8ca0*/  IMAD.IADD R14, R14, 0x1, R13 ;  /* 0x000000010e0e7824 */ /* 0x000fc600078e020d */
[----:B------:R-:W-:Y:S01]  /*8cb0*/  SEL R48, R13, R48, !P3 ;  /* 0x000000300d307207 */ /* 0x000fe20005800000 */
[----:B------:R-:W-:Y:S01]  /*8cc0*/  IMAD.IADD R15, R15, 0x1, R14 ;  /* 0x000000010f0f7824 */ /* 0x000fe200078e020e */
[----:B------:R-:W-:-:S04]  /*8cd0*/  ISETP.NE.AND P3, PT, R46, 0xf, PT ;  /* 0x0000000f2e00780c */ /* 0x000fc80003f65270 */
[----:B------:R-:W-:Y:S02]  /*8ce0*/  SEL R48, R14, R48, !P3 ;  /* 0x000000300e307207 */ /* 0x000fe40005800000 */
[----:B------:R-:W-:-:S04]  /*8cf0*/  ISETP.GE.U32.AND P3, PT, R18, 0x20, PT ;  /* 0x000000201200780c */ /* 0x000fc80003f66070 */
[----:B------:R-:W-:-:S05]  /*8d00*/  SEL R13, R48, RZ, P3 ;  /* 0x000000ff300d7207 */ /* 0x000fca0001800000 */
[----:B------:R-:W-:Y:S01]  /*8d10*/  IMAD.IADD R13, R13, 0x1, R32 ;  /* 0x000000010d0d7824 */ /* 0x000fe200078e0220 */
[----:B------:R-:W-:Y:S06]  /*8d20*/  BRA `(.L_x_362) ;  /* 0x0000000c00c47947 */ /* 0x000fec0003800000 */
.L_x_361:
        /* <DEDUP_REMOVED lines=84> */
.L_x_364:
[----:B------:R-:W-:Y:S05]  /*9270*/  NANOSLEEP 0x1c2 ;  /* 0x000001c20000795d */ /* 0x000fea0003800000 */
[----:B------:R-:W-:Y:S01]  /*9280*/  NOP ;  /* 0x0000000000007918 */ /* 0x000fe20000000000 */
.L_x_365:
        /* <DEDUP_REMOVED lines=11> */
.L_x_424:
[----:B------:R-:W-:Y:S05]  /*9340*/  @!P3 BRA `(.L_x_367) ;  /* 0x000000000034b947 */ /* 0x000fea0003800000 */
[----:B------:R-:W-:-:S13]  /*9350*/  ISETP.GT.U32.AND P5, PT, R14, 0x1f3, PT ;  /* 0x000001f30e00780c */ /* 0x000fda0003fa4070 */
.L_x_371:
[----:B------:R-:W-:Y:S05]  /*9360*/  YIELD ;  /* 0x0000000000007946 */ /* 0x000fea0003800000 */
[----:B------:R-:W-:Y:S05]  /*9370*/  @P5 BRA `(.L_x_368) ;  /* 0x0000000000085947 */ /* 0x000fea0003800000 */
[----:B------:R1:W-:Y:S06]  /*9380*/  MEMBAR.SC.CTA ;  /* 0x0000000000007992 */ /* 0x0003ec0000000000 */
[----:B-1----:R-:W-:Y:S05]  /*9390*/  BRA `(.L_x_369) ;  /* 0x0000000000087947 */ /* 0x002fea0003800000 */
.L_x_368:
[----:B------:R-:W-:Y:S05]  /*93a0*/  NANOSLEEP 0x15e ;  /* 0x0000015e0000795d */ /* 0x000fea0003800000 */
[----:B------:R-:W-:Y:S01]  /*93b0*/  NOP ;  /* 0x0000000000007918 */ /* 0x000fe20000000000 */
.L_x_369:
[----:B------:R-:W2:Y:S01]  /*93c0*/  LD.E.64.STRONG.GPU R12, desc[UR6][R32.64+0x100] ;  /* 0x00010006200c7980 */ /* 0x000ea2000c10fb00 */
[----:B------:R-:W-:Y:S01]  /*93d0*/  UMOV UR4, 0xffffffff ;  /* 0xffffffff00047882 */ /* 0x000fe20000000000 */
[----:B--2---:R-:W-:Y:S02]  /*93e0*/  ISETP.NE.AND P3, PT, R12, 0x63, PT ;  /* 0x000000630c00780c */ /* 0x004fe40003f65270 */
[----:B------:R-:W-:Y:S11]  /*93f0*/  BRA.DIV UR4, `(.L_x_370) ;  /* 0x0000002204c07947 */ /* 0x000ff6000b800000 */
[----:B------:R-:W-:-:S13]  /*9400*/  VOTE.ANY P3, !P3 ;  /* 0x0000000000ff7806 */ /* 0x000fda0005860100 */
.L_x_427:
[----:B------:R-:W-:Y:S05]  /*9410*/  @P3 BRA `(.L_x_371) ;  /* 0xfffffffc00d03947 */ /* 0x000fea000383ffff */
.L_x_367:
[----:B------:R-:W-:Y:S01]  /*9420*/  UMOV UR4, 0xffffffff ;  /* 0xffffffff00047882 */ /* 0x000fe20000000000 */
[----:B------:R-:W-:Y:S02]  /*9430*/  ISETP.NE.AND P3, PT, R12, 0x65, PT ;  /* 0x000000650c00780c */ /* 0x000fe40003f65270 */
[----:B------:R-:W-:Y:S11]  /*9440*/  BRA.DIV UR4, `(.L_x_372) ;  /* 0x0000002204cc7947 */ /* 0x000ff6000b800000 */
[----:B------:R-:W1:Y:S01]  /*9450*/  S2R R14, SR_GEMASK ;  /* 0x00000000000e7919 */ /* 0x000e620000003c00 */
[----:B------:R-:W-:Y:S01]  /*9460*/  VOTE.ANY R18, PT, !P3 ;  /* 0x0000000000127806 */ /* 0x000fe200058e0100 */
[----:B------:R-:W2:Y:S01]  /*9470*/  S2UR UR4, SR_CTAID.X ;  /* 0x00000000000479c3 */ /* 0x000ea20000002500 */
[----:B------:R-:W-:Y:S02]  /*9480*/  ISETP.NE.AND P5, PT, R12, 0x65, PT ;  /* 0x000000650c00780c */ /* 0x000fe40003fa5270 */
[----:B-1----:R-:W-:-:S05]  /*9490*/  LOP3.LUT R18, R18, 0x80000000, R14, 0xec, !PT ;  /* 0x8000000012127812 */ /* 0x002fca00078eec0e */
[----:B------:R-:W-:-:S05]  /*94a0*/  VIADD R33, R18, 0xffffffff ;  /* 0xffffffff12217836 */ /* 0x000fca0000000000 */
[----:B------:R-:W-:Y:S01]  /*94b0*/  LOP3.LUT R33, R18, R33, RZ, 0xc, !PT ;  /* 0x0000002112217212 */ /* 0x000fe200078e0cff */
[----:B------:R-:W-:-:S03]  /*94c0*/  VIADD R18, R48, 0x2 ;  /* 0x0000000230127836 */ /* 0x000fc60000000000 */
[----:B------:R1:W3:Y:S02]  /*94d0*/  POPC R53, R33 ;  /* 0x0000002100357309 */ /* 0x0002e40000000000 */
[----:B-1----:R-:W1:Y:S01]  /*94e0*/  LDC.64 R32, c[0x0][0x3d0] ;  /* 0x0000f400ff207b82 */ /* 0x002e620000000a00 */
[----:B---3--:R-:W3:Y:S01]  /*94f0*/  SHFL.DOWN PT, R46, R13, 0x1, R53 ;  /* 0x082000000d2e7989 */ /* 0x008ee200000e0035 */
[----:B------:R-:W-:-:S04]  /*9500*/  ISETP.GE.AND P3, PT, R48, R53, PT ;  /* 0x000000353000720c */ /* 0x000fc80003f66270 */
[----:B---3--:R-:W-:Y:S02]  /*9510*/  SEL R46, R46, RZ, !P3 ;  /* 0x000000ff2e2e7207 */ /* 0x008fe40005800000 */
[----:B------:R-:W-:Y:S01]  /*9520*/  ISETP.GT.AND P3, PT, R18, R53, PT ;  /* 0x000000351200720c */ /* 0x000fe20003f64270 */
[----:B------:R-:W-:Y:S02]  /*9530*/  VIADD R18, R48, 0x4 ;  /* 0x0000000430127836 */ /* 0x000fe40000000000 */
[----:B------:R-:W-:-:S05]  /*9540*/  IMAD.IADD R52, R46, 0x1, R13 ;  /* 0x000000012e347824 */ /* 0x000fca00078e020d */
[----:B------:R-:W3:Y:S02]  /*9550*/  SHFL.DOWN PT, R46, R52, 0x2, R53 ;  /* 0x08400000342e7989 */ /* 0x000ee400000e0035 */
        /* <DEDUP_REMOVED lines=11> */
[----:B-1----:R-:W-:-:S03]  /*9610*/  IADD3 R54, P3, PT, R32, 0x100, RZ ;  /* 0x0000010020367810 */ /* 0x002fc60007f7e0ff */
[----:B------:R-:W-:Y:S02]  /*9620*/  IMAD.IADD R56, R58, 0x1, R13 ;  /* 0x000000013a387824 */ /* 0x000fe400078e020d */
[----:B------:R-:W-:Y:S01]  /*9630*/  IMAD.X R55, RZ, RZ, R33, P3 ;  /* 0x000000ffff377224 */ /* 0x000fe200018e0621 */
[----:B------:R-:W-:Y:S02]  /*9640*/  ISETP.GT.AND P3, PT, R18, R53, PT ;  /* 0x000000351200720c */ /* 0x000fe40003f64270 */
[----:B------:R-:W1:Y:S01]  /*9650*/  S2R R18, SR_TID.X ;  /* 0x0000000000127919 */ /* 0x000e620000002100 */
[----:B------:R-:W3:Y:S02]  /*9660*/  SHFL.DOWN PT, R46, R56, 0x10, R53 ;  /* 0x0a000000382e7989 */ /* 0x000ee400000e0035 */
[----:B---3--:R-:W-:Y:S02]  /*9670*/  SEL R13, R46, RZ, !P3 ;  /* 0x000000ff2e0d7207 */ /* 0x008fe40005800000 */
[----:B------:R-:W-:-:S02]  /*9680*/  VOTE.ALL P3, P5 ;  /* 0x0000000000ff7806 */ /* 0x000fc40002860000 */
[----:B-1----:R-:W-:Y:S01]  /*9690*/  LOP3.LUT R18, RZ, R18, RZ, 0x33, !PT ;  /* 0x00000012ff127212 */ /* 0x002fe200078e33ff */
[----:B------:R-:W-:-:S04]  /*96a0*/  IMAD.IADD R52, R56, 0x1, R13 ;  /* 0x0000000138347824 */ /* 0x000fc800078e020d */
[----:B--2---:R-:W-:-:S07]  /*96b0*/  VIADD R12, R18, UR4 ;  /* 0x00000004120c7c36 */ /* 0x004fce0008000000 */
.L_x_436:
[----:B------:R-:W-:Y:S05]  /*96c0*/  @!P3 BRA `(.L_x_373) ;  /* 0x0000000000ecb947 */ /* 0x000fea0003800000 */
[----:B------:R-:W-:-:S07]  /*96d0*/  IMAD.MOV.U32 R53, RZ, RZ, R12 ;  /* 0x000000ffff357224 */ /* 0x000fce00078e000c */
.L_x_381:
[----:B------:R-:W-:-:S05]  /*96e0*/  IMAD.WIDE R32, R53, 0x8, R54 ;  /* 0x0000000835207825 */ /* 0x000fca00078e0236 */
[----:B------:R-:W2:Y:S01]  /*96f0*/  LD.E.64.STRONG.GPU R12, desc[UR6][R32.64+-0x100] ;  /* 0xffff0006200c7980 */ /* 0x000ea2000c10fb00 */
[----:B------:R-:W-:Y:S05]  /*9700*/  YIELD ;  /* 0x0000000000007946 */ /* 0x000fea0003800000 */
[----:B------:R-:W-:Y:S01]  /*9710*/  UMOV UR4, 0xffffffff ;  /* 0xffffffff00047882 */ /* 0x000fe20000000000 */
[----:B--2---:R-:W-:Y:S02]  /*9720*/  ISETP.NE.AND P3, PT, R12, 0x63, PT ;  /* 0x000000630c00780c */ /* 0x004fe40003f65270 */
[----:B------:R-:W-:Y:S11]  /*9730*/  BRA.DIV UR4, `(.L_x_374) ;  /* 0x00000026042c7947 */ /* 0x000ff6000b800000 */
[----:B------:R-:W-:-:S13]  /*9740*/  VOTE.ANY P3, !P3 ;  /* 0x0000000000ff7806 */ /* 0x000fda0005860100 */
.L_x_439:
[----:B------:R-:W-:Y:S05]  /*9750*/  @!P3 BRA `(.L_x_375) ;  /* 0x000000000038b947 */ /* 0x000fea0003800000 */
.L_x_379:
[----:B------:R-:W-:Y:S05]  /*9760*/  YIELD ;  /* 0x0000000000007946 */ /* 0x000fea0003800000 */
[----:B------:R-:W1:Y:S02]  /*9770*/  LDCU UR4, c[0x0][0x370] ;  /* 0x00006e00ff0477ac */ /* 0x000e640008000800 */
[----:B-1----:R-:W-:-:S09]  /*9780*/  UISETP.GT.U32.AND UP0, UPT, UR4, 0x1f3, UPT ;  /* 0x000001f30400788c */ /* 0x002fd2000bf04070 */
[----:B------:R-:W-:Y:S05]  /*9790*/  BRA.U UP0, `(.L_x_376) ;  /* 0x0000000100087547 */ /* 0x000fea000b800000 */
[----:B------:R1:W-:Y:S06]  /*97a0*/  MEMBAR.SC.CTA ;  /* 0x0000000000007992 */ /* 0x0003ec0000000000 */
[----:B-1----:R-:W-:Y:S05]  /*97b0*/  BRA `(.L_x_377) ;  /* 0x0000000000087947 */ /* 0x002fea0003800000 */
.L_x_376:
[----:B------:R-:W-:Y:S05]  /*97c0*/  NANOSLEEP 0x15e ;  /* 0x0000015e0000795d */ /* 0x000fea0003800000 */
[----:B------:R-:W-:Y:S01]  /*97d0*/  NOP ;  /* 0x0000000000007918 */ /* 0x000fe20000000000 */
.L_x_377:
[----:B------:R-:W2:Y:S01]  /*97e0*/  LD.E.64.STRONG.GPU R12, desc[UR6][R32.64+-0x100] ;  /* 0xffff0006200c7980 */ /* 0x000ea2000c10fb00 */
[----:B------:R-:W-:Y:S01]  /*97f0*/  UMOV UR4, 0xffffffff ;  /* 0xffffffff00047882 */ /* 0x000fe20000000000 */
[----:B--2---:R-:W-:Y:S02]  /*9800*/  ISETP.NE.AND P3, PT, R12, 0x63, PT ;  /* 0x000000630c00780c */ /* 0x004fe40003f65270 */
[----:B------:R-:W-:Y:S11]  /*9810*/  BRA.DIV UR4, `(.L_x_378) ;  /* 0x0000002604147947 */ /* 0x000ff6000b800000 */
[----:B------:R-:W-:-:S13]  /*9820*/  VOTE.ANY P3, !P3 ;  /* 0x0000000000ff7806 */ /* 0x000fda0005860100 */
.L_x_442:
[----:B------:R-:W-:Y:S05]  /*9830*/  @P3 BRA `(.L_x_379) ;  /* 0xfffffffc00c83947 */ /* 0x000fea000383ffff */
.L_x_375:
        /* <DEDUP_REMOVED lines=35> */
.L_x_451:
[----:B------:R-:W-:Y:S05]  /*9a70*/  @P3 BRA `(.L_x_381) ;  /* 0xfffffffc00183947 */ /* 0x000fea000383ffff */
.L_x_373:
[----:B------:R-:W1:Y:S02]  /*9a80*/  S2R R18, SR_TID.X ;  /* 0x0000000000127919 */ /* 0x000e640000002100 */
        /* <DEDUP_REMOVED lines=11> */
[----:B------:R-:W-:-:S04]  /*9b40*/  @!P3 MOV R13, 0x400 ;  /* 0x00000400000db802 */ /* 0x000fc80000000f00 */
[----:B-1----:R-:W-:Y:S01]  /*9b50*/  @!P3 LEA R33, R32, R13, 0x18 ;  /* 0x0000000d2021b211 */ /* 0x002fe200078ec0ff */
[----:B------:R-:W-:Y:S02]  /*9b60*/  IMAD.MOV.U32 R13, RZ, RZ, R49 ;  /* 0x000000ffff0d7224 */ /* 0x000fe400078e0031 */
[----:B------:R-:W-:Y:S02]  /*9b70*/  @!P3 IMAD.MOV.U32 R13, RZ, RZ, R52 ;  /* 0x000000ffff0db224 */ /* 0x000fe400078e0034 */
[----:B------:R2:W-:Y:S05]  /*9b80*/  @!P3 STS [R33+0x50], R52 ;  /* 0x000050342100b388 */ /* 0x0005ea0000000800 */
.L_x_363:
[----:B------:R-:W-:Y:S05]  /*9b90*/  WARPSYNC.ALL ;  /* 0x0000000000007948 */ /* 0x000fea0003800000 */
[----:B------:R-:W-:Y:S01]  /*9ba0*/  ISETP.NE.AND P3, PT, R18, RZ, PT ;  /* 0x000000ff1200720c */ /* 0x000fe20003f65270 */
[----:B------:R-:W1:Y:S08]  /*9bb0*/  S2UR UR5, SR_CgaCtaId ;  /* 0x00000000000579c3 */ /* 0x000e700000008800 */
[----:B------:R-:W-:Y:S06]  /*9bc0*/  BAR.SYNC.DEFER_BLOCKING 0x0 ;  /* 0x0000000000007b1d */ /* 0x000fec0000010000 */
[----:B------:R-:W-:-:S02]  /*9bd0*/  UMOV UR4, 0x400 ;  /* 0x0000040000047882 */ /* 0x000fc40000000000 */
[----:B-1----:R-:W-:-:S06]  /*9be0*/  ULEA UR4, UR5, UR4, 0x18 ;  /* 0x0000000405047291 */ /* 0x002fcc000f8ec0ff */
[----:B--2---:R-:W-:-:S03]  /*9bf0*/  IMAD.U32 R33, RZ, RZ, UR4 ;  /* 0x00000004ff217e24 */ /* 0x004fc6000f8e00ff */
[----:B------:R-:W1:Y:S04]  /*9c00*/  @P3 LDS R12, [UR4+0x50] ;  /* 0x00005004ff0c3984 */ /* 0x000e680008000800 */
[----:B------:R2:W3:Y:S01]  /*9c10*/  LDS R15, [R33+0x6c] ;  /* 0x00006c00210f7984 */ /* 0x0004e20000000800 */
[----:B-1----:R-:W-:-:S03]  /*9c20*/  @P3 IMAD.IADD R13, R13, 0x1, R12 ;  /* 0x000000010d0d3824 */ /* 0x002fc600078e020c */
[----:B------:R2:W1:Y:S04]  /*9c30*/  LDS R12, [R33+0x64] ;  /* 0x00006400210c7984 */ /* 0x0004680000000800 */
.L_x_362:
[----:B------:R-:W-:Y:S01]  /*9c40*/  BAR.SYNC.DEFER_BLOCKING 0x0 ;  /* 0x0000000000007b1d */ /* 0x000fe20000010000 */
[C---:B------:R-:W-:Y:S02]  /*9c50*/  LOP3.LUT P3, RZ, R44.reuse, 0x40, RZ, 0xc0, !PT ;  /* 0x000000402cff7812 */ /* 0x040fe4000786c0ff */
[----:B------:R-:W-:Y:S02]  /*9c60*/  P2R R14, PR, RZ, 0x1 ;  /* 0x00000001ff0e7803 */ /* 0x000fe40000000000 */
[C---:B------:R-:W-:Y:S01]  /*9c70*/  LOP3.LUT P0, RZ, R44.reuse, 0x8000, RZ, 0xc0, !PT ;  /* 0x000080002cff7812 */ /* 0x040fe2000780c0ff */
[----:B------:R-:W-:Y:S01]  /*9c80*/  BSSY.RECONVERGENT B0, `(.L_x_382) ;  /* 0x00000f3000007945 */ /* 0x000fe20003800200 */
[----:B------:R-:W-:Y:S02]  /*9c90*/  P2R R32, PR, RZ, 0x2 ;  /* 0x00000002ff207803 */ /* 0x000fe40000000000 */
[----:B------:R-:W-:Y:S02]  /*9ca0*/  LOP3.LUT P1, RZ, R44, 0x4000, RZ, 0xc0, !PT ;  /* 0x000040002cff7812 */ /* 0x000fe4000782c0ff */
[----:B------:R-:W-:-:S02]  /*9cb0*/  P2R R46, PR, RZ, 0x4 ;  /* 0x00000004ff2e7803 */ /* 0x000fc40000000000 */
        /* <DEDUP_REMOVED lines=16> */
[----:B-1----:R-:W-:-:S12]  /*9dc0*/  IMAD.IADD R14, R13, 0x1, -R12 ;  /* 0x000000010d0e7824 */ /* 0x002fd800078e0a0c */
        /* <DEDUP_REMOVED lines=18> */
[----:B-1----:R-:W-:Y:S01]  /*9ef0*/  @P2 VIADD R7, R14, 0x1 ;  /* 0x000000010e072836 */ /* 0x002fe20000000000 */
[----:B------:R-:W-:Y:S01]  /*9f00*/  LOP3.LUT P1, RZ, R6, 0x80, RZ, 0xc0, !PT ;  /* 0x0000008006ff7812 */ /* 0x000fe2000782c0ff */
[----:B------:R-:W-:Y:S02]  /*9f10*/  @P2 IMAD R13, R14, 0x4, R33 ;  /* 0x000000040e0d2824 */ /* 0x000fe400078e0221 */
[----:B------:R-:W-:Y:S02]  /*9f20*/  @P2 IMAD.MOV.U32 R14, RZ, RZ, R7 ;  /* 0x000000ffff0e2224 */ /* 0x000fe400078e0007 */
[----:B------:R-:W-:Y:S01]  /*9f30*/  @P0 SEL R6, R35, R28, P3 ;  /* 0x0000001c23060207 */ /* 0x000fe20001800000 */
[----:B------:R1:W-:Y:S01]  /*9f40*/  @P2 STS [R13+0x800], R36 ;  /* 0x000800240d002388 */ /* 0x0003e20000000800 */
[C---:B------:R-:W-:Y:S02]  /*9f50*/  @P5 VIADD R7, R14.reuse, 0x1 ;  /* 0x000000010e075836 */ /* 0x040fe40000000000 */
[----:B------:R-:W-:-:S02]  /*9f60*/  @P5 IMAD R30, R14, 0x4, R33 ;  /* 0x000000040e1e5824 */ /* 0x000fc400078e0221 */
[----:B------:R-:W-:-:S03]  /*9f70*/  @P5 IMAD.MOV.U32 R14, RZ, RZ, R7 ;  /* 0x000000ffff0e5224 */ /* 0x000fc600078e0007 */
[----:B------:R-:W-:Y:S01]  /*9f80*/  @P5 STS [R30+0x800], R29 ;  /* 0x0008001d1e005388 */ /* 0x000fe20000000800 */
[----:B------:R-:W-:Y:S01]  /*9f90*/  @P6 VIADD R7, R14, 0x1 ;  /* 0x000000010e076836 */ /* 0x000fe20000000000 */
[----:B------:R-:W-:Y:S01]  /*9fa0*/  LOP3.LUT P5, RZ, R44, 0x100, RZ, 0xc0, !PT ;  /* 0x000001002cff7812 */ /* 0x000fe200078ac0ff */
[----:B----4-:R-:W-:Y:S02]  /*9fb0*/  @P6 IMAD R31, R14, 0x4, R33 ;  /* 0x000000040e1f6824 */ /* 0x010fe400078e0221 */
[----:B------:R-:W-:-:S03]  /*9fc0*/  @P6 IMAD.MOV.U32 R14, RZ, RZ, R7 ;  /* 0x000000ffff0e6224 */ /* 0x000fc600078e0007 */
[----:B------:R-:W-:Y:S01]  /*9fd0*/  @P6 STS [R31+0x800], R34 ;  /* 0x000800221f006388 */ /* 0x000fe20000000800 */
[C---:B-----5:R-:W-:Y:S02]  /*9fe0*/  @P1 IMAD R32, R14.reuse, 0x4, R33 ;  /* 0x000000040e201824 */ /* 0x060fe400078e0221 */
        /* <DEDUP_REMOVED lines=9> */
[----:B------:R-:W-:Y:S01]  /*a080*/  @P1 VIADD R5, R14, 0x1 ;  /* 0x000000010e051836 */ /* 0x000fe20000000000 */
[----:B------:R-:W-:Y:S01]  /*a090*/  @P2 SEL R4, R26, R25, P5 ;  /* 0x000000191a042207 */ /* 0x000fe20002800000 */
[----:B-1----:R-:W-:Y:S02]  /*a0a0*/  @P1 IMAD R13, R14, 0x4, R33 ;  /* 0x000000040e0d1824 */ /* 0x002fe400078e0221 */
[----:B------:R-:W-:-:S03]  /*a0b0*/  @P1 IMAD.MOV.U32 R14, RZ, RZ, R5 ;  /* 0x000000ffff0e1224 */ /* 0x000fc600078e0005 */
[----:B------:R1:W-:Y:S01]  /*a0c0*/  @P1 STS [R13+0x800], R24 ;  /* 0x000800180d001388 */ /* 0x0003e20000000800 */
[----:B------:R-:W-:Y:S01]  /*a0d0*/  @P2 VIADD R5, R14, 0x1 ;  /* 0x000000010e052836 */ /* 0x000fe20000000000 */
[----:B------:R-:W-:Y:S01]  /*a0e0*/  LOP3.LUT P1, RZ, R44, 0x4, RZ, 0xc0, !PT ;  /* 0x000000042cff7812 */ /* 0x000fe2000782c0ff */
[----:B------:R-:W-:Y:S02]  /*a0f0*/  @P2 IMAD R25, R14, 0x4, R33 ;  /* 0x000000040e192824 */ /* 0x000fe400078e0221 */
[----:B------:R-:W-:-:S03]  /*a100*/  @P2 IMAD.MOV.U32 R14, RZ, RZ, R5 ;  /* 0x000000ffff0e2224 */ /* 0x000fc600078e0005 */
[----:B------:R5:W-:Y:S01]  /*a110*/  @P2 STS [R25+0x800], R4 ;  /* 0x0008000419002388 */ /* 0x000be20000000800 */
[----:B------:R-:W-:Y:S01]  /*a120*/  LOP3.LUT P2, RZ, R44, 0x80, RZ, 0xc0, !PT ;  /* 0x000000802cff7812 */ /* 0x000fe2000784c0ff */
[C---:B------:R-:W-:Y:S02]  /*a130*/  @P3 VIADD R5, R14.reuse, 0x1 ;  /* 0x000000010e053836 */ /* 0x040fe40000000000 */
[----:B----4-:R-:W-:Y:S01]  /*a140*/  @P3 IMAD R6, R14, 0x4, R33 ;  /* 0x000000040e063824 */ /* 0x010fe200078e0221 */
[----:B------:R-:W-:Y:S01]  /*a150*/  R2P PR, R3.B1, 0x60 ;  /* 0x0000006003007804 */ /* 0x000fe20000001000 */
[----:B------:R-:W-:Y:S01]  /*a160*/  @P3 IMAD.MOV.U32 R14, RZ, RZ, R5 ;  /* 0x000000ffff0e3224 */ /* 0x000fe200078e0005 */
[----:B------:R-:W-:Y:S02]  /*a170*/  LOP3.LUT P0, RZ, R2, 0x8000, RZ, 0xc0, !PT ;  /* 0x0000800002ff7812 */ /* 0x000fe4000780c0ff */
[----:B------:R4:W-:Y:S01]  /*a180*/  @P3 STS [R6+0x800], R21 ;  /* 0x0008001506003388 */ /* 0x0009e20000000800 */
[----:B------:R-:W-:Y:S01]  /*a190*/  @P4 VIADD R3, R14, 0x1 ;  /* 0x000000010e034836 */ /* 0x000fe20000000000 */
[----:B------:R-:W-:Y:S01]  /*a1a0*/  LOP3.LUT P3, RZ, R2, 0x10000, RZ, 0xc0, !PT ;  /* 0x0001000002ff7812 */ /* 0x000fe2000786c0ff */
[----:B-1----:R-:W-:-:S02]  /*a1b0*/  @P4 IMAD R24, R14, 0x4, R33 ;  /* 0x000000040e184824 */ /* 0x002fc400078e0221 */
[----:B------:R-:W-:-:S04]  /*a1c0*/  @P4 IMAD.MOV.U32 R14, RZ, RZ, R3 ;  /* 0x000000ffff0e4224 */ /* 0x000fc800078e0003 */
[----:B------:R-:W-:Y:S01]  /*a1d0*/  @P5 VIADD R3, R14, 0x1 ;  /* 0x000000010e035836 */ /* 0x000fe20000000000 */
[----:B------:R-:W-:Y:S01]  /*a1e0*/  @P6 SEL R2, R20, R19, P1 ;  /* 0x0000001314026207 */ /* 0x000fe20000800000 */
[----:B------:R-:W-:Y:S02]  /*a1f0*/  @P5 IMAD R26, R14, 0x4, R33 ;  /* 0x000000040e1a5824 */ /* 0x000fe400078e0221 */
[----:B------:R-:W-:Y:S01]  /*a200*/  @P5 IMAD.MOV.U32 R14, RZ, RZ, R3 ;  /* 0x000000ffff0e5224 */ /* 0x000fe200078e0003 */
[----:B------:R-:W-:-:S03]  /*a210*/  @P4 SEL R3, R23, R22, P2 ;  /* 0x0000001617034207 */ /* 0x000fc60001000000 */
[C---:B-----5:R-:W-:Y:S02]  /*a220*/  @P6 VIADD R4, R14.reuse, 0x1 ;  /* 0x000000010e046836 */ /* 0x060fe40000000000 */
[--C-:B------:R-:W-:Y:S01]  /*a230*/  @P6 IMAD R5, R14, 0x4, R33.reuse ;  /* 0x000000040e056824 */ /* 0x100fe200078e0221 */
[----:B------:R1:W-:Y:S01]  /*a240*/  @P4 STS [R24+0x800], R3 ;  /* 0x0008000318004388 */ /* 0x0003e20000000800 */
[----:B------:R-:W-:Y:S01]  /*a250*/  @P6 IMAD.MOV.U32 R14, RZ, RZ, R4 ;  /* 0x000000ffff0e6224 */ /* 0x000fe200078e0004 */
[----:B------:R-:W-:Y:S02]  /*a260*/  LOP3.LUT P4, RZ, R44, 0x2, RZ, 0xc0, !PT ;  /* 0x000000022cff7812 */ /* 0x000fe4000788c0ff */
[----:B------:R1:W-:Y:S01]  /*a270*/  @P5 STS [R26+0x800], R17 ;  /* 0x000800111a005388 */ /* 0x0003e20000000800 */
[----:B------:R-:W-:Y:S01]  /*a280*/  @P0 VIADD R4, R14, 0x1 ;  /* 0x000000010e040836 */ /* 0x000fe20000000000 */
[----:B------:R-:W-:Y:S01]  /*a290*/  R2P PR, R0.B2, 0x6 ;  /* 0x0000000600007804 */ /* 0x000fe20000002000 */
[----:B------:R-:W-:Y:S01]  /*a2a0*/  @P0 IMAD R7, R14, 0x4, R33 ;  /* 0x000000040e070824 */ /* 0x000fe200078e0221 */
[----:B------:R1:W-:Y:S01]  /*a2b0*/  @P6 STS [R5+0x800], R2 ;  /* 0x0008000205006388 */ /* 0x0003e20000000800 */
[----:B------:R-:W-:Y:S01]  /*a2c0*/  @P0 IMAD.MOV.U32 R14, RZ, RZ, R4 ;  /* 0x000000ffff0e0224 */ /* 0x000fe200078e0004 */
[----:B------:R-:W-:-:S02]  /*a2d0*/  @P3 SEL R11, R16, R11, P4 ;  /* 0x0000000b100b3207 */ /* 0x000fc40002000000 */
[----:B------:R1:W-:Y:S01]  /*a2e0*/  @P0 STS [R7+0x800], R10 ;  /* 0x0008000a07000388 */ /* 0x0003e20000000800 */
[----:B0-----:R-:W-:Y:S01]  /*a2f0*/  @P3 VIADD R0, R14, 0x1 ;  /* 0x000000010e003836 */ /* 0x001fe20000000000 */
[----:B---3--:R-:W-:Y:S01]  /*a300*/  ISETP.GE.AND P0, PT, R18, R15, PT ;  /* 0x0000000f1200720c */ /* 0x008fe20003f06270 */
[----:B------:R-:W-:Y:S02]  /*a310*/  @P3 IMAD R4, R14, 0x4, R33 ;  /* 0x000000040e043824 */ /* 0x000fe400078e0221 */
[----:B------:R-:W-:-:S03]  /*a320*/  @P3 IMAD.MOV.U32 R14, RZ, RZ, R0 ;  /* 0x000000ffff0e3224 */ /* 0x000fc600078e0000 */
[----:B------:R0:W-:Y:S01]  /*a330*/  @P3 STS [R4+0x800], R11 ;  /* 0x0008000b04003388 */ /* 0x0001e20000000800 */
[C---:B------:R-:W-:Y:S02]  /*a340*/  @P1 VIADD R0, R14.reuse, 0x1 ;  /* 0x000000010e001836 */ /* 0x040fe40000000000 */
[----:B----4-:R-:W-:Y:S02]  /*a350*/  @P1 IMAD R6, R14, 0x4, R33 ;  /* 0x000000040e061824 */ /* 0x010fe400078e0221 */
[----:B------:R-:W-:-:S03]  /*a360*/  @P1 IMAD.MOV.U32 R14, RZ, RZ, R0 ;  /* 0x000000ffff0e1224 */ /* 0x000fc600078e0000 */
[----:B------:R0:W-:Y:S01]  /*a370*/  @P1 STS [R6+0x800], R9 ;  /* 0x0008000906001388 */ /* 0x0001e20000000800 */
[----:B-1----:R-:W-:-:S05]  /*a380*/  @P2 IMAD R3, R14, 0x4, R33 ;  /* 0x000000040e032824 */ /* 0x002fca00078e0221 */
[----:B------:R0:W-:Y:S01]  /*a390*/  @P2 STS [R3+0x800], R8 ;  /* 0x0008000803002388 */ /* 0x0001e20000000800 */
[----:B------:R-:W-:Y:S06]  /*a3a0*/  BAR.SYNC.DEFER_BLOCKING 0x0 ;  /* 0x0000000000007b1d */ /* 0x000fec0000010000 */
[----:B------:R-:W-:Y:S05]  /*a3b0*/  @P0 BRA `(.L_x_383) ;  /* 0x0000000400fc0947 */ /* 0x000fea0003800000 */
[----:B------:R-:W-:Y:S01]  /*a3c0*/  LOP3.LUT R2, RZ, R18, RZ, 0x33, !PT ;  /* 0x00000012ff027212 */ /* 0x000fe200078e33ff */
[----:B------:R-:W-:Y:S04]  /*a3d0*/  BSSY.RECONVERGENT B1, `(.L_x_384) ;  /* 0x0000019000017945 */ /* 0x000fe80003800200 */
[----:B------:R-:W-:-:S05]  /*a3e0*/  IMAD.IADD R2, R2, 0x1, R15 ;  /* 0x0000000102027824 */ /* 0x000fca00078e020f */
[C---:B------:R-:W-:Y:S02]  /*a3f0*/  LOP3.LUT R0, R2.reuse, 0x600, RZ, 0xc0, !PT ;  /* 0x0000060002007812 */ /* 0x040fe400078ec0ff */
[----:B------:R-:W-:Y:S02]  /*a400*/  ISETP.GE.U32.AND P1, PT, R2, 0x600, PT ;  /* 0x000006000200780c */ /* 0x000fe40003f26070 */
[----:B------:R-:W-:Y:S01]  /*a410*/  ISETP.NE.AND P0, PT, R0, 0x600, PT ;  /* 0x000006000000780c */ /* 0x000fe20003f05270 */
[----:B------:R-:W-:-:S12]  /*a420*/  IMAD.MOV.U32 R0, RZ, RZ, R18 ;  /* 0x000000ffff007224 */ /* 0x000fd800078e0012 */
[----:B------:R-:W-:Y:S05]  /*a430*/  @!P0 BRA `(.L_x_385) ;  /* 0x0000000000488947 */ /* 0x000fea0003800000 */
[----:B0-----:R-:W0:Y:S01]  /*a440*/  LDC.64 R4, c[0x0][0x3a8] ;  /* 0x0000ea00ff047b82 */ /* 0x001e220000000a00 */
[----:B------:R-:W-:Y:S01]  /*a450*/  LEA.HI R0, R2, 0x1, RZ, 0x17 ;  /* 0x0000000102007811 */ /* 0x000fe200078fb8ff */
[C---:B------:R-:W-:Y:S02]  /*a460*/  IMAD R6, R18.reuse, 0x4, R33 ;  /* 0x0000000412067824 */ /* 0x040fe400078e0221 */
[----:B------:R-:W-:Y:S02]  /*a470*/  IMAD.IADD R7, R18, 0x1, R12 ;  /* 0x0000000112077824 */ /* 0x000fe400078e020c */
[C---:B------:R-:W-:Y:S01]  /*a480*/  IMAD.SHL.U32 R2, R0.reuse, 0x200, RZ ;  /* 0x0000020000027824 */ /* 0x040fe200078e00ff */
[----:B------:R-:W-:Y:S01]  /*a490*/  LOP3.LUT R0, R0, 0x3, RZ, 0xc0, !PT ;  /* 0x0000000300007812 */ /* 0x000fe200078ec0ff */
[----:B------:R-:W-:-:S03]  /*a4a0*/  VIADD R6, R6, 0x800 ;  /* 0x0000080006067836 */ /* 0x000fc60000000000 */
[----:B------:R-:W-:Y:S01]  /*a4b0*/  LOP3.LUT R3, R2, 0x600, RZ, 0xc0, !PT ;  /* 0x0000060002037812 */ /* 0x000fe200078ec0ff */
[----:B------:R-:W-:-:S04]  /*a4c0*/  IMAD.MOV R8, RZ, RZ, -R0 ;  /* 0x000000ffff087224 */ /* 0x000fc800078e0a00 */
[----:B------:R-:W-:-:S07]  /*a4d0*/  IMAD.IADD R0, R3, 0x1, R18 ;  /* 0x0000000103007824 */ /* 0x000fce00078e0212 */
.L_x_386:
[----:B-1----:R1:W3:Y:S01]  /*a4e0*/  LDS R9, [R6] ;  /* 0x0000000006097984 */ /* 0x0022e20000000800 */
[----:B0-----:R-:W-:-:S04]  /*a4f0*/  IMAD.WIDE R2, R7, 0x4, R4 ;  /* 0x0000000407027825 */ /* 0x001fc800078e0204 */
[----:B------:R-:W-:Y:S02]  /*a500*/  VIADD R8, R8, 0x1 ;  /* 0x0000000108087836 */ /* 0x000fe40000000000 */
[----:B------:R-:W-:Y:S02]  /*a510*/  VIADD R7, R7, 0x200 ;  /* 0x0000020007077836 */ /* 0x000fe40000000000 */
[----:B-1----:R-:W-:Y:S01]  /*a520*/  VIADD R6, R6, 0x800 ;  /* 0x0000080006067836 */ /* 0x002fe20000000000 */
[----:B------:R-:W-:Y:S01]  /*a530*/  ISETP.NE.AND P0, PT, R8, RZ, PT ;  /* 0x000000ff0800720c */ /* 0x000fe20003f05270 */
[----:B---3--:R1:W-:-:S12]  /*a540*/  STG.E desc[UR6][R2.64], R9 ;  /* 0x0000000902007986 */ /* 0x0083d8000c101906 */
[----:B------:R-:W-:Y:S05]  /*a550*/  @P0 BRA `(.L_x_386) ;  /* 0xfffffffc00e00947 */ /* 0x000fea000383ffff */
.L_x_385:
[----:B------:R-:W-:Y:S05]  /*a560*/  BSYNC.RECONVERGENT B1 ;  /* 0x0000000000017941 */ /* 0x000fea0003800200 */
.L_x_384:
[----:B------:R-:W-:Y:S05]  /*a570*/  @!P1 BRA `(.L_x_383) ;  /* 0x00000004008c9947 */ /* 0x000fea0003800000 */
[----:B------:R-:W3:Y:S01]  /*a580*/  LDCU.64 UR4, c[0x0][0x3a8] ;  /* 0x00007500ff0477ac */ /* 0x000ee20008000a00 */
[----:B-1----:R-:W-:Y:S01]  /*a590*/  IMAD.IADD R2, R15, 0x1, -R0 ;  /* 0x000000010f027824 */ /* 0x002fe200078e0a00 */
[----:B------:R-:W-:Y:S01]  /*a5a0*/  BSSY.RECONVERGENT B1, `(.L_x_387) ;  /* 0x0000039000017945 */ /* 0x000fe20003800200 */
[C---:B--2---:R-:W-:Y:S01]  /*a5b0*/  IMAD R33, R0.reuse, 0x4, R33 ;  /* 0x0000000400217824 */ /* 0x044fe200078e0221 */
[----:B------:R-:W-:Y:S01]  /*a5c0*/  PLOP3.LUT P0, PT, PT, PT, PT, 0x80, 0x8 ;  /* 0x000000000008781c */ /* 0x000fe20003f0f070 */
[----:B------:R-:W-:Y:S01]  /*a5d0*/  IMAD.IADD R13, R0, 0x1, R12 ;  /* 0x00000001000d7824 */ /* 0x000fe200078e020c */
[----:B------:R-:W-:Y:S01]  /*a5e0*/  ISETP.GT.AND P1, PT, R2, 0x1800, PT ;  /* 0x000018000200780c */ /* 0x000fe20003f24270 */
[----:B------:R-:W-:Y:S01]  /*a5f0*/  VIADD R33, R33, 0x2000 ;  /* 0x0000200021217836 */ /* 0x000fe20000000000 */
[----:B---3--:R-:W-:-:S04]  /*a600*/  UIADD3 UR4, UP0, UPT, UR4, 0x1000, URZ ;  /* 0x0000100004047890 */ /* 0x008fc8000ff1e0ff */
[----:B------:R-:W-:Y:S02]  /*a610*/  UIADD3.X UR5, UPT, UPT, URZ, UR5, URZ, UP0, !UPT ;  /* 0x00000005ff057290 */ /* 0x000fe400087fe4ff */
[----:B------:R-:W-:-:S04]  /*a620*/  IMAD.U32 R2, RZ, RZ, UR4 ;  /* 0x00000004ff027e24 */ /* 0x000fc8000f8e00ff */
[----:B0-----:R-:W-:Y:S01]  /*a630*/  IMAD.U32 R3, RZ, RZ, UR5 ;  /* 0x00000005ff037e24 */ /* 0x001fe2000f8e00ff */
[----:B------:R-:W-:Y:S06]  /*a640*/  @!P1 BRA `(.L_x_388) ;  /* 0x0000000000b89947 */ /* 0x000fec0003800000 */
[----:B------:R-:W-:Y:S01]  /*a650*/  PLOP3.LUT P0, PT, PT, PT, PT, 0x8, 0x80 ;  /* 0x000000000080781c */ /* 0x000fe20003f0e170 */
[----:B------:R-:W-:-:S12]  /*a660*/  VIADD R51, R15, 0xffffe800 ;  /* 0xffffe8000f337836 */ /* 0x000fd80000000000 */
.L_x_389:
        /* <DEDUP_REMOVED lines=44> */
.L_x_388:
[----:B------:R-:W-:Y:S05]  /*a930*/  BSYNC.RECONVERGENT B1 ;  /* 0x0000000000017941 */ /* 0x000fea0003800200 */
.L_x_387:
        /* <DEDUP_REMOVED lines=27> */
.L_x_391:
[----:B------:R-:W-:Y:S05]  /*aaf0*/  BSYNC.RECONVERGENT B1 ;  /* 0x0000000000017941 */ /* 0x000fea0003800200 */
.L_x_390:
[----:B------:R-:W-:-:S13]  /*ab00*/  ISETP.LT.OR P0, PT, R0, R15, P0 ;  /* 0x0000000f0000720c */ /* 0x000fda0000701670 */
[----:B------:R-:W-:Y:S05]  /*ab10*/  @!P0 BRA `(.L_x_383) ;  /* 0x0000000000248947 */ /* 0x000fea0003800000 */
[----:B0-----:R-:W0:Y:S01]  /*ab20*/  LDS R5, [R33+-0x1800] ;  /* 0xffe8000021057984 */ /* 0x001e220000000800 */
[----:B------:R-:W-:-:S03]  /*ab30*/  IMAD.WIDE R2, R13, 0x4, R2 ;  /* 0x000000040d027825 */ /* 0x000fc600078e0202 */
[----:B------:R-:W1:Y:S04]  /*ab40*/  LDS R7, [R33+-0x1000] ;  /* 0xfff0000021077984 */ /* 0x000e680000000800 */
[----:B------:R-:W2:Y:S04]  /*ab50*/  LDS R9, [R33+-0x800] ;  /* 0xfff8000021097984 */ /* 0x000ea80000000800 */
[----:B------:R-:W3:Y:S04]  /*ab60*/  LDS R11, [R33] ;  /* 0x00000000210b7984 */ /* 0x000ee80000000800 */
[----:B0-----:R4:W-:Y:S04]  /*ab70*/  STG.E desc[UR6][R2.64+-0x1000], R5 ;  /* 0xfff0000502007986 */ /* 0x0019e8000c101906 */
[----:B-1----:R4:W-:Y:S04]  /*ab80*/  STG.E desc[UR6][R2.64+-0x800], R7 ;  /* 0xfff8000702007986 */ /* 0x0029e8000c101906 */
[----:B--2---:R4:W-:Y:S04]  /*ab90*/  STG.E desc[UR6][R2.64], R9 ;  /* 0x0000000902007986 */ /* 0x0049e8000c101906 */
[----:B---3--:R4:W-:Y:S02]  /*aba0*/  STG.E desc[UR6][R2.64+0x800], R11 ;  /* 0x0008000b02007986 */ /* 0x0089e4000c101906 */
.L_x_383:
[----:B------:R-:W-:Y:S05]  /*abb0*/  BSYNC.RECONVERGENT B0 ;  /* 0x0000000000007941 */ /* 0x000fea0003800200 */
.L_x_382:
[----:B------:R-:W-:-:S13]  /*abc0*/  ISETP.NE.AND P0, PT, R18, RZ, PT ;  /* 0x000000ff1200720c */ /* 0x000fda0003f05270 */
[----:B------:R-:W-:Y:S05]  /*abd0*/  @P0 EXIT ;  /* 0x000000000000094d */ /* 0x000fea0003800000 */
[----:B01--4-:R-:W0:Y:S01]  /*abe0*/  LDC.64 R2, c[0x0][0x3c8] ;  /* 0x0000f200ff027b82 */ /* 0x013e220000000a00 */
[----:B------:R-:W-:-:S05]  /*abf0*/  IMAD.IADD R12, R12, 0x1, R15 ;  /* 0x000000010c0c7824 */ /* 0x000fca00078e020f */
[----:B------:R-:W-:-:S05]  /*ac00*/  SHF.R.S32.HI R13, RZ, 0x1f, R12 ;  /* 0x0000001fff0d7819 */ /* 0x000fca000001140c */
[----:B0-----:R-:W-:Y:S01]  /*ac10*/  STG.E.64 desc[UR6][R2.64], R12 ;  /* 0x0000000c02007986 */ /* 0x001fe2000c101b06 */
[----:B------:R-:W-:Y:S05]  /*ac20*/  EXIT ;  /* 0x000000000000794d */ /* 0x000fea0003800000 */
.L_x_281:
[----:B------:R-:W-:Y:S01]  /*ac30*/  BSSY B1, `(.L_x_392) ;  /* 0x0000006000017945 */ /* 0x000fe20003800000 */
[----:B------:R-:W-:Y:S01]  /*ac40*/  PLOP3.LUT P3, PT, P3, PT, PT, 0x8, 0x80 ;  /* 0x000000000080781c */ /* 0x000fe20001f6e170 */
[----:B------:R-:W-:-:S12]  /*ac50*/  IMAD.MOV.U32 R18, RZ, RZ, -0x1 ;  /* 0xffffffffff127424 */ /* 0x000fd800078e00ff */
[----:B0-----:R-:W-:Y:S05]  /*ac60*/  WARPSYNC.COLLECTIVE R18, `(.L_x_393) ;  /* 0x0000000012087348 */ /* 0x001fea0003c00000 */
[----:B------:R-:W-:Y:S01]  /*ac70*/  VOTE.ANY P3, P3 ;  /* 0x0000000000ff7806 */ /* 0x000fe20001860100 */
[----:B0-----:R-:W-:-:S12]  /*ac80*/  ENDCOLLECTIVE ;  /* 0x000000000000791b */ /* 0x001fd80003800000 */
.L_x_393:
[----:B------:R-:W-:Y:S05]  /*ac90*/  BSYNC B1 ;  /* 0x0000000000017941 */ /* 0x000fea0003800000 */
.L_x_392:
[----:B------:R-:W-:Y:S05]  /*aca0*/  BRA `(.L_x_394) ;  /* 0xffffff8c00b07947 */ /* 0x000fea000383ffff */
.L_x_285:
[----:B------:R-:W-:Y:S01]  /*acb0*/  BSSY B1, `(.L_x_395) ;  /* 0x0000006000017945 */ /* 0x000fe20003800000 */
[----:B------:R-:W-:Y:S01]  /*acc0*/  PLOP3.LUT P3, PT, P3, PT, PT, 0x8, 0x80 ;  /* 0x000000000080781c */ /* 0x000fe20001f6e170 */
[----:B------:R-:W-:-:S12]  /*acd0*/  IMAD.MOV.U32 R18, RZ, RZ, -0x1 ;  /* 0xffffffffff127424 */ /* 0x000fd800078e00ff */
[----:B0-----:R-:W-:Y:S05]  /*ace0*/  WARPSYNC.COLLECTIVE R18, `(.L_x_396) ;  /* 0x0000000012087348 */ /* 0x001fea0003c00000 */
[----:B------:R-:W-:Y:S01]  /*acf0*/  VOTE.ANY P3, P3 ;  /* 0x0000000000ff7806 */ /* 0x000fe20001860100 */
[----:B0-----:R-:W-:-:S12]  /*ad00*/  ENDCOLLECTIVE ;  /* 0x000000000000791b */ /* 0x001fd80003800000 */
.L_x_396:
[----:B------:R-:W-:Y:S05]  /*ad10*/  BSYNC B1 ;  /* 0x0000000000017941 */ /* 0x000fea0003800000 */
.L_x_395:
[----:B------:R-:W-:Y:S05]  /*ad20*/  BRA `(.L_x_397) ;  /* 0xffffff8c00c47947 */ /* 0x000fea000383ffff */
.L_x_287:
[----:B------:R-:W-:Y:S01]  /*ad30*/  BSSY B1, `(.L_x_398) ;  /* 0x0000007000017945 */ /* 0x000fe20003800000 */
[----:B------:R-:W-:Y:S01]  /*ad40*/  ISETP.NE.AND P5, PT, R16, 0x65, PT ;  /* 0x000000651000780c */ /* 0x000fe20003fa5270 */
[----:B------:R-:W-:Y:S01]  /*ad50*/  IMAD.MOV.U32 R18, RZ, RZ, -0x1 ;  /* 0xffffffffff127424 */ /* 0x000fe200078e00ff */
[----:B------:R-:W-:-:S13]  /*ad60*/  PLOP3.LUT P3, PT, P3, PT, PT, 0x8, 0x80 ;  /* 0x000000000080781c */ /* 0x000fda0001f6e170 */
[----:B0-----:R-:W-:Y:S05]  /*ad70*/  WARPSYNC.COLLECTIVE R18, `(.L_x_399) ;  /* 0x0000000012087348 */ /* 0x001fea0003c00000 */
[----:B------:R-:W-:Y:S01]  /*ad80*/  VOTE.ANY R18, PT, P3 ;  /* 0x0000000000127806 */ /* 0x000fe200018e0100 */
[----:B0-----:R-:W-:Y:S06]  /*ad90*/  ENDCOLLECTIVE ;  /* 0x000000000000791b */ /* 0x001fec0003800000 */
.L_x_399:
[----:B------:R-:W-:Y:S05]  /*ada0*/  BSYNC B1 ;  /* 0x0000000000017941 */ /* 0x000fea0003800000 */
.L_x_398:
[----:B------:R-:W0:Y:S01]  /*adb0*/  S2R R49, SR_GEMASK ;  /* 0x0000000000317919 */ /* 0x000e220000003c00 */
[----:B------:R-:W-:Y:S02]  /*adc0*/  IMAD.MOV.U32 R47, RZ, RZ, R17 ;  /* 0x000000ffff2f7224 */ /* 0x000fe400078e0011 */
[----:B------:R-:W-:Y:S01]  /*add0*/  IMAD.MOV.U32 R32, RZ, RZ, 0x1 ;  /* 0x00000001ff207424 */ /* 0x000fe200078e00ff */
[----:B0-----:R-:W-:-:S05]  /*ade0*/  LOP3.LUT R18, R18, 0x80000000, R49, 0xec, !PT ;  /* 0x8000000012127812 */ /* 0x001fca00078eec31 */
[----:B------:R-:W-:-:S05]  /*adf0*/  VIADD R33, R18, 0xffffffff ;  /* 0xffffffff12217836 */ /* 0x000fca0000000000 */
[----:B------:R-:W-:Y:S01]  /*ae00*/  LOP3.LUT R56, R18, R33, RZ, 0xc, !PT ;  /* 0x0000002112387212 */ /* 0x000fe200078e0cff */
[----:B------:R-:W-:-:S05]  /*ae10*/  IMAD.MOV.U32 R18, RZ, RZ, -0x1 ;  /* 0xffffffffff127424 */ /* 0x000fca00078e00ff */
[----:B------:R-:W0:Y:S02]  /*ae20*/  POPC R56, R56 ;  /* 0x0000003800387309 */ /* 0x000e240000000000 */
[----:B0-----:R-:W-:-:S07]  /*ae30*/  IMAD.MOV.U32 R33, RZ, RZ, R56 ;  /* 0x000000ffff217224 */ /* 0x001fce00078e0038 */
[----:B------:R-:W-:Y:S05]  /*ae40*/  WARPSYNC.COLLECTIVE R18, `(.L_x_400) ;  /* 0x0000000012087348 */ /* 0x000fea0003c00000 */
[----:B------:R0:W1:Y:S02]  /*ae50*/  SHFL.DOWN P3, R46, R47, R32, R33 ;  /* 0x080000202f2e7389 */ /* 0x0000640000060021 */
[----:B01----:R-:W-:Y:S05]  /*ae60*/  ENDCOLLECTIVE ;  /* 0x000000000000791b */ /* 0x003fea0003800000 */
.L_x_400:
[----:B------:R-:W-:Y:S01]  /*ae70*/  IMAD.MOV.U32 R32, RZ, RZ, 0x2 ;  /* 0x00000002ff207424 */ /* 0x000fe200078e00ff */
[----:B------:R-:W-:-:S04]  /*ae80*/  ISETP.GE.AND P3, PT, R45, R56, PT ;  /* 0x000000382d00720c */ /* 0x000fc80003f66270 */
[----:B------:R-:W-:-:S05]  /*ae90*/  SEL R46, R46, RZ, !P3 ;  /* 0x000000ff2e2e7207 */ /* 0x000fca0005800000 */
[----:B------:R-:W-:Y:S02]  /*aea0*/  IMAD.IADD R53, R46, 0x1, R17 ;  /* 0x000000012e357824 */ /* 0x000fe400078e0211 */
[----:B------:R-:W-:Y:S02]  /*aeb0*/  VIADD R17, R45, 0x2 ;  /* 0x000000022d117836 */ /* 0x000fe40000000000 */
[----:B------:R-:W-:-:S03]  /*aec0*/  IMAD.MOV.U32 R47, RZ, RZ, R53 ;  /* 0x000000ffff2f7224 */ /* 0x000fc600078e0035 */
[----:B------:R-:W-:Y:S01]  /*aed0*/  ISETP.GT.AND P6, PT, R17, R56, PT ;  /* 0x000000381100720c */ /* 0x000fe20003fc4270 */
[----:B------:R-:W-:-:S12]  /*aee0*/  VIADD R17, R45, 0x4 ;  /* 0x000000042d117836 */ /* 0x000fd80000000000 */
[----:B------:R-:W-:Y:S05]  /*aef0*/  WARPSYNC.COLLECTIVE R18, `(.L_x_401) ;  /* 0x0000000012087348 */ /* 0x000fea0003c00000 */
[----:B------:R0:W1:Y:S02]  /*af00*/  SHFL.DOWN P3, R46, R47, R32, R33 ;  /* 0x080000202f2e7389 */ /* 0x0000640000060021 */
[----:B01----:R-:W-:Y:S05]  /*af10*/  ENDCOLLECTIVE ;  /* 0x000000000000791b */ /* 0x003fea0003800000 */
.L_x_401:
[----:B------:R-:W-:Y:S01]  /*af20*/  IMAD.MOV.U32 R32, RZ, RZ, 0x4 ;  /* 0x00000004ff207424 */ /* 0x000fe200078e00ff */
[----:B------:R-:W-:Y:S02]  /*af30*/  SEL R46, R46, RZ, !P6 ;  /* 0x000000ff2e2e7207 */ /* 0x000fe40007000000 */
[----:B------:R-:W-:-:S03]  /*af40*/  ISETP.GT.AND P6, PT, R17, R56, PT ;  /* 0x000000381100720c */ /* 0x000fc60003fc4270 */
[----:B------:R-:W-:Y:S02]  /*af50*/  IMAD.IADD R55, R53, 0x1, R46 ;  /* 0x0000000135377824 */ /* 0x000fe400078e022e */
[----:B------:R-:W-:Y:S02]  /*af60*/  VIADD R53, R45, 0x8 ;  /* 0x000000082d357836 */ /* 0x000fe40000000000 */
[----:B------:R-:W-:-:S07]  /*af70*/  IMAD.MOV.U32 R47, RZ, RZ, R55 ;  /* 0x000000ffff2f7224 */ /* 0x000fce00078e0037 */
[----:B------:R-:W-:Y:S05]  /*af80*/  WARPSYNC.COLLECTIVE R18, `(.L_x_402) ;  /* 0x0000000012087348 */ /* 0x000fea0003c00000 */
[----:B------:R0:W1:Y:S02]  /*af90*/  SHFL.DOWN P3, R46, R47, R32, R33 ;  /* 0x080000202f2e7389 */ /* 0x0000640000060021 */
[----:B01----:R-:W-:Y:S05]  /*afa0*/  ENDCOLLECTIVE ;  /* 0x000000000000791b */ /* 0x003fea0003800000 */
.L_x_402:
[----:B------:R-:W-:Y:S01]  /*afb0*/  IMAD.MOV.U32 R32, RZ, RZ, 0x8 ;  /* 0x00000008ff207424 */ /* 0x000fe200078e00ff */
[----:B------:R-:W-:Y:S02]  /*afc0*/  SEL R46, R46, RZ, !P6 ;  /* 0x000000ff2e2e7207 */ /* 0x000fe40007000000 */
[----:B------:R-:W-:-:S03]  /*afd0*/  ISETP.GT.AND P6, PT, R53, R56, PT ;  /* 0x000000383500720c */ /* 0x000fc60003fc4270 */
[----:B------:R-:W-:-:S04]  /*afe0*/  IMAD.IADD R17, R55, 0x1, R46 ;  /* 0x0000000137117824 */ /* 0x000fc800078e022e */
[----:B------:R-:W-:-:S07]  /*aff0*/  IMAD.MOV.U32 R47, RZ, RZ, R17 ;  /* 0x000000ffff2f7224 */ /* 0x000fce00078e0011 */
[----:B------:R-:W-:Y:S05]  /*b000*/  WARPSYNC.COLLECTIVE R18, `(.L_x_403) ;  /* 0x0000000012087348 */ /* 0x000fea0003c00000 */
[----:B------:R0:W1:Y:S02]  /*b010*/  SHFL.DOWN P3, R46, R47, R32, R33 ;  /* 0x080000202f2e7389 */ /* 0x0000640000060021 */
[----:B01----:R-:W-:Y:S05]  /*b020*/  ENDCOLLECTIVE ;  /* 0x000000000000791b */ /* 0x003fea0003800000 */
.L_x_403:
[----:B------:R-:W-:Y:S01]  /*b030*/  IMAD.MOV.U32 R32, RZ, RZ, 0x10 ;  /* 0x00000010ff207424 */ /* 0x000fe200078e00ff */
[----:B------:R-:W-:-:S05]  /*b040*/  SEL R46, R46, RZ, !P6 ;  /* 0x000000ff2e2e7207 */ /* 0x000fca0007000000 */
[----:B------:R-:W-:Y:S02]  /*b050*/  IMAD.IADD R53, R17, 0x1, R46 ;  /* 0x0000000111357824 */ /* 0x000fe400078e022e */
[----:B------:R-:W-:Y:S02]  /*b060*/  VIADD R17, R45, 0x10 ;  /* 0x000000102d117836 */ /* 0x000fe40000000000 */
[----:B------:R-:W-:-:S07]  /*b070*/  IMAD.MOV.U32 R47, RZ, RZ, R53 ;  /* 0x000000ffff2f7224 */ /* 0x000fce00078e0035 */
[----:B------:R-:W-:Y:S05]  /*b080*/  WARPSYNC.COLLECTIVE R18, `(.L_x_404) ;  /* 0x0000000012087348 */ /* 0x000fea0003c00000 */
[----:B------:R0:W1:Y:S02]  /*b090*/  SHFL.DOWN P3, R46, R47, R32, R33 ;  /* 0x080000202f2e7389 */ /* 0x0000640000060021 */
[----:B01----:R-:W-:Y:S05]  /*b0a0*/  ENDCOLLECTIVE ;  /* 0x000000000000791b */ /* 0x003fea0003800000 */
.L_x_404:
[----:B------:R-:W0:Y:S01]  /*b0b0*/  S2UR UR4, SR_CTAID.X ;  /* 0x00000000000479c3 */ /* 0x000e220000002500 */
[----:B------:R-:W-:-:S07]  /*b0c0*/  ISETP.GT.AND P3, PT, R17, R56, PT ;  /* 0x000000381100720c */ /* 0x000fce0003f64270 */
[----:B------:R-:W1:Y:S01]  /*b0d0*/  LDC.64 R16, c[0x0][0x3d0] ;  /* 0x0000f400ff107b82 */ /* 0x000e620000000a00 */
[----:B------:R-:W-:-:S05]  /*b0e0*/  SEL R46, R46, RZ, !P3 ;  /* 0x000000ff2e2e7207 */ /* 0x000fca0005800000 */
[----:B------:R-:W-:Y:S01]  /*b0f0*/  IMAD.IADD R52, R53, 0x1, R46 ;  /* 0x0000000135347824 */ /* 0x000fe200078e022e */
[----:B-1----:R-:W-:Y:S02]  /*b100*/  IADD3 R54, P3, PT, R16, 0x100, RZ ;  /* 0x0000010010367810 */ /* 0x002fe40007f7e0ff */
[----:B------:R-:W1:Y:S03]  /*b110*/  S2R R16, SR_TID.X ;  /* 0x0000000000107919 */ /* 0x000e660000002100 */
[----:B------:R-:W-:Y:S01]  /*b120*/  IMAD.X R55, RZ, RZ, R17, P3 ;  /* 0x000000ffff377224 */ /* 0x000fe200018e0611 */
[----:B------:R-:W-:Y:S02]  /*b130*/  PLOP3.LUT P3, PT, P5, PT, PT, 0x80, 0x8 ;  /* 0x000000000008781c */ /* 0x000fe40002f6f070 */
[----:B-1----:R-:W-:-:S05]  /*b140*/  LOP3.LUT R16, RZ, R16, RZ, 0x33, !PT ;  /* 0x00000010ff107212 */ /* 0x002fca00078e33ff */
[----:B0-----:R-:W-:-:S07]  /*b150*/  VIADD R16, R16, UR4 ;  /* 0x0000000410107c36 */ /* 0x001fce0008000000 */
[----:B------:R-:W-:Y:S05]  /*b160*/  WARPSYNC.COLLECTIVE R18, `(.L_x_405) ;  /* 0x0000000012087348 */ /* 0x000fea0003c00000 */
[----:B------:R-:W-:Y:S01]  /*b170*/  VOTE.ALL P3, P3 ;  /* 0x0000000000ff7806 */ /* 0x000fe20001860000 */
[----:B------:R-:W-:-:S12]  /*b180*/  ENDCOLLECTIVE ;  /* 0x000000000000791b */ /* 0x000fd80003800000 */
.L_x_405:
[----:B------:R-:W-:Y:S05]  /*b190*/  BRA `(.L_x_406) ;  /* 0xffffff8c00547947 */ /* 0x000fea000383ffff */
.L_x_289:
[----:B------:R-:W-:Y:S01]  /*b1a0*/  BSSY B1, `(.L_x_407) ;  /* 0x0000006000017945 */ /* 0x000fe20003800000 */
[----:B------:R-:W-:Y:S01]  /*b1b0*/  PLOP3.LUT P3, PT, P3, PT, PT, 0x8, 0x80 ;  /* 0x000000000080781c */ /* 0x000fe20001f6e170 */
[----:B------:R-:W-:-:S12]  /*b1c0*/  IMAD.MOV.U32 R18, RZ, RZ, -0x1 ;  /* 0xffffffffff127424 */ /* 0x000fd800078e00ff */
[----:B0-----:R-:W-:Y:S05]  /*b1d0*/  WARPSYNC.COLLECTIVE R18, `(.L_x_408) ;  /* 0x0000000012087348 */ /* 0x001fea0003c00000 */
[----:B------:R-:W-:Y:S01]  /*b1e0*/  VOTE.ANY P3, P3 ;  /* 0x0000000000ff7806 */ /* 0x000fe20001860100 */
[----:B0-----:R-:W-:-:S12]  /*b1f0*/  ENDCOLLECTIVE ;  /* 0x000000000000791b */ /* 0x001fd80003800000 */
.L_x_408:
[----:B------:R-:W-:Y:S05]  /*b200*/  BSYNC B1 ;  /* 0x0000000000017941 */ /* 0x000fea0003800000 */
.L_x_407:
[----:B------:R-:W-:Y:S05]  /*b210*/  BRA `(.L_x_409) ;  /* 0xffffff8c00587947 */ /* 0x000fea000383ffff */
.L_x_293:
[----:B------:R-:W-:Y:S01]  /*b220*/  BSSY B1, `(.L_x_410) ;  /* 0x0000006000017945 */ /* 0x000fe20003800000 */
[----:B------:R-:W-:Y:S01]  /*b230*/  PLOP3.LUT P3, PT, P3, PT, PT, 0x8, 0x80 ;  /* 0x000000000080781c */ /* 0x000fe20001f6e170 */
[----:B------:R-:W-:-:S12]  /*b240*/  IMAD.MOV.U32 R18, RZ, RZ, -0x1 ;  /* 0xffffffffff127424 */ /* 0x000fd800078e00ff */
[----:B0-----:R-:W-:Y:S05]  /*b250*/  WARPSYNC.COLLECTIVE R18, `(.L_x_411) ;  /* 0x0000000012087348 */ /* 0x001fea0003c00000 */
[----:B------:R-:W-:Y:S01]  /*b260*/  VOTE.ANY P3, P3 ;  /* 0x0000000000ff7806 */ /* 0x000fe20001860100 */
[----:B0-----:R-:W-:-:S12]  /*b270*/  ENDCOLLECTIVE ;  /* 0x000000000000791b */ /* 0x001fd80003800000 */
.L_x_411:
[----:B------:R-:W-:Y:S05]  /*b280*/  BSYNC B1 ;  /* 0x0000000000017941 */ /* 0x000fea0003800000 */
.L_x_410:
[----:B------:R-:W-:Y:S05]  /*b290*/  BRA `(.L_x_412) ;  /* 0xffffff8c00707947 */ /* 0x000fea000383ffff */
.L_x_295:
[----:B------:R-:W-:Y:S01]  /*b2a0*/  BSSY B1, `(.L_x_413) ;  /* 0x0000006000017945 */ /* 0x000fe20003800000 */
[----:B------:R-:W-:Y:S01]  /*b2b0*/  PLOP3.LUT P3, PT, P3, PT, PT, 0x8, 0x80 ;  /* 0x000000000080781c */ /* 0x000fe20001f6e170 */
[----:B------:R-:W-:-:S12]  /*b2c0*/  IMAD.MOV.U32 R18, RZ, RZ, -0x1 ;  /* 0xffffffffff127424 */ /* 0x000fd800078e00ff */
[----:B0-----:R-:W-:Y:S05]  /*b2d0*/  WARPSYNC.COLLECTIVE R18, `(.L_x_414) ;  /* 0x0000000012087348 */ /* 0x001fea0003c00000 */
[----:B------:R-:W-:Y:S01]  /*b2e0*/  VOTE.ANY R18, PT, P3 ;  /* 0x0000000000127806 */ /* 0x000fe200018e0100 */
[----:B0-----:R-:W-:Y:S06]  /*b2f0*/  ENDCOLLECTIVE ;  /* 0x000000000000791b */ /* 0x001fec0003800000 */
.L_x_414:
[----:B------:R-:W-:Y:S05]  /*b300*/  BSYNC B1 ;  /* 0x0000000000017941 */ /* 0x000fea0003800000 */
.L_x_413:
[----:B------:R-:W-:Y:S01]  /*b310*/  LOP3.LUT R18, R18, 0x80000000, R49, 0xec, !PT ;  /* 0x8000000012127812 */ /* 0x000fe200078eec31 */
[----:B------:R-:W-:Y:S02]  /*b320*/  IMAD.MOV.U32 R47, RZ, RZ, R17 ;  /* 0x000000ffff2f7224 */ /* 0x000fe400078e0011 */
[----:B------:R-:W-:Y:S02]  /*b330*/  IMAD.MOV.U32 R32, RZ, RZ, 0x1 ;  /* 0x00000001ff207424 */ /* 0x000fe400078e00ff */
[----:B------:R-:W-:Y:S02]  /*b340*/  VIADD R33, R18, 0xffffffff ;  /* 0xffffffff12217836 */ /* 0x000fe40000000000 */
[----:B------:R-:W-:-:S03]  /*b350*/  VIADD R53, R53, 0xffffffe0 ;  /* 0xffffffe035357836 */ /* 0x000fc60000000000 */
[----:B------:R-:W-:Y:S01]  /*b360*/  LOP3.LUT R57, R18, R33, RZ, 0xc, !PT ;  /* 0x0000002112397212 */ /* 0x000fe200078e0cff */
[----:B------:R-:W-:-:S03]  /*b370*/  IMAD.MOV.U32 R18, RZ, RZ, -0x1 ;  /* 0xffffffffff127424 */ /* 0x000fc600078e00ff */
[----:B------:R0:W1:Y:S04]  /*b380*/  POPC R33, R57 ;  /* 0x0000003900217309 */ /* 0x0000680000000000 */
[----:B01----:R-:W-:Y:S05]  /*b390*/  WARPSYNC.COLLECTIVE R18, `(.L_x_415) ;  /* 0x0000000012087348 */ /* 0x003fea0003c00000 */
[----:B-1----:R1:W2:Y:S02]  /*b3a0*/  SHFL.DOWN P3, R46, R47, R32, R33 ;  /* 0x080000202f2e7389 */ /* 0x0022a40000060021 */
[----:B012---:R-:W-:Y:S05]  /*b3b0*/  ENDCOLLECTIVE ;  /* 0x000000000000791b */ /* 0x007fea0003800000 */
.L_x_415:
[----:B------:R-:W-:Y:S01]  /*b3c0*/  IMAD.MOV.U32 R32, RZ, RZ, 0x2 ;  /* 0x00000002ff207424 */ /* 0x000fe200078e00ff */
[----:B------:R-:W-:-:S04]  /*b3d0*/  ISETP.GE.AND P3, PT, R45, R33, PT ;  /* 0x000000212d00720c */ /* 0x000fc80003f66270 */
[----:B------:R-:W-:-:S05]  /*b3e0*/  SEL R46, R46, RZ, !P3 ;  /* 0x000000ff2e2e7207 */ /* 0x000fca0005800000 */
[----:B------:R-:W-:Y:S02]  /*b3f0*/  IMAD.IADD R56, R46, 0x1, R17 ;  /* 0x000000012e387824 */ /* 0x000fe400078e0211 */
[----:B------:R-:W-:Y:S02]  /*b400*/  VIADD R46, R45, 0x2 ;  /* 0x000000022d2e7836 */ /* 0x000fe40000000000 */
[----:B------:R-:W-:-:S03]  /*b410*/  IMAD.MOV.U32 R47, RZ, RZ, R56 ;  /* 0x000000ffff2f7224 */ /* 0x000fc600078e0038 */
[----:B------:R-:W-:-:S13]  /*b420*/  ISETP.GT.AND P5, PT, R46, R33, PT ;  /* 0x000000212e00720c */ /* 0x000fda0003fa4270 */
[----:B------:R-:W-:Y:S05]  /*b430*/  WARPSYNC.COLLECTIVE R18, `(.L_x_416) ;  /* 0x0000000012087348 */ /* 0x000fea0003c00000 */
[----:B------:R0:W1:Y:S02]  /*b440*/  SHFL.DOWN P3, R46, R47, R32, R33 ;  /* 0x080000202f2e7389 */ /* 0x0000640000060021 */
[----:B01----:R-:W-:Y:S05]  /*b450*/  ENDCOLLECTIVE ;  /* 0x000000000000791b */ /* 0x003fea0003800000 */
.L_x_416:
[----:B------:R-:W-:Y:S01]  /*b460*/  IMAD.MOV.U32 R32, RZ, RZ, 0x4 ;  /* 0x00000004ff207424 */ /* 0x000fe200078e00ff */
[----:B------:R-:W-:Y:S01]  /*b470*/  SEL R17, R46, RZ, !P5 ;  /* 0x000000ff2e117207 */ /* 0x000fe20006800000 */
[----:B------:R-:W-:-:S04]  /*b480*/  VIADD R46, R45, 0x4 ;  /* 0x000000042d2e7836 */ /* 0x000fc80000000000 */
[----:B------:R-:W-:Y:S01]  /*b490*/  IMAD.IADD R58, R56, 0x1, R17 ;  /* 0x00000001383a7824 */ /* 0x000fe200078e0211 */
[----:B------:R-:W-:Y:S01]  /*b4a0*/  ISETP.GT.AND P5, PT, R46, R33, PT ;  /* 0x000000212e00720c */ /* 0x000fe20003fa4270 */
[----:B------:R-:W-:Y:S02]  /*b4b0*/  VIADD R56, R45, 0x10 ;  /* 0x000000102d387836 */ /* 0x000fe40000000000 */
[----:B------:R-:W-:-:S10]  /*b4c0*/  IMAD.MOV.U32 R47, RZ, RZ, R58 ;  /* 0x000000ffff2f7224 */ /* 0x000fd400078e003a */
[----:B------:R-:W-:Y:S05]  /*b4d0*/  WARPSYNC.COLLECTIVE R18, `(.L_x_417) ;  /* 0x0000000012087348 */ /* 0x000fea0003c00000 */
[----:B------:R0:W1:Y:S02]  /*b4e0*/  SHFL.DOWN P3, R46, R47, R32, R33 ;  /* 0x080000202f2e7389 */ /* 0x0000640000060021 */
[----:B01----:R-:W-:Y:S05]  /*b4f0*/  ENDCOLLECTIVE ;  /* 0x000000000000791b */ /* 0x003fea0003800000 */
.L_x_417:
[----:B------:R-:W-:Y:S01]  /*b500*/  IMAD.MOV.U32 R32, RZ, RZ, 0x8 ;  /* 0x00000008ff207424 */ /* 0x000fe200078e00ff */
[----:B------:R-:W-:Y:S01]  /*b510*/  SEL R17, R46, RZ, !P5 ;  /* 0x000000ff2e117207 */ /* 0x000fe20006800000 */
[----:B------:R-:W-:-:S04]  /*b520*/  VIADD R46, R45, 0x8 ;  /* 0x000000082d2e7836 */ /* 0x000fc80000000000 */
[----:B------:R-:W-:Y:S01]  /*b530*/  IMAD.IADD R60, R58, 0x1, R17 ;  /* 0x000000013a3c7824 */ /* 0x000fe200078e0211 */
[----:B------:R-:W-:-:S03]  /*b540*/  ISETP.GT.AND P5, PT, R46, R33, PT ;  /* 0x000000212e00720c */ /* 0x000fc60003fa4270 */
[----:B------:R-:W-:-:S10]  /*b550*/  IMAD.MOV.U32 R47, RZ, RZ, R60 ;  /* 0x000000ffff2f7224 */ /* 0x000fd400078e003c */
[----:B------:R-:W-:Y:S05]  /*b560*/  WARPSYNC.COLLECTIVE R18, `(.L_x_418) ;  /* 0x0000000012087348 */ /* 0x000fea0003c00000 */
[----:B------:R0:W1:Y:S02]  /*b570*/  SHFL.DOWN P3, R46, R47, R32, R33 ;  /* 0x080000202f2e7389 */ /* 0x0000640000060021 */
[----:B01----:R-:W-:Y:S05]  /*b580*/  ENDCOLLECTIVE ;  /* 0x000000000000791b */ /* 0x003fea0003800000 */
.L_x_418:
[----:B------:R-:W-:Y:S01]  /*b590*/  IMAD.MOV.U32 R32, RZ, RZ, 0x10 ;  /* 0x00000010ff207424 */ /* 0x000fe200078e00ff */
[----:B------:R-:W-:-:S05]  /*b5a0*/  SEL R17, R46, RZ, !P5 ;  /* 0x000000ff2e117207 */ /* 0x000fca0006800000 */
[----:B------:R-:W-:-:S04]  /*b5b0*/  IMAD.IADD R17, R60, 0x1, R17 ;  /* 0x000000013c117824 */ /* 0x000fc800078e0211 */
[----:B------:R-:W-:-:S07]  /*b5c0*/  IMAD.MOV.U32 R47, RZ, RZ, R17 ;  /* 0x000000ffff2f7224 */ /* 0x000fce00078e0011 */
[----:B------:R-:W-:Y:S05]  /*b5d0*/  WARPSYNC.COLLECTIVE R18, `(.L_x_419) ;  /* 0x0000000012087348 */ /* 0x000fea0003c00000 */
[----:B------:R0:W1:Y:S02]  /*b5e0*/  SHFL.DOWN P3, R46, R47, R32, R33 ;  /* 0x080000202f2e7389 */ /* 0x0000640000060021 */
[----:B01----:R-:W-:Y:S05]  /*b5f0*/  ENDCOLLECTIVE ;  /* 0x000000000000791b */ /* 0x003fea0003800000 */
.L_x_419:
[----:B------:R-:W-:-:S04]  /*b600*/  ISETP.GT.AND P3, PT, R56, R33, PT ;  /* 0x000000213800720c */ /* 0x000fc80003f64270 */
[----:B------:R-:W-:Y:S02]  /*b610*/  SEL R46, R46, RZ, !P3 ;  /* 0x000000ff2e2e7207 */ /* 0x000fe40005800000 */
[----:B------:R-:W-:Y:S02]  /*b620*/  ISETP.NE.AND P3, PT, R16, 0x65, PT ;  /* 0x000000651000780c */ /* 0x000fe40003f65270 */
[----:B------:R-:W-:-:S11]  /*b630*/  IADD3 R52, PT, PT, R17, R46, R52 ;  /* 0x0000002e11347210 */ /* 0x000fd60007ffe034 */
[----:B------:R-:W-:Y:S05]  /*b640*/  WARPSYNC.COLLECTIVE R18, `(.L_x_420) ;  /* 0x0000000012087348 */ /* 0x000fea0003c00000 */
[----:B------:R-:W-:Y:S01]  /*b650*/  VOTE.ALL P3, P3 ;  /* 0x0000000000ff7806 */ /* 0x000fe20001860000 */
[----:B------:R-:W-:-:S12]  /*b660*/  ENDCOLLECTIVE ;  /* 0x000000000000791b */ /* 0x000fd80003800000 */
.L_x_420:
[----:B------:R-:W-:Y:S05]  /*b670*/  BRA `(.L_x_421) ;  /* 0xffffff8c00087947 */ /* 0x000fea000383ffff */
.L_x_366:
[----:B------:R-:W-:Y:S01]  /*b680*/  BSSY B0, `(.L_x_422) ;  /* 0x0000006000007945 */ /* 0x000fe20003800000 */
[----:B------:R-:W-:Y:S01]  /*b690*/  PLOP3.LUT P3, PT, P3, PT, PT, 0x8, 0x80 ;  /* 0x000000000080781c */ /* 0x000fe20001f6e170 */
[----:B------:R-:W-:-:S12]  /*b6a0*/  IMAD.MOV.U32 R18, RZ, RZ, -0x1 ;  /* 0xffffffffff127424 */ /* 0x000fd800078e00ff */
[----:B0-----:R-:W-:Y:S05]  /*b6b0*/  WARPSYNC.COLLECTIVE R18, `(.L_x_423) ;  /* 0x0000000012087348 */ /* 0x001fea0003c00000 */
[----:B------:R-:W-:Y:S01]  /*b6c0*/  VOTE.ANY P3, P3 ;  /* 0x0000000000ff7806 */ /* 0x000fe20001860100 */
[----:B0-----:R-:W-:-:S12]  /*b6d0*/  ENDCOLLECTIVE ;  /* 0x000000000000791b */ /* 0x001fd80003800000 */
.L_x_423:
[----:B------:R-:W-:Y:S05]  /*b6e0*/  BSYNC B0 ;  /* 0x0000000000007941 */ /* 0x000fea0003800000 */
.L_x_422:
[----:B------:R-:W-:Y:S05]  /*b6f0*/  BRA `(.L_x_424) ;  /* 0xffffffdc00107947 */ /* 0x000fea000383ffff */
.L_x_370:
[----:B------:R-:W-:Y:S01]  /*b700*/  BSSY B0, `(.L_x_425) ;  /* 0x0000006000007945 */ /* 0x000fe20003800000 */
[----:B------:R-:W-:Y:S01]  /*b710*/  PLOP3.LUT P3, PT, P3, PT, PT, 0x8, 0x80 ;  /* 0x000000000080781c */ /* 0x000fe20001f6e170 */
[----:B------:R-:W-:-:S12]  /*b720*/  IMAD.MOV.U32 R18, RZ, RZ, -0x1 ;  /* 0xffffffffff127424 */ /* 0x000fd800078e00ff */
[----:B0-----:R-:W-:Y:S05]  /*b730*/  WARPSYNC.COLLECTIVE R18, `(.L_x_426) ;  /* 0x0000000012087348 */ /* 0x001fea0003c00000 */
[----:B------:R-:W-:Y:S01]  /*b740*/  VOTE.ANY P3, P3 ;  /* 0x0000000000ff7806 */ /* 0x000fe20001860100 */
[----:B0-----:R-:W-:-:S12]  /*b750*/  ENDCOLLECTIVE ;  /* 0x000000000000791b */ /* 0x001fd80003800000 */
.L_x_426:
[----:B------:R-:W-:Y:S05]  /*b760*/  BSYNC B0 ;  /* 0x0000000000007941 */ /* 0x000fea0003800000 */
.L_x_425:
[----:B------:R-:W-:Y:S05]  /*b770*/  BRA `(.L_x_427) ;  /* 0xffffffdc00247947 */ /* 0x000fea000383ffff */
.L_x_372:
[----:B------:R-:W-:Y:S01]  /*b780*/  BSSY B0, `(.L_x_428) ;  /* 0x0000007000007945 */ /* 0x000fe20003800000 */
[----:B------:R-:W-:Y:S01]  /*b790*/  ISETP.NE.AND P5, PT, R12, 0x65, PT ;  /* 0x000000650c00780c */ /* 0x000fe20003fa5270 */
[----:B------:R-:W-:Y:S01]  /*b7a0*/  IMAD.MOV.U32 R18, RZ, RZ, -0x1 ;  /* 0xffffffffff127424 */ /* 0x000fe200078e00ff */
[----:B------:R-:W-:-:S13]  /*b7b0*/  PLOP3.LUT P3, PT, P3, PT, PT, 0x8, 0x80 ;  /* 0x000000000080781c */ /* 0x000fda0001f6e170 */
[----:B0-----:R-:W-:Y:S05]  /*b7c0*/  WARPSYNC.COLLECTIVE R18, `(.L_x_429) ;  /* 0x0000000012087348 */ /* 0x001fea0003c00000 */
[----:B------:R-:W-:Y:S01]  /*b7d0*/  VOTE.ANY R18, PT, P3 ;  /* 0x0000000000127806 */ /* 0x000fe200018e0100 */
[----:B0-----:R-:W-:Y:S06]  /*b7e0*/  ENDCOLLECTIVE ;  /* 0x000000000000791b */ /* 0x001fec0003800000 */
.L_x_429:
[----:B------:R-:W-:Y:S05]  /*b7f0*/  BSYNC B0 ;  /* 0x0000000000007941 */ /* 0x000fea0003800000 */
.L_x_428:
[----:B------:R-:W0:Y:S01]  /*b800*/  S2R R14, SR_GEMASK ;  /* 0x00000000000e7919 */ /* 0x000e220000003c00 */
[----:B------:R-:W-:Y:S02]  /*b810*/  IMAD.MOV.U32 R47, RZ, RZ, R13 ;  /* 0x000000ffff2f7224 */ /* 0x000fe400078e000d */
[----:B------:R-:W-:Y:S02]  /*b820*/  IMAD.MOV.U32 R32, RZ, RZ, 0x1 ;  /* 0x00000001ff207424 */ /* 0x000fe400078e00ff */
[----:B------:R-:W-:Y:S01]  /*b830*/  VIADD R12, R48, 0x2 ;  /* 0x00000002300c7836 */ /* 0x000fe20000000000 */
[----:B0-----:R-:W-:-:S05]  /*b840*/  LOP3.LUT R18, R18, 0x80000000, R14, 0xec, !PT ;  /* 0x8000000012127812 */ /* 0x001fca00078eec0e */
[----:B------:R-:W-:-:S05]  /*b850*/  VIADD R33, R18, 0xffffffff ;  /* 0xffffffff12217836 */ /* 0x000fca0000000000 */
[----:B------:R-:W-:Y:S01]  /*b860*/  LOP3.LUT R53, R18, R33, RZ, 0xc, !PT ;  /* 0x0000002112357212 */ /* 0x000fe200078e0cff */
[----:B------:R-:W-:-:S05]  /*b870*/  IMAD.MOV.U32 R18, RZ, RZ, -0x1 ;  /* 0xffffffffff127424 */ /* 0x000fca00078e00ff */
[----:B------:R-:W0:Y:S02]  /*b880*/  POPC R53, R53 ;  /* 0x0000003500357309 */ /* 0x000e240000000000 */
[----:B0-----:R-:W-:Y:S01]  /*b890*/  IMAD.MOV.U32 R33, RZ, RZ, R53 ;  /* 0x000000ffff217224 */ /* 0x001fe200078e0035 */
[----:B------:R-:W-:Y:S01]  /*b8a0*/  ISETP.GT.AND P6, PT, R12, R53, PT ;  /* 0x000000350c00720c */ /* 0x000fe20003fc4270 */
[----:B------:R-:W-:-:S12]  /*b8b0*/  VIADD R12, R48, 0x4 ;  /* 0x00000004300c7836 */ /* 0x000fd80000000000 */
[----:B------:R-:W-:Y:S05]  /*b8c0*/  WARPSYNC.COLLECTIVE R18, `(.L_x_430) ;  /* 0x0000000012087348 */ /* 0x000fea0003c00000 */
[----:B------:R0:W1:Y:S02]  /*b8d0*/  SHFL.DOWN P3, R46, R47, R32, R33 ;  /* 0x080000202f2e7389 */ /* 0x0000640000060021 */
[----:B01----:R-:W-:Y:S05]  /*b8e0*/  ENDCOLLECTIVE ;  /* 0x000000000000791b */ /* 0x003fea0003800000 */
.L_x_430:
[----:B------:R-:W-:Y:S01]  /*b8f0*/  IMAD.MOV.U32 R32, RZ, RZ, 0x2 ;  /* 0x00000002ff207424 */ /* 0x000fe200078e00ff */
[----:B------:R-:W-:-:S04]  /*b900*/  ISETP.GE.AND P3, PT, R48, R53, PT ;  /* 0x000000353000720c */ /* 0x000fc80003f66270 */
[----:B------:R-:W-:-:S05]  /*b910*/  SEL R46, R46, RZ, !P3 ;  /* 0x000000ff2e2e7207 */ /* 0x000fca0005800000 */
[----:B------:R-:W-:-:S04]  /*b920*/  IMAD.IADD R52, R46, 0x1, R13 ;  /* 0x000000012e347824 */ /* 0x000fc800078e020d */
[----:B------:R-:W-:-:S07]  /*b930*/  IMAD.MOV.U32 R47, RZ, RZ, R52 ;  /* 0x000000ffff2f7224 */ /* 0x000fce00078e0034 */
[----:B------:R-:W-:Y:S05]  /*b940*/  WARPSYNC.COLLECTIVE R18, `(.L_x_431) ;  /* 0x0000000012087348 */ /* 0x000fea0003c00000 */
[----:B------:R0:W1:Y:S02]  /*b950*/  SHFL.DOWN P3, R46, R47, R32, R33 ;  /* 0x080000202f2e7389 */ /* 0x0000640000060021 */
[----:B01----:R-:W-:Y:S05]  /*b960*/  ENDCOLLECTIVE ;  /* 0x000000000000791b */ /* 0x003fea0003800000 */
.L_x_431:
[----:B------:R-:W-:Y:S01]  /*b970*/  IMAD.MOV.U32 R32, RZ, RZ, 0x4 ;  /* 0x00000004ff207424 */ /* 0x000fe200078e00ff */
[----:B------:R-:W-:Y:S02]  /*b980*/  SEL R13, R46, RZ, !P6 ;  /* 0x000000ff2e0d7207 */ /* 0x000fe40007000000 */
[----:B------:R-:W-:Y:S01]  /*b990*/  ISETP.GT.AND P6, PT, R12, R53, PT ;  /* 0x000000350c00720c */ /* 0x000fe20003fc4270 */
[----:B------:R-:W-:Y:S02]  /*b9a0*/  VIADD R12, R48, 0x8 ;  /* 0x00000008300c7836 */ /* 0x000fe40000000000 */
[----:B------:R-:W-:-:S04]  /*b9b0*/  IMAD.IADD R56, R52, 0x1, R13 ;  /* 0x0000000134387824 */ /* 0x000fc800078e020d */
[----:B------:R-:W-:-:S07]  /*b9c0*/  IMAD.MOV.U32 R47, RZ, RZ, R56 ;  /* 0x000000ffff2f7224 */ /* 0x000fce00078e0038 */
[----:B------:R-:W-:Y:S05]  /*b9d0*/  WARPSYNC.COLLECTIVE R18, `(.L_x_432) ;  /* 0x0000000012087348 */ /* 0x000fea0003c00000 */
[----:B------:R0:W1:Y:S02]  /*b9e0*/  SHFL.DOWN P3, R46, R47, R32, R33 ;  /* 0x080000202f2e7389 */ /* 0x0000640000060021 */
[----:B01----:R-:W-:Y:S05]  /*b9f0*/  ENDCOLLECTIVE ;  /* 0x000000000000791b */ /* 0x003fea0003800000 */
.L_x_432:
        /* <DEDUP_REMOVED lines=9> */
.L_x_433:
[----:B------:R-:W-:Y:S01]  /*ba90*/  IMAD.MOV.U32 R32, RZ, RZ, 0x10 ;  /* 0x00000010ff207424 */ /* 0x000fe200078e00ff */
[----:B------:R-:W-:-:S05]  /*baa0*/  SEL R13, R46, RZ, !P6 ;  /* 0x000000ff2e0d7207 */ /* 0x000fca0007000000 */
[----:B------:R-:W-:-:S04]  /*bab0*/  IMAD.IADD R56, R58, 0x1, R13 ;  /* 0x000000013a387824 */ /* 0x000fc800078e020d */
[----:B------:R-:W-:-:S07]  /*bac0*/  IMAD.MOV.U32 R47, RZ, RZ, R56 ;  /* 0x000000ffff2f7224 */ /* 0x000fce00078e0038 */
[----:B------:R-:W-:Y:S05]  /*bad0*/  WARPSYNC.COLLECTIVE R18, `(.L_x_434) ;  /* 0x0000000012087348 */ /* 0x000fea0003c00000 */
[----:B------:R0:W1:Y:S02]  /*bae0*/  SHFL.DOWN P3, R46, R47, R32, R33 ;  /* 0x080000202f2e7389 */ /* 0x0000640000060021 */
[----:B01----:R-:W-:Y:S05]  /*baf0*/  ENDCOLLECTIVE ;  /* 0x000000000000791b */ /* 0x003fea0003800000 */
.L_x_434:
[----:B------:R-:W0:Y:S01]  /*bb00*/  S2UR UR4, SR_CTAID.X ;  /* 0x00000000000479c3 */ /* 0x000e220000002500 */
[----:B------:R-:W-:-:S04]  /*bb10*/  ISETP.GT.AND P3, PT, R12, R53, PT ;  /* 0x000000350c00720c */ /* 0x000fc80003f64270 */
[----:B------:R-:W-:-:S05]  /*bb20*/  SEL R13, R46, RZ, !P3 ;  /* 0x000000ff2e0d7207 */ /* 0x000fca0005800000 */
[----:B------:R-:W-:Y:S02]  /*bb30*/  IMAD.IADD R52, R56, 0x1, R13 ;  /* 0x0000000138347824 */ /* 0x000fe400078e020d */
[----:B------:R-:W1:Y:S02]  /*bb40*/  LDC.64 R12, c[0x0][0x3d0] ;  /* 0x0000f400ff0c7b82 */ /* 0x000e640000000a00 */
[----:B-1----:R-:W-:Y:S02]  /*bb50*/  IADD3 R54, P3, PT, R12, 0x100, RZ ;  /* 0x000001000c367810 */ /* 0x002fe40007f7e0ff */
[----:B------:R-:W1:Y:S03]  /*bb60*/  S2R R12, SR_TID.X ;  /* 0x00000000000c7919 */ /* 0x000e660000002100 */
[----:B------:R-:W-:Y:S01]  /*bb70*/  IMAD.X R55, RZ, RZ, R13, P3 ;  /* 0x000000ffff377224 */ /* 0x000fe200018e060d */
[----:B------:R-:W-:-:S02]  /*bb80*/  PLOP3.LUT P3, PT, P5, PT, PT, 0x80, 0x8 ;  /* 0x000000000008781c */ /* 0x000fc40002f6f070 */
[----:B-1----:R-:W-:-:S05]  /*bb90*/  LOP3.LUT R12, RZ, R12, RZ, 0x33, !PT ;  /* 0x0000000cff0c7212 */ /* 0x002fca00078e33ff */
[----:B0-----:R-:W-:-:S07]  /*bba0*/  VIADD R12, R12, UR4 ;  /* 0x000000040c0c7c36 */ /* 0x001fce0008000000 */
[----:B------:R-:W-:Y:S05]  /*bbb0*/  WARPSYNC.COLLECTIVE R18, `(.L_x_435) ;  /* 0x0000000012087348 */ /* 0x000fea0003c00000 */
[----:B------:R-:W-:Y:S01]  /*bbc0*/  VOTE.ALL P3, P3 ;  /* 0x0000000000ff7806 */ /* 0x000fe20001860000 */
[----:B------:R-:W-:-:S12]  /*bbd0*/  ENDCOLLECTIVE ;  /* 0x000000000000791b */ /* 0x000fd80003800000 */
.L_x_435:
[----:B------:R-:W-:Y:S05]  /*bbe0*/  BRA `(.L_x_436) ;  /* 0xffffffd800b47947 */ /* 0x000fea000383ffff */
.L_x_374:
[----:B------:R-:W-:Y:S01]  /*bbf0*/  BSSY B0, `(.L_x_437) ;  /* 0x0000006000007945 */ /* 0x000fe20003800000 */
[----:B------:R-:W-:Y:S01]  /*bc00*/  PLOP3.LUT P3, PT, P3, PT, PT, 0x8, 0x80 ;  /* 0x000000000080781c */ /* 0x000fe20001f6e170 */
[----:B------:R-:W-:-:S12]  /*bc10*/  IMAD.MOV.U32 R18, RZ, RZ, -0x1 ;  /* 0xffffffffff127424 */ /* 0x000fd800078e00ff */
[----:B0-----:R-:W-:Y:S05]  /*bc20*/  WARPSYNC.COLLECTIVE R18, `(.L_x_438) ;  /* 0x0000000012087348 */ /* 0x001fea0003c00000 */
[----:B------:R-:W-:Y:S01]  /*bc30*/  VOTE.ANY P3, P3 ;  /* 0x0000000000ff7806 */ /* 0x000fe20001860100 */
[----:B0-----:R-:W-:-:S12]  /*bc40*/  ENDCOLLECTIVE ;  /* 0x000000000000791b */ /* 0x001fd80003800000 */
.L_x_438:
[----:B------:R-:W-:Y:S05]  /*bc50*/  BSYNC B0 ;  /* 0x0000000000007941 */ /* 0x000fea0003800000 */
.L_x_437:
[----:B------:R-:W-:Y:S05]  /*bc60*/  BRA `(.L_x_439) ;  /* 0xffffffd800b87947 */ /* 0x000fea000383ffff */
.L_x_378:
[----:B------:R-:W-:Y:S01]  /*bc70*/  BSSY B0, `(.L_x_440) ;  /* 0x0000006000007945 */ /* 0x000fe20003800000 */
[----:B------:R-:W-:Y:S01]  /*bc80*/  PLOP3.LUT P3, PT, P3, PT, PT, 0x8, 0x80 ;  /* 0x000000000080781c */ /* 0x000fe20001f6e170 */
[----:B------:R-:W-:-:S12]  /*bc90*/  IMAD.MOV.U32 R18, RZ, RZ, -0x1 ;  /* 0xffffffffff127424 */ /* 0x000fd800078e00ff */
[----:B0-----:R-:W-:Y:S05]  /*bca0*/  WARPSYNC.COLLECTIVE R18, `(.L_x_441) ;  /* 0x0000000012087348 */ /* 0x001fea0003c00000 */
[----:B------:R-:W-:Y:S01]  /*bcb0*/  VOTE.ANY P3, P3 ;  /* 0x0000000000ff7806 */ /* 0x000fe20001860100 */
[----:B0-----:R-:W-:-:S12]  /*bcc0*/  ENDCOLLECTIVE ;  /* 0x000000000000791b */ /* 0x001fd80003800000 */
.L_x_441:
[----:B------:R-:W-:Y:S05]  /*bcd0*/  BSYNC B0 ;  /* 0x0000000000007941 */ /* 0x000fea0003800000 */
.L_x_440:
[----:B------:R-:W-:Y:S05]  /*bce0*/  BRA `(.L_x_442) ;  /* 0xffffffd800d07947 */ /* 0x000fea000383ffff */
.L_x_380:
[----:B------:R-:W-:Y:S01]  /*bcf0*/  BSSY B0, `(.L_x_443) ;  /* 0x0000006000007945 */ /* 0x000fe20003800000 */
[----:B------:R-:W-:Y:S01]  /*bd00*/  PLOP3.LUT P3, PT, P3, PT, PT, 0x8, 0x80 ;  /* 0x000000000080781c */ /* 0x000fe20001f6e170 */
[----:B------:R-:W-:-:S12]  /*bd10*/  IMAD.MOV.U32 R18, RZ, RZ, -0x1 ;  /* 0xffffffffff127424 */ /* 0x000fd800078e00ff */
[----:B0-----:R-:W-:Y:S05]  /*bd20*/  WARPSYNC.COLLECTIVE R18, `(.L_x_444) ;  /* 0x0000000012087348 */ /* 0x001fea0003c00000 */
[----:B------:R-:W-:Y:S01]  /*bd30*/  VOTE.ANY R18, PT, P3 ;  /* 0x0000000000127806 */ /* 0x000fe200018e0100 */
[----:B0-----:R-:W-:Y:S06]  /*bd40*/  ENDCOLLECTIVE ;  /* 0x000000000000791b */ /* 0x001fec0003800000 */
.L_x_444:
[----:B------:R-:W-:Y:S05]  /*bd50*/  BSYNC B0 ;  /* 0x0000000000007941 */ /* 0x000fea0003800000 */
.L_x_443:
        /* <DEDUP_REMOVED lines=11> */
.L_x_445:
        /* <DEDUP_REMOVED lines=10> */
.L_x_446:
        /* <DEDUP_REMOVED lines=10> */
.L_x_447:
        /* <DEDUP_REMOVED lines=9> */
.L_x_448:
[----:B------:R-:W-:Y:S01]  /*bfe0*/  IMAD.MOV.U32 R32, RZ, RZ, 0x10 ;  /* 0x00000010ff207424 */ /* 0x000fe200078e00ff */
[----:B------:R-:W-:-:S05]  /*bff0*/  SEL R13, R46, RZ, !P5 ;  /* 0x000000ff2e0d7207 */ /* 0x000fca0006800000 */
[----:B------:R-:W-:-:S04]  /*c000*/  IMAD.IADD R13, R60, 0x1, R13 ;  /* 0x000000013c0d7824 */ /* 0x000fc800078e020d */
[----:B------:R-:W-:-:S07]  /*c010*/  IMAD.MOV.U32 R47, RZ, RZ, R13 ;  /* 0x000000ffff2f7224 */ /* 0x000fce00078e000d */
[----:B------:R-:W-:Y:S05]  /*c020*/  WARPSYNC.COLLECTIVE R18, `(.L_x_449) ;  /* 0x0000000012087348 */ /* 0x000fea0003c00000 */
[----:B------:R0:W1:Y:S02]  /*c030*/  SHFL.DOWN P3, R46, R47, R32, R33 ;  /* 0x080000202f2e7389 */ /* 0x0000640000060021 */
[----:B01----:R-:W-:Y:S05]  /*c040*/  ENDCOLLECTIVE ;  /* 0x000000000000791b */ /* 0x003fea0003800000 */
.L_x_449:
[----:B------:R-:W-:-:S04]  /*c050*/  ISETP.GT.AND P3, PT, R56, R33, PT ;  /* 0x000000213800720c */ /* 0x000fc80003f64270 */
[----:B------:R-:W-:Y:S02]  /*c060*/  SEL R46, R46, RZ, !P3 ;  /* 0x000000ff2e2e7207 */ /* 0x000fe40005800000 */
[----:B------:R-:W-:Y:S02]  /*c070*/  ISETP.NE.AND P3, PT, R12, 0x65, PT ;  /* 0x000000650c00780c */ /* 0x000fe40003f65270 */
[----:B------:R-:W-:-:S11]  /*c080*/  IADD3 R52, PT, PT, R13, R46, R52 ;  /* 0x0000002e0d347210 */ /* 0x000fd60007ffe034 */
[----:B------:R-:W-:Y:S05]  /*c090*/  WARPSYNC.COLLECTIVE R18, `(.L_x_450) ;  /* 0x0000000012087348 */ /* 0x000fea0003c00000 */
[----:B------:R-:W-:Y:S01]  /*c0a0*/  VOTE.ALL P3, P3 ;  /* 0x0000000000ff7806 */ /* 0x000fe20001860000 */
[----:B------:R-:W-:-:S12]  /*c0b0*/  ENDCOLLECTIVE ;  /* 0x000000000000791b */ /* 0x000fd80003800000 */
.L_x_450:
[----:B------:R-:W-:Y:S05]  /*c0c0*/  BRA `(.L_x_451) ;  /* 0xffffffd800687947 */ /* 0x000fea000383ffff */
.L_x_452:
        /* <DEDUP_REMOVED lines=11> */
.L_x_481:


//--------------------- .text._ZN6thrust24THRUST_300001_SM_1000_NS8cuda_cub4core6detail13_kernel_agentINS1_16__set_operations14PartitionAgentINS0_6detail15normal_iteratorINS0_10device_ptrIiEEEESB_iN4cuda3std3__44lessIiEEEEJSB_SB_iiiPNSE_4pairIiiEESG_iEEEvDpT0_ --------------------------
	.section	.text._ZN6thrust24THRUST_300001_SM_1000_NS8cuda_cub4core6detail13_kernel_agentINS1_16__set_operations14PartitionAgentINS0_6detail15normal_iteratorINS0_10device_ptrIiEEEESB_iN4cuda3std3__44lessIiEEEEJSB_SB_iiiPNSE_4pairIiiEESG_iEEEvDpT0_,"ax",@progbits
	.align	128
        .global         _ZN6thrust24THRUST_300001_SM_1000_NS8cuda_cub4core6detail13_kernel_agentINS1_16__set_operations14PartitionAgentINS0_6detail15normal_iteratorINS0_10device_ptrIiEEEESB_iN4cuda3std3__44lessIiEEEEJSB_SB_iiiPNSE_4pairIiiEESG_iEEEvDpT0_
        .type           _ZN6thrust24THRUST_300001_SM_1000_NS8cuda_cub4core6detail13_kernel_agentINS1_16__set_operations14PartitionAgentINS0_6detail15normal_iteratorINS0_10device_ptrIiEEEESB_iN4cuda3std3__44lessIiEEEEJSB_SB_iiiPNSE_4pairIiiEESG_iEEEvDpT0_,@function
        .size           _ZN6thrust24THRUST_300001_SM_1000_NS8cuda_cub4core6detail13_kernel_agentINS1_16__set_operations14PartitionAgentINS0_6detail15normal_iteratorINS0_10device_ptrIiEEEESB_iN4cuda3std3__44lessIiEEEEJSB_SB_iiiPNSE_4pairIiiEESG_iEEEvDpT0_,(.L_x_482 - _ZN6thrust24THRUST_300001_SM_1000_NS8cuda_cub4core6detail13_kernel_agentINS1_16__set_operations14PartitionAgentINS0_6detail15normal_iteratorINS0_10device_ptrIiEEEESB_iN4cuda3std3__44lessIiEEEEJSB_SB_iiiPNSE_4pairIiiEESG_iEEEvDpT0_)
        .other          _ZN6thrust24THRUST_300001_SM_1000_NS8cuda_cub4core6detail13_kernel_agentINS1_16__set_operations14PartitionAgentINS0_6detail15normal_iteratorINS0_10device_ptrIiEEEESB_iN4cuda3std3__44lessIiEEEEJSB_SB_iiiPNSE_4pairIiiEESG_iEEEvDpT0_,@"STO_CUDA_ENTRY STV_DEFAULT"
_ZN6thrust24THRUST_300001_SM_1000_NS8cuda_cub4core6detail13_kernel_agentINS1_16__set_operations14PartitionAgentINS0_6detail15normal_iteratorINS0_10device_ptrIiEEEESB_iN4cuda3std3__44lessIiEEEEJSB_SB_iiiPNSE_4pairIiiEESG_iEEEvDpT0_:
.text._ZN6thrust24THRUST_300001_SM_1000_NS8cuda_cub4core6detail13_kernel_agentINS1_16__set_operations14PartitionAgentINS0_6detail15normal_iteratorINS0_10device_ptrIiEEEESB_iN4cuda3std3__44lessIiEEEEJSB_SB_iiiPNSE_4pairIiiEESG_iEEEvDpT0_:
[----:B------:R-:W-:Y:S01]  /*0000*/  LDC R1, c[0x0][0x37c] ;  /* 0x0000df00ff017b82 */ /* 0x000fe20000000800 */
[----:B------:R-:W0:Y:S01]  /*0010*/  S2R R0, SR_CTAID.X ;  /* 0x0000000000007919 */ /* 0x000e220000002500 */
[----:B------:R-:W0:Y:S01]  /*0020*/  LDCU UR4, c[0x0][0x360] ;  /* 0x00006c00ff0477ac */ /* 0x000e220008000800 */
[----:B------:R-:W0:Y:S01]  /*0030*/  S2R R3, SR_TID.X ;  /* 0x0000000000037919 */ /* 0x000e220000002100 */
[----:B------:R-:W1:Y:S01]  /*0040*/  LDCU UR5, c[0x0][0x398] ;  /* 0x00007300ff0577ac */ /* 0x000e620008000800 */
[----:B0-----:R-:W-:-:S05]  /*0050*/  IMAD R0, R0, UR4, R3 ;  /* 0x0000000400007c24 */ /* 0x001fca000f8e0203 */
[----:B-1----:R-:W-:-:S13]  /*0060*/  ISETP.GE.AND P0, PT, R0, UR5, PT ;  /* 0x0000000500007c0c */ /* 0x002fda000bf06270 */
[----:B------:R-:W-:Y:S05]  /*0070*/  @P0 EXIT ;  /* 0x000000000000094d */ /* 0x000fea0003800000 */
[----:B------:R-:W0:Y:S01]  /*0080*/  LDC.64 R2, c[0x0][0x390] ;  /* 0x0000e400ff027b82 */ /* 0x000e220000000a00 */
[----:B------:R-:W1:Y:S01]  /*0090*/  LDCU UR4, c[0x0][0x3ac] ;  /* 0x00007580ff0477ac */ /* 0x000e620008000800 */
[----:B------:R-:W-:Y:S01]  /*00a0*/  BSSY.RECONVERGENT B0, `(.L_x_453) ;  /* 0x0000017000007945 */ /* 0x000fe20003800200 */
[----:B-1----:R-:W-:Y:S01]  /*00b0*/  IMAD R8, R0, UR4, RZ ;  /* 0x0000000400087c24 */ /* 0x002fe2000f8e02ff */
[----:B------:R-:W1:Y:S04]  /*00c0*/  LDCU.64 UR4, c[0x0][0x358] ;  /* 0x00006b00ff0477ac */ /* 0x000e680008000a00 */
[----:B0-----:R-:W-:-:S04]  /*00d0*/  VIADDMNMX R8, R3, R2, R8, PT ;  /* 0x0000000203087246 */ /* 0x001fc80003800108 */
[C---:B------:R-:W-:Y:S02]  /*00e0*/  VIMNMX R2, PT, PT, R8.reuse, R2, PT ;  /* 0x0000000208027248 */ /* 0x040fe40003fe0100 */
[----:B------:R-:W-:-:S04]  /*00f0*/  VIADDMNMX R9, R8, -R3, RZ, !PT ;  /* 0x8000000308097246 */ /* 0x000fc800078001ff */
[----:B------:R-:W-:-:S13]  /*0100*/  ISETP.GE.AND P0, PT, R9, R2, PT ;  /* 0x000000020900720c */ /* 0x000fda0003f06270 */
[----:B-1----:R-:W-:Y:S05]  /*0110*/  @P0 BRA `(.L_x_454) ;  /* 0x00000000003c0947 */ /* 0x002fea0003800000 */
[----:B------:R-:W0:Y:S08]  /*0120*/  LDC.64 R4, c[0x0][0x380] ;  /* 0x0000e000ff047b82 */ /* 0x000e300000000a00 */
[----:B------:R-:W1:Y:S02]  /*0130*/  LDC.64 R6, c[0x0][0x388] ;  /* 0x0000e200ff067b82 */ /* 0x000e640000000a00 */
.L_x_455:
[----:B------:R-:W-:-:S05]  /*0140*/  IMAD.IADD R10, R2, 0x1, R9 ;  /* 0x00000001020a7824 */ /* 0x000fca00078e0209 */
[----:B------:R-:W-:-:S04]  /*0150*/  SHF.R.U32.HI R15, RZ, 0x1, R10 ;  /* 0x00000001ff0f7819 */ /* 0x000fc8000001160a */
[----:B------:R-:W-:-:S05]  /*0160*/  LOP3.LUT R11, RZ, R15, RZ, 0x33, !PT ;  /* 0x0000000fff0b7212 */ /* 0x000fca00078e33ff */
[----:B------:R-:W-:Y:S02]  /*0170*/  IMAD.IADD R13, R8, 0x1, R11 ;  /* 0x00000001080d7824 */ /* 0x000fe400078e020b */
[----:B0-----:R-:W-:-:S04]  /*0180*/  IMAD.WIDE.U32 R10, R15, 0x4, R4 ;  /* 0x000000040f0a7825 */ /* 0x001fc800078e0004 */
[----:B-1----:R-:W-:Y:S02]  /*0190*/  IMAD.WIDE R12, R13, 0x4, R6 ;  /* 0x000000040d0c7825 */ /* 0x002fe400078e0206 */
[----:B------:R-:W2:Y:S04]  /*01a0*/  LDG.E R10, desc[UR4][R10.64] ;  /* 0x000000040a0a7981 */ /* 0x000ea8000c1e1900 */
[----:B------:R-:W2:Y:S02]  /*01b0*/  LDG.E R13, desc[UR4][R12.64] ;  /* 0x000000040c0d7981 */ /* 0x000ea4000c1e1900 */
[----:B--2---:R-:W-:-:S04]  /*01c0*/  ISETP.GE.AND P0, PT, R13, R10, PT ;  /* 0x0000000a0d00720c */ /* 0x004fc80003f06270 */
[----:B------:R-:W-:-:S09]  /*01d0*/  SEL R2, R15, R2, !P0 ;  /* 0x000000020f027207 */ /* 0x000fd20004000000 */
[----:B------:R-:W-:-:S05]  /*01e0*/  @P0 VIADD R9, R15, 0x1 ;  /* 0x000000010f090836 */ /* 0x000fca0000000000 */
[----:B------:R-:W-:-:S13]  /*01f0*/  ISETP.GE.AND P0, PT, R9, R2, PT ;  /* 0x000000020900720c */ /* 0x000fda0003f06270 */
[----:B------:R-:W-:Y:S05]  /*0200*/  @!P0 BRA `(.L_x_455) ;  /* 0xfffffffc00cc8947 */ /* 0x000fea000383ffff */
.L_x_454:
[----:B------:R-:W-:Y:S05]  /*0210*/  BSYNC.RECONVERGENT B0 ;  /* 0x0000000000007941 */ /* 0x000fea0003800200 */
.L_x_453:
[----:B------:R-:W-:Y:S01]  /*0220*/  IMAD.IADD R2, R8, 0x1, -R9 ;  /* 0x0000000108027824 */ /* 0x000fe200078e0a09 */
[----:B------:R-:W-:Y:S01]  /*0230*/  BSSY.RECONVERGENT B0, `(.L_x_456) ;  /* 0x00000bb000007945 */ /* 0x000fe20003800200 */
[----:B------:R-:W-:-:S03]  /*0240*/  IMAD.MOV.U32 R4, RZ, RZ, RZ ;  /* 0x000000ffff047224 */ /* 0x000fc600078e00ff */
[----:B------:R-:W-:-:S13]  /*0250*/  ISETP.GE.AND P0, PT, R2, R3, PT ;  /* 0x000000030200720c */ /* 0x000fda0003f06270 */
[----:B------:R-:W-:Y:S05]  /*0260*/  @P0 BRA `(.L_x_457) ;  /* 0x0000000800dc0947 */ /* 0x000fea0003800000 */
[----:B------:R-:W0:Y:S02]  /*0270*/  LDC.64 R4, c[0x0][0x388] ;  /* 0x0000e200ff047b82 */ /* 0x000e240000000a00 */
[----:B0-----:R-:W-:-:S05]  /*0280*/  IMAD.WIDE R6, R2, 0x4, R4 ;  /* 0x0000000402067825 */ /* 0x001fca00078e0204 */
[----:B------:R0:W5:Y:S01]  /*0290*/  LDG.E R12, desc[UR4][R6.64] ;  /* 0x00000004060c7981 */ /* 0x000162000c1e1900 */
[----:B------:R-:W-:Y:S01]  /*02a0*/  ISETP.GE.AND P0, PT, R9, 0x1, PT ;  /* 0x000000010900780c */ /* 0x000fe20003f06270 */
[----:B------:R-:W-:Y:S04]  /*02b0*/  BSSY.RECONVERGENT B1, `(.L_x_458) ;  /* 0x0000046000017945 */ /* 0x000fe80003800200 */
[----:B------:R-:W-:Y:S01]  /*02c0*/  BSSY.RELIABLE B2, `(.L_x_459) ;  /* 0x000003a000027945 */ /* 0x000fe20003800100 */
[----:B------:R-:W-:Y:S02]  /*02d0*/  IMAD.MOV.U32 R13, RZ, RZ, RZ ;  /* 0x000000ffff0d7224 */ /* 0x000fe400078e00ff */
[----:B------:R-:W-:-:S05]  /*02e0*/  IMAD.MOV.U32 R14, RZ, RZ, RZ ;  /* 0x000000ffff0e7224 */ /* 0x000fca00078e00ff */
[----:B0-----:R-:W-:Y:S05]  /*02f0*/  @!P0 BRA `(.L_x_460) ;  /* 0x0000000000c88947 */ /* 0x001fea0003800000 */
[----:B------:R-:W0:Y:S01]  /*0300*/  LDC.64 R10, c[0x0][0x380] ;  /* 0x0000e000ff0a7b82 */ /* 0x000e220000000a00 */
[----:B------:R-:W-:-:S05]  /*0310*/  IMAD.WIDE.U32 R14, R9, 0x1ff, RZ ;  /* 0x000001ff090e7825 */ /* 0x000fca00078e00ff */
[--C-:B------:R-:W-:Y:S02]  /*0320*/  SHF.R.U64 R18, R14, 0x9, R15.reuse ;  /* 0x000000090e127819 */ /* 0x100fe4000000120f */
[----:B------:R-:W-:Y:S02]  /*0330*/  SHF.R.U32.HI R14, RZ, 0x9, R15 ;  /* 0x00000009ff0e7819 */ /* 0x000fe4000001160f */
[----:B0-----:R-:W-:-:S04]  /*0340*/  LEA R16, P0, R18, R10, 0x2 ;  /* 0x0000000a12107211 */ /* 0x001fc800078010ff */
[----:B------:R-:W-:-:S06]  /*0350*/  LEA.HI.X R17, R18, R11, R14, 0x2, P0 ;  /* 0x0000000b12117211 */ /* 0x000fcc00000f140e */
[----:B------:R-:W2:Y:S01]  /*0360*/  LDG.E R17, desc[UR4][R16.64] ;  /* 0x0000000410117981 */ /* 0x000ea2000c1e1900 */
[----:B------:R-:W-:Y:S01]  /*0370*/  VIADD R14, R18, 0x1 ;  /* 0x00000001120e7836 */ /* 0x000fe20000000000 */
[----:B------:R-:W-:Y:S01]  /*0380*/  BSSY.RECONVERGENT B3, `(.L_x_461) ;  /* 0x0000010000037945 */ /* 0x000fe20003800200 */
[----:B--2--5:R-:W-:-:S04]  /*0390*/  ISETP.GE.AND P0, PT, R17, R12, PT ;  /* 0x0000000c1100720c */ /* 0x024fc80003f06270 */
[----:B------:R-:W-:Y:S02]  /*03a0*/  SEL R13, R9, R18, !P0 ;  /* 0x00000012090d7207 */ /* 0x000fe40004000000 */
[----:B------:R-:W-:-:S04]  /*03b0*/  SEL R14, R14, RZ, !P0 ;  /* 0x000000ff0e0e7207 */ /* 0x000fc80004000000 */
[----:B------:R-:W-:-:S13]  /*03c0*/  ISETP.GE.U32.AND P0, PT, R14, R13, PT ;  /* 0x0000000d0e00720c */ /* 0x000fda0003f06070 */
[----:B------:R-:W-:Y:S05]  /*03d0*/  @P0 BRA `(.L_x_462) ;  /* 0x0000000000280947 */ /* 0x000fea0003800000 */
[----:B------:R-:W-:Y:S02]  /*03e0*/  IMAD.MOV.U32 R15, RZ, RZ, RZ ;  /* 0x000000ffff0f7224 */ /* 0x000fe400078e00ff */
[----:B------:R-:W-:-:S05]  /*03f0*/  IMAD.WIDE.U32 R16, R13, 0x7f, R14 ;  /* 0x0000007f0d107825 */ /* 0x000fca00078e000e */
[--C-:B------:R-:W-:Y:S02]  /*0400*/  SHF.R.U64 R18, R16, 0x7, R17.reuse ;  /* 0x0000000710127819 */ /* 0x100fe40000001211 */
[----:B------:R-:W-:Y:S02]  /*0410*/  SHF.R.U32.HI R17, RZ, 0x7, R17 ;  /* 0x00000007ff117819 */ /* 0x000fe40000011611 */
[----:B------:R-:W-:-:S04]  /*0420*/  LEA R16, P0, R18, R10, 0x2 ;  /* 0x0000000a12107211 */ /* 0x000fc800078010ff */
[----:B------:R-:W-:-:S06]  /*0430*/  LEA.HI.X R17, R18, R11, R17, 0x2, P0 ;  /* 0x0000000b12117211 */ /* 0x000fcc00000f1411 */
[----:B------:R-:W2:Y:S02]  /*0440*/  LDG.E R17, desc[UR4][R16.64] ;  /* 0x0000000410117981 */ /* 0x000ea4000c1e1900 */
[----:B--2---:R-:W-:-:S04]  /*0450*/  ISETP.GE.AND P0, PT, R17, R12, PT ;  /* 0x0000000c1100720c */ /* 0x004fc80003f06270 */
[----:B------:R-:W-:-:S09]  /*0460*/  SEL R13, R13, R18, !P0 ;  /* 0x000000120d0d7207 */ /* 0x000fd20004000000 */
[----:B------:R-:W-:-:S07]  /*0470*/  @!P0 VIADD R14, R18, 0x1 ;  /* 0x00000001120e8836 */ /* 0x000fce0000000000 */
.L_x_462:
[----:B------:R-:W-:Y:S05]  /*0480*/  BSYNC.RECONVERGENT B3 ;  /* 0x0000000000037941 */ /* 0x000fea0003800200 */
.L_x_461:
        /* <DEDUP_REMOVED lines=11> */
[----:B------:R-:W-:-:S05]  /*0540*/  @!P0 VIADD R14, R18, 0x1 ;  /* 0x00000001120e8836 */ /* 0x000fca0000000000 */
[----:B------:R-:W-:-:S13]  /*0550*/  ISETP.GE.U32.AND P0, PT, R14, R13, PT ;  /* 0x0000000d0e00720c */ /* 0x000fda0003f06070 */
[----:B------:R-:W-:Y:S05]  /*0560*/  @P0 BREAK.RELIABLE B2 ;  /* 0x0000000000020942 */ /* 0x000fea0003800100 */
        /* <DEDUP_REMOVED lines=11> */
.L_x_460:
[----:B------:R-:W0:Y:S01]  /*0620*/  LDC.64 R10, c[0x0][0x380] ;  /* 0x0000e000ff0a7b82 */ /* 0x000e220000000a00 */
[----:B------:R-:W-:-:S13]  /*0630*/  ISETP.GE.U32.AND P0, PT, R14, R13, PT ;  /* 0x0000000d0e00720c */ /* 0x000fda0003f06070 */
[----:B------:R-:W-:Y:S05]  /*0640*/  @P0 BREAK.RELIABLE B2 ;  /* 0x0000000000020942 */ /* 0x000fea0003800100 */
[----:B------:R-:W-:Y:S05]  /*0650*/  @P0 BRA `(.L_x_463) ;  /* 0x00000000002c0947 */ /* 0x000fea0003800000 */
[----:B------:R-:W-:Y:S05]  /*0660*/  BSYNC.RELIABLE B2 ;  /* 0x0000000000027941 */ /* 0x000fea0003800100 */
.L_x_459:
[CC--:B------:R-:W-:Y:S02]  /*0670*/  LOP3.LUT R15, R14.reuse, R13.reuse, RZ, 0xc0, !PT ;  /* 0x0000000d0e0f7212 */ /* 0x0c0fe400078ec0ff */
[----:B------:R-:W-:-:S04]  /*0680*/  LOP3.LUT R16, R14, R13, RZ, 0x3c, !PT ;  /* 0x0000000d0e107212 */ /* 0x000fc800078e3cff */
[----:B------:R-:W-:-:S05]  /*0690*/  LEA.HI.SX32 R15, R16, R15, 0x1f ;  /* 0x0000000f100f7211 */ /* 0x000fca00078ffaff */
[----:B0-----:R-:W-:-:S06]  /*06a0*/  IMAD.WIDE R16, R15, 0x4, R10 ;  /* 0x000000040f107825 */ /* 0x001fcc00078e020a */
[----:B------:R-:W2:Y:S02]  /*06b0*/  LDG.E R17, desc[UR4][R16.64] ;  /* 0x0000000410117981 */ /* 0x000ea4000c1e1900 */
[----:B--2--5:R-:W-:-:S04]  /*06c0*/  ISETP.GE.AND P0, PT, R17, R12, PT ;  /* 0x0000000c1100720c */ /* 0x024fc80003f06270 */
[----:B------:R-:W-:-:S09]  /*06d0*/  SEL R13, R13, R15, !P0 ;  /* 0x0000000f0d0d7207 */ /* 0x000fd20004000000 */
[----:B------:R-:W-:-:S05]  /*06e0*/  @!P0 VIADD R14, R15, 0x1 ;  /* 0x000000010f0e8836 */ /* 0x000fca0000000000 */
[----:B------:R-:W-:-:S13]  /*06f0*/  ISETP.GE.AND P0, PT, R14, R13, PT ;  /* 0x0000000d0e00720c */ /* 0x000fda0003f06270 */
[----:B------:R-:W-:Y:S05]  /*0700*/  @!P0 BRA `(.L_x_459) ;  /* 0xfffffffc00d88947 */ /* 0x000fea000383ffff */
.L_x_463:
[----:B------:R-:W-:Y:S05]  /*0710*/  BSYNC.RECONVERGENT B1 ;  /* 0x0000000000017941 */ /* 0x000fea0003800200 */
.L_x_458:
[----:B------:R-:W-:Y:S01]  /*0720*/  ISETP.GE.AND P0, PT, R2, 0x1, PT ;  /* 0x000000010200780c */ /* 0x000fe20003f06270 */
[----:B------:R-:W-:Y:S01]  /*0730*/  BSSY.RECONVERGENT B1, `(.L_x_464) ;  /* 0x000000f000017945 */ /* 0x000fe20003800200 */
[----:B0-----:R-:W-:Y:S02]  /*0740*/  IMAD.MOV.U32 R10, RZ, RZ, RZ ;  /* 0x000000ffff0a7224 */ /* 0x001fe400078e00ff */
[----:B------:R-:W-:-:S09]  /*0750*/  IMAD.MOV.U32 R11, RZ, RZ, R2 ;  /* 0x000000ffff0b7224 */ /* 0x000fd200078e0002 */
[----:B------:R-:W-:Y:S05]  /*0760*/  @!P0 BRA `(.L_x_465) ;  /* 0x00000000002c8947 */ /* 0x000fea0003800000 */
[----:B------:R-:W0:Y:S01]  /*0770*/  LDCU.64 UR6, c[0x0][0x388] ;  /* 0x00007100ff0677ac */ /* 0x000e220008000a00 */
[----:B------:R-:W-:-:S05]  /*0780*/  IMAD.WIDE.U32 R10, R2, 0x1ff, RZ ;  /* 0x000001ff020a7825 */ /* 0x000fca00078e00ff */
[--C-:B------:R-:W-:Y:S02]  /*0790*/  SHF.R.U64 R13, R10, 0x9, R11.reuse ;  /* 0x000000090a0d7819 */ /* 0x100fe4000000120b */
[----:B------:R-:W-:Y:S02]  /*07a0*/  SHF.R.U32.HI R10, RZ, 0x9, R11 ;  /* 0x00000009ff0a7819 */ /* 0x000fe4000001160b */
[----:B0-----:R-:W-:-:S04]  /*07b0*/  LEA R16, P0, R13, UR6, 0x2 ;  /* 0x000000060d107c11 */ /* 0x001fc8000f8010ff */
[----:B------:R-:W-:-:S06]  /*07c0*/  LEA.HI.X R17, R13, UR7, R10, 0x2, P0 ;  /* 0x000000070d117c11 */ /* 0x000fcc00080f140a */
[----:B------:R-:W2:Y:S01]  /*07d0*/  LDG.E R17, desc[UR4][R16.64] ;  /* 0x0000000410117981 */ /* 0x000ea2000c1e1900 */
[----:B------:R-:W-:Y:S01]  /*07e0*/  VIADD R10, R13, 0x1 ;  /* 0x000000010d0a7836 */ /* 0x000fe20000000000 */
[----:B--2--5:R-:W-:-:S04]  /*07f0*/  ISETP.GE.AND P0, PT, R17, R12, PT ;  /* 0x0000000c1100720c */ /* 0x024fc80003f06270 */
[----:B------:R-:W-:Y:S02]  /*0800*/  SEL R11, R2, R13, !P0 ;  /* 0x0000000d020b7207 */ /* 0x000fe40004000000 */
[----:B------:R-:W-:-:S07]  /*0810*/  SEL R10, R10, RZ, !P0 ;  /* 0x000000ff0a0a7207 */ /* 0x000fce0004000000 */
.L_x_465:
[----:B------:R-:W-:Y:S05]  /*0820*/  BSYNC.RECONVERGENT B1 ;  /* 0x0000000000017941 */ /* 0x000fea0003800200 */
.L_x_464:
[----:B------:R-:W-:Y:S01]  /*0830*/  ISETP.GE.AND P0, PT, R10, R11, PT ;  /* 0x0000000b0a00720c */ /* 0x000fe20003f06270 */
[----:B------:R-:W-:Y:S04]  /*0840*/  BSSY.RECONVERGENT B1, `(.L_x_466) ;  /* 0x000003a000017945 */ /* 0x000fe80003800200 */
[----:B------:R-:W-:Y:S08]  /*0850*/  BSSY.RELIABLE B2, `(.L_x_467) ;  /* 0x000002e000027945 */ /* 0x000ff00003800100 */
[----:B------:R-:W-:Y:S05]  /*0860*/  @P0 BRA `(.L_x_468) ;  /* 0x0000000000680947 */ /* 0x000fea0003800000 */
[----:B------:R-:W0:Y:S01]  /*0870*/  LDCU.64 UR6, c[0x0][0x388] ;  /* 0x00007100ff0677ac */ /* 0x000e220008000a00 */
[----:B------:R-:W-:Y:S02]  /*0880*/  IMAD.MOV.U32 R16, RZ, RZ, R10 ;  /* 0x000000ffff107224 */ /* 0x000fe400078e000a */
[----:B------:R-:W-:Y:S02]  /*0890*/  IMAD.MOV.U32 R17, RZ, RZ, RZ ;  /* 0x000000ffff117224 */ /* 0x000fe400078e00ff */
[----:B------:R-:W-:-:S05]  /*08a0*/  IMAD.WIDE.U32 R16, R11, 0x7f, R16 ;  /* 0x0000007f0b107825 */ /* 0x000fca00078e0010 */
[--C-:B------:R-:W-:Y:S02]  /*08b0*/  SHF.R.U64 R18, R16, 0x7, R17.reuse ;  /* 0x0000000710127819 */ /* 0x100fe40000001211 */
[----:B------:R-:W-:Y:S02]  /*08c0*/  SHF.R.U32.HI R17, RZ, 0x7, R17 ;  /* 0x00000007ff117819 */ /* 0x000fe40000011611 */
[----:B0-----:R-:W-:-:S04]  /*08d0*/  LEA R16, P0, R18, UR6, 0x2 ;  /* 0x0000000612107c11 */ /* 0x001fc8000f8010ff */
[----:B------:R-:W-:-:S06]  /*08e0*/  LEA.HI.X R17, R18, UR7, R17, 0x2, P0 ;  /* 0x0000000712117c11 */ /* 0x000fcc00080f1411 */
[----:B------:R-:W2:Y:S02]  /*08f0*/  LDG.E R17, desc[UR4][R16.64] ;  /* 0x0000000410117981 */ /* 0x000ea4000c1e1900 */
[----:B--2--5:R-:W-:-:S04]  /*0900*/  ISETP.GE.AND P0, PT, R17, R12, PT ;  /* 0x0000000c1100720c */ /* 0x024fc80003f06270 */
[----:B------:R-:W-:-:S09]  /*0910*/  SEL R11, R11, R18, !P0 ;  /* 0x000000120b0b7207 */ /* 0x000fd20004000000 */
[----:B------:R-:W-:-:S05]  /*0920*/  @!P0 VIADD R10, R18, 0x1 ;  /* 0x00000001120a8836 */ /* 0x000fca0000000000 */
[----:B------:R-:W-:-:S13]  /*0930*/  ISETP.GE.AND P0, PT, R10, R11, PT ;  /* 0x0000000b0a00720c */ /* 0x000fda0003f06270 */
        /* <DEDUP_REMOVED lines=10> */
[----:B--2---:R-:W-:-:S04]  /*09e0*/  ISETP.GE.AND P0, PT, R17, R12, PT ;  /* 0x0000000c1100720c */ /* 0x004fc80003f06270 */
[----:B------:R-:W-:-:S09]  /*09f0*/  SEL R11, R11, R18, !P0 ;  /* 0x000000120b0b7207 */ /* 0x000fd20004000000 */
[----:B------:R-:W-:-:S07]  /*0a00*/  @!P0 VIADD R10, R18, 0x1 ;  /* 0x00000001120a8836 */ /* 0x000fce0000000000 */
.L_x_468:
[----:B------:R-:W-:-:S13]  /*0a10*/  ISETP.GE.AND P0, PT, R10, R11, PT ;  /* 0x0000000b0a00720c */ /* 0x000fda0003f06270 */
[----:B------:R-:W-:Y:S05]  /*0a20*/  @P0 BREAK.RELIABLE B2 ;  /* 0x0000000000020942 */ /* 0x000fea0003800100 */
        /* <DEDUP_REMOVED lines=12> */
[----:B------:R-:W-:-:S07]  /*0af0*/  @!P0 VIADD R10, R18, 0x1 ;  /* 0x00000001120a8836 */ /* 0x000fce0000000000 */
.L_x_469:
[----:B------:R-:W-:-:S13]  /*0b00*/  ISETP.GE.AND P0, PT, R10, R11, PT ;  /* 0x0000000b0a00720c */ /* 0x000fda0003f06270 */
[----:B------:R-:W-:Y:S05]  /*0b10*/  @P0 BREAK.RELIABLE B2 ;  /* 0x0000000000020942 */ /* 0x000fea0003800100 */
[----:B------:R-:W-:Y:S05]  /*0b20*/  @P0 BRA `(.L_x_470) ;  /* 0x00000000002c0947 */ /* 0x000fea0003800000 */
[----:B------:R-:W-:Y:S05]  /*0b30*/  BSYNC.RELIABLE B2 ;  /* 0x0000000000027941 */ /* 0x000fea0003800100 */
.L_x_467:
[CC--:B------:R-:W-:Y:S02]  /*0b40*/  LOP3.LUT R13, R10.reuse, R11.reuse, RZ, 0xc0, !PT ;  /* 0x0000000b0a0d7212 */ /* 0x0c0fe400078ec0ff */
[----:B------:R-:W-:-:S04]  /*0b50*/  LOP3.LUT R16, R10, R11, RZ, 0x3c, !PT ;  /* 0x0000000b0a107212 */ /* 0x000fc800078e3cff */
[----:B------:R-:W-:-:S05]  /*0b60*/  LEA.HI.SX32 R13, R16, R13, 0x1f ;  /* 0x0000000d100d7211 */ /* 0x000fca00078ffaff */
[----:B------:R-:W-:-:S06]  /*0b70*/  IMAD.WIDE R16, R13, 0x4, R4 ;  /* 0x000000040d107825 */ /* 0x000fcc00078e0204 */
[----:B------:R-:W2:Y:S02]  /*0b80*/  LDG.E R17, desc[UR4][R16.64] ;  /* 0x0000000410117981 */ /* 0x000ea4000c1e1900 */
[----:B--2---:R-:W-:-:S04]  /*0b90*/  ISETP.GE.AND P0, PT, R17, R12, PT ;  /* 0x0000000c1100720c */ /* 0x004fc80003f06270 */
[----:B------:R-:W-:-:S09]  /*0ba0*/  SEL R11, R11, R13, !P0 ;  /* 0x0000000d0b0b7207 */ /* 0x000fd20004000000 */
[----:B------:R-:W-:-:S05]  /*0bb0*/  @!P0 VIADD R10, R13, 0x1 ;  /* 0x000000010d0a8836 */ /* 0x000fca0000000000 */
[----:B------:R-:W-:-:S13]  /*0bc0*/  ISETP.GE.AND P0, PT, R10, R11, PT ;  /* 0x0000000b0a00720c */ /* 0x000fda0003f06270 */
[----:B------:R-:W-:Y:S05]  /*0bd0*/  @!P0 BRA `(.L_x_467) ;  /* 0xfffffffc00d88947 */ /* 0x000fea000383ffff */
.L_x_470:
[----:B------:R-:W-:Y:S05]  /*0be0*/  BSYNC.RECONVERGENT B1 ;  /* 0x0000000000017941 */ /* 0x000fea0003800200 */
.L_x_466:
[----:B------:R-:W-:Y:S01]  /*0bf0*/  IMAD.IADD R11, R2, 0x1, -R10 ;  /* 0x00000001020b7824 */ /* 0x000fe200078e0a0a */
[----:B------:R-:W-:Y:S01]  /*0c00*/  BSSY.RECONVERGENT B1, `(.L_x_471) ;  /* 0x0000015000017945 */ /* 0x000fe20003800200 */
[----:B------:R-:W-:-:S03]  /*0c10*/  IMAD.MOV.U32 R5, RZ, RZ, RZ ;  /* 0x000000ffff057224 */ /* 0x000fc600078e00ff */
[----:B------:R-:W-:-:S04]  /*0c20*/  IADD3 R13, PT, PT, R11, R9, -R14 ;  /* 0x000000090b0d7210 */ /* 0x000fc80007ffe80e */
[----:B------:R-:W-:-:S04]  /*0c30*/  SHF.R.S32.HI R4, RZ, 0x1, R13 ;  /* 0x00000001ff047819 */ /* 0x000fc8000001140d */
[----:B------:R-:W-:-:S04]  /*0c40*/  VIMNMX R16, PT, PT, R11, R4, !PT ;  /* 0x000000040b107248 */ /* 0x000fc80007fe0100 */
[----:B------:R-:W-:-:S04]  /*0c50*/  IADD3 R10, PT, PT, R10, 0x1, R16 ;  /* 0x000000010a0a7810 */ /* 0x000fc80007ffe010 */
[----:B------:R-:W-:-:S05]  /*0c60*/  VIMNMX R3, PT, PT, R10, R3, PT ;  /* 0x000000030a037248 */ /* 0x000fca0003fe0100 */
[----:B------:R-:W-:-:S05]  /*0c70*/  IMAD.IADD R3, R3, 0x1, -R2 ;  /* 0x0000000103037824 */ /* 0x000fca00078e0a02 */
[----:B------:R-:W-:-:S13]  /*0c80*/  ISETP.GE.AND P0, PT, R3, 0x1, PT ;  /* 0x000000010300780c */ /* 0x000fda0003f06270 */
[----:B------:R-:W-:Y:S05]  /*0c90*/  @!P0 BRA `(.L_x_472) ;  /* 0x00000000002c8947 */ /* 0x000fea0003800000 */
[----:B------:R-:W-:Y:S02]  /*0ca0*/  IMAD.MOV.U32 R4, RZ, RZ, R3 ;  /* 0x000000ffff047224 */ /* 0x000fe400078e0003 */
[----:B------:R-:W-:-:S07]  /*0cb0*/  IMAD.MOV.U32 R5, RZ, RZ, RZ ;  /* 0x000000ffff057224 */ /* 0x000fce00078e00ff */
.L_x_473:
[----:B------:R-:W-:-:S05]  /*0cc0*/  IMAD.IADD R2, R5, 0x1, R4 ;  /* 0x0000000105027824 */ /* 0x000fca00078e0204 */
[----:B------:R-:W-:-:S05]  /*0cd0*/  SHF.R.S32.HI R9, RZ, 0x1, R2 ;  /* 0x00000001ff097819 */ /* 0x000fca0000011402 */
[----:B------:R-:W-:-:S06]  /*0ce0*/  IMAD.WIDE R2, R9, 0x4, R6 ;  /* 0x0000000409027825 */ /* 0x000fcc00078e0206 */
[----:B------:R-:W2:Y:S02]  /*0cf0*/  LDG.E R3, desc[UR4][R2.64] ;  /* 0x0000000402037981 */ /* 0x000ea4000c1e1900 */
[----:B--2--5:R-:W-:-:S04]  /*0d00*/  ISETP.GE.AND P0, PT, R12, R3, PT ;  /* 0x000000030c00720c */ /* 0x024fc80003f06270 */
[----:B------:R-:W-:-:S09]  /*0d10*/  SEL R4, R9, R4, !P0 ;  /* 0x0000000409047207 */ /* 0x000fd20004000000 */
[----:B------:R-:W-:-:S05]  /*0d20*/  @P0 VIADD R5, R9, 0x1 ;  /* 0x0000000109050836 */ /* 0x000fca0000000000 */
[----:B------:R-:W-:-:S13]  /*0d30*/  ISETP.GE.AND P0, PT, R5, R4, PT ;  /* 0x000000040500720c */ /* 0x000fda0003f06270 */
[----:B------:R-:W-:Y:S05]  /*0d40*/  @!P0 BRA `(.L_x_473) ;  /* 0xfffffffc00dc8947 */ /* 0x000fea000383ffff */
.L_x_472:
[----:B------:R-:W-:Y:S05]  /*0d50*/  BSYNC.RECONVERGENT B1 ;  /* 0x0000000000017941 */ /* 0x000fea0003800200 */
.L_x_471:
        /* <DEDUP_REMOVED lines=8> */
.L_x_457:
[----:B------:R-:W-:Y:S05]  /*0de0*/  BSYNC.RECONVERGENT B0 ;  /* 0x0000000000007941 */ /* 0x000fea0003800200 */
.L_x_456:
[----:B------:R-:W-:Y:S05]  /*0df0*/  WARPSYNC.ALL ;  /* 0x0000000000007948 */ /* 0x000fea0003800000 */
[----:B------:R-:W0:Y:S01]  /*0e00*/  LDC.64 R2, c[0x0][0x3a0] ;  /* 0x0000e800ff027b82 */ /* 0x000e220000000a00 */
[----:B------:R-:W-:Y:S01]  /*0e10*/  IADD3 R5, PT, PT, R4, R8, -R9 ;  /* 0x0000000804057210 */ /* 0x000fe20007ffe809 */
[----:B0-----:R-:W-:-:S05]  /*0e20*/  IMAD.WIDE R2, R0, 0x8, R2 ;  /* 0x0000000800027825 */ /* 0x001fca00078e0202 */
[----:B------:R-:W-:Y:S04]  /*0e30*/  STG.E desc[UR4][R2.64], R9 ;  /* 0x0000000902007986 */ /* 0x000fe8000c101904 */
[----:B------:R-:W-:Y:S01]  /*0e40*/  STG.E desc[UR4][R2.64+0x4], R5 ;  /* 0x0000040502007986 */ /* 0x000fe2000c101904 */
[----:B------:R-:W-:Y:S05]  /*0e50*/  EXIT ;  /* 0x000000000000794d */ /* 0x000fea0003800000 */
.L_x_474:
        /* <DEDUP_REMOVED lines=10> */
.L_x_482:


//--------------------- .text._ZN6thrust24THRUST_300001_SM_1000_NS8cuda_cub4core6detail13_kernel_agentINS1_16__set_operations9InitAgentIN3cub18CUB_300001_SM_100013ScanTileStateIiLb1EEEiEEJSA_iEEEvDpT0_ --------------------------
	.section	.text._ZN6thrust24THRUST_300001_SM_1000_NS8cuda_cub4core6detail13_kernel_agentINS1_16__set_operations9InitAgentIN3cub18CUB_300001_SM_100013ScanTileStateIiLb1EEEiEEJSA_iEEEvDpT0_,"ax",@progbits
	.align	128
        .global         _ZN6thrust24THRUST_300001_SM_1000_NS8cuda_cub4core6detail13_kernel_agentINS1_16__set_operations9InitAgentIN3cub18CUB_300001_SM_100013ScanTileStateIiLb1EEEiEEJSA_iEEEvDpT0_
        .type           _ZN6thrust24THRUST_300001_SM_1000_NS8cuda_cub4core6detail13_kernel_agentINS1_16__set_operations9InitAgentIN3cub18CUB_300001_SM_100013ScanTileStateIiLb1EEEiEEJSA_iEEEvDpT0_,@function
        .size           _ZN6thrust24THRUST_300001_SM_1000_NS8cuda_cub4core6detail13_kernel_agentINS1_16__set_operations9InitAgentIN3cub18CUB_300001_SM_100013ScanTileStateIiLb1EEEiEEJSA_iEEEvDpT0_,(.L_x_483 - _ZN6thrust24THRUST_300001_SM_1000_NS8cuda_cub4core6detail13_kernel_agentINS1_16__set_operations9InitAgentIN3cub18CUB_300001_SM_100013ScanTileStateIiLb1EEEiEEJSA_iEEEvDpT0_)
        .other          _ZN6thrust24THRUST_300001_SM_1000_NS8cuda_cub4core6detail13_kernel_agentINS1_16__set_operations9InitAgentIN3cub18CUB_300001_SM_100013ScanTileStateIiLb1EEEiEEJSA_iEEEvDpT0_,@"STO_CUDA_ENTRY STV_DEFAULT"
_ZN6thrust24THRUST_300001_SM_1000_NS8cuda_cub4core6detail13_kernel_agentINS1_16__set_operations9InitAgentIN3cub18CUB_300001_SM_100013ScanTileStateIiLb1EEEiEEJSA_iEEEvDpT0_:
.text._ZN6thrust24THRUST_300001_SM_1000_NS8cuda_cub4core6detail13_kernel_agentINS1_16__set_operations9InitAgentIN3cub18CUB_300001_SM_100013ScanTileStateIiLb1EEEiEEJSA_iEEEvDpT0_:
[----:B------:R-:W-:Y:S01]  /*0000*/  LDC R1, c[0x0][0x37c] ;  /* 0x0000df00ff017b82 */ /* 0x000fe20000000800 */
[----:B------:R-:W0:Y:S07]  /*0010*/  S2R R0, SR_TID.X ;  /* 0x0000000000007919 */ /* 0x000e2e0000002100 */
[----:B------:R-:W1:Y:S01]  /*0020*/  S2UR UR6, SR_CTAID.X ;  /* 0x00000000000679c3 */ /* 0x000e620000002500 */
[----:B------:R-:W2:Y:S07]  /*0030*/  LDCU UR4, c[0x0][0x388] ;  /* 0x00007100ff0477ac */ /* 0x000eae0008000800 */
[----:B------:R-:W1:Y:S01]  /*0040*/  LDC R5, c[0x0][0x360] ;  /* 0x0000d800ff057b82 */ /* 0x000e620000000800 */
[----:B0-----:R-:W-:Y:S01]  /*0050*/  ISETP.GT.U32.AND P0, PT, R0, 0x1f, PT ;  /* 0x0000001f0000780c */ /* 0x001fe20003f04070 */
[----:B-1----:R-:W-:-:S03]  /*0060*/  IMAD R5, R5, UR6, R0 ;  /* 0x0000000605057c24 */ /* 0x002fc6000f8e0200 */
[----:B------:R-:W-:Y:S02]  /*0070*/  ISETP.NE.OR P0, PT, RZ, UR6, P0 ;  /* 0x00000006ff007c0c */ /* 0x000fe40008705670 */
[----:B--2---:R-:W-:Y:S01]  /*0080*/  ISETP.GE.AND P1, PT, R5, UR4, PT ;  /* 0x0000000405007c0c */ /* 0x004fe2000bf26270 */
[----:B------:R-:W0:-:S12]  /*0090*/  LDCU.64 UR4, c[0x0][0x358] ;  /* 0x00006b00ff0477ac */ /* 0x000e180008000a00 */
[----:B------:R-:W1:Y:S01]  /*00a0*/  @!P1 LDC.64 R2, c[0x0][0x380] ;  /* 0x0000e000ff029b82 */ /* 0x000e620000000a00 */
[----:B------:R-:W-:Y:S01]  /*00b0*/  @!P1 MOV R4, 0x63 ;  /* 0x0000006300049802 */ /* 0x000fe20000000f00 */
[----:B-1----:R-:W-:-:S04]  /*00c0*/  @!P1 IMAD.WIDE R2, R5, 0x8, R2 ;  /* 0x0000000805029825 */ /* 0x002fc800078e0202 */
[----:B------:R-:W-:-:S05]  /*00d0*/  HFMA2 R5, -RZ, RZ, 0, 0 ;  /* 0x00000000ff057431 */ /* 0x000fca00000001ff */
[----:B0-----:R0:W-:Y:S01]  /*00e0*/  @!P1 STG.E.64 desc[UR4][R2.64+0x100], R4 ;  /* 0x0001000402009986 */ /* 0x0011e2000c101b04 */
[----:B------:R-:W-:Y:S05]  /*00f0*/  @P0 EXIT ;  /* 0x000000000000094d */ /* 0x000fea0003800000 */
[----:B0-----:R-:W0:Y:S02]  /*0100*/  LDC.64 R2, c[0x0][0x380] ;  /* 0x0000e000ff027b82 */ /* 0x001e240000000a00 */
[----:B0-----:R-:W-:-:S05]  /*0110*/  IMAD.WIDE.U32 R2, R0, 0x8, R2 ;  /* 0x0000000800027825 */ /* 0x001fca00078e0002 */
[----:B------:R-:W-:Y:S01]  /*0120*/  STG.E.64 desc[UR4][R2.64], RZ ;  /* 0x000000ff02007986 */ /* 0x000fe2000c101b04 */
[----:B------:R-:W-:Y:S05]  /*0130*/  EXIT ;  /* 0x000000000000794d */ /* 0x000fea0003800000 */
.L_x_475:
        /* <DEDUP_REMOVED lines=12> */
.L_x_483:


//--------------------- .nv.shared._ZN3cub18CUB_300001_SM_10006detail8for_each13static_kernelINS2_12policy_hub_t12policy_500_tEmN6thrust24THRUST_300001_SM_1000_NS8cuda_cub20__uninitialized_fill7functorINS7_10device_ptrIiEEiEEEEvT0_T1_ --------------------------
	.section	.nv.shared._ZN3cub18CUB_300001_SM_10006detail8for_each13static_kernelINS2_12policy_hub_t12policy_500_tEmN6thrust24THRUST_300001_SM_1000_NS8cuda_cub20__uninitialized_fill7functorINS7_10device_ptrIiEEiEEEEvT0_T1_,"aw",@nobits
	.sectionflags	@""
	.align	16
	.zero		1024


//--------------------- .nv.shared.reserved.0     --------------------------
	.section	.nv.shared.reserved.0,"aw",@nobits
	.weak		__nv_reservedSMEM_offset_0_alias
	.size		__nv_reservedSMEM_offset_0_alias, 0, 64
	.other		__nv_reservedSMEM_offset_0_alias,@"STO_CUDA_RESERVED_SHARED STV_DEFAULT"
__nv_reservedSMEM_offset_0_alias:
	.zero		0
	.zero		64


//--------------------- .nv.global                --------------------------
	.section	.nv.global,"aw",@nobits
.nv.global:
	.type		_ZN34_INTERNAL_da2ad930_4_k_cu__Z4testv6thrust24THRUST_300001_SM_1000_NS12placeholders2_8E,@object
	.size		_ZN34_INTERNAL_da2ad930_4_k_cu__Z4testv6thrust24THRUST_300001_SM_1000_NS12placeholders2_8E,(_ZN34_INTERNAL_da2ad930_4_k_cu__Z4testv4cuda3std3__436_GLOBAL__N__da2ad930_4_k_cu__Z4testv6ignoreE - _ZN34_INTERNAL_da2ad930_4_k_cu__Z4testv6thrust24THRUST_300001_SM_1000_NS12placeholders2_8E)
_ZN34_INTERNAL_da2ad930_4_k_cu__Z4testv6thrust24THRUST_300001_SM_1000_NS12placeholders2_8E:
	.zero		1
	.type		_ZN34_INTERNAL_da2ad930_4_k_cu__Z4testv4cuda3std3__436_GLOBAL__N__da2ad930_4_k_cu__Z4testv6ignoreE,@object
	.size		_ZN34_INTERNAL_da2ad930_4_k_cu__Z4testv4cuda3std3__436_GLOBAL__N__da2ad930_4_k_cu__Z4testv6ignoreE,(_ZN34_INTERNAL_da2ad930_4_k_cu__Z4testv4cuda3std6ranges3__45__cpo4dataE - _ZN34_INTERNAL_da2ad930_4_k_cu__Z4testv4cuda3std3__436_GLOBAL__N__da2ad930_4_k_cu__Z4testv6ignoreE)
_ZN34_INTERNAL_da2ad930_4_k_cu__Z4testv4cuda3std3__436_GLOBAL__N__da2ad930_4_k_cu__Z4testv6ignoreE:
	.zero		1
	.type		_ZN34_INTERNAL_da2ad930_4_k_cu__Z4testv4cuda3std6ranges3__45__cpo4dataE,@object
	.size		_ZN34_INTERNAL_da2ad930_4_k_cu__Z4testv4cuda3std6ranges3__45__cpo4dataE,(_ZN34_INTERNAL_da2ad930_4_k_cu__Z4testv6thrust24THRUST_300001_SM_1000_NS6system3cpp3parE - _ZN34_INTERNAL_da2ad930_4_k_cu__Z4testv4cuda3std6ranges3__45__cpo4dataE)
_ZN34_INTERNAL_da2ad930_4_k_cu__Z4testv4cuda3std6ranges3__45__cpo4dataE:
	.zero		1
	.type		_ZN34_INTERNAL_da2ad930_4_k_cu__Z4testv6thrust24THRUST_300001_SM_1000_NS6system3cpp3parE,@object
	.size		_ZN34_INTERNAL_da2ad930_4_k_cu__Z4testv6thrust24THRUST_300001_SM_1000_NS6system3cpp3parE,(_ZN34_INTERNAL_da2ad930_4_k_cu__Z4testv4cuda3std3__45__cpo5beginE - _ZN34_INTERNAL_da2ad930_4_k_cu__Z4testv6thrust24THRUST_300001_SM_1000_NS6system3cpp3parE)
_ZN34_INTERNAL_da2ad930_4_k_cu__Z4testv6thrust24THRUST_300001_SM_1000_NS6system3cpp3parE:
	.zero		1
	.type		_ZN34_INTERNAL_da2ad930_4_k_cu__Z4testv4cuda3std3__45__cpo5beginE,@object
	.size		_ZN34_INTERNAL_da2ad930_4_k_cu__Z4testv4cuda3std3__45__cpo5beginE,(_ZN34_INTERNAL_da2ad930_4_k_cu__Z4testv4cuda3std6ranges3__45__cpo5beginE - _ZN34_INTERNAL_da2ad930_4_k_cu__Z4testv4cuda3std3__45__cpo5beginE)
_ZN34_INTERNAL_da2ad930_4_k_cu__Z4testv4cuda3std3__45__cpo5beginE:
	.zero		1
	.type		_ZN34_INTERNAL_da2ad930_4_k_cu__Z4testv4cuda3std6ranges3__45__cpo5beginE,@object
	.size		_ZN34_INTERNAL_da2ad930_4_k_cu__Z4testv4cuda3std6ranges3__45__cpo5beginE,(_ZN34_INTERNAL_da2ad930_4_k_cu__Z4testv6thrust24THRUST_300001_SM_1000_NS6deviceE - _ZN34_INTERNAL_da2ad930_4_k_cu__Z4testv4cuda3std6ranges3__45__cpo5beginE)
_ZN34_INTERNAL_da2ad930_4_k_cu__Z4testv4cuda3std6ranges3__45__cpo5beginE:
	.zero		1
	.type		_ZN34_INTERNAL_da2ad930_4_k_cu__Z4testv6thrust24THRUST_300001_SM_1000_NS6deviceE,@object
	.size		_ZN34_INTERNAL_da2ad930_4_k_cu__Z4testv6thrust24THRUST_300001_SM_1000_NS6deviceE,(_ZN34_INTERNAL_da2ad930_4_k_cu__Z4testv4cuda3std3__47nulloptE - _ZN34_INTERNAL_da2ad930_4_k_cu__Z4testv6thrust24THRUST_300001_SM_1000_NS6deviceE)
_ZN34_INTERNAL_da2ad930_4_k_cu__Z4testv6thrust24THRUST_300001_SM_1000_NS6deviceE:
	.zero		1
	.type		_ZN34_INTERNAL_da2ad930_4_k_cu__Z4testv4cuda3std3__47nulloptE,@object
	.size		_ZN34_INTERNAL_da2ad930_4_k_cu__Z4testv4cuda3std3__47nulloptE,(_ZN34_INTERNAL_da2ad930_4_k_cu__Z4testv4cuda3std6ranges3__45__cpo8distanceE - _ZN34_INTERNAL_da2ad930_4_k_cu__Z4testv4cuda3std3__47nulloptE)
_ZN34_INTERNAL_da2ad930_4_k_cu__Z4testv4cuda3std3__47nulloptE:
	.zero		1
	.type		_ZN34_INTERNAL_da2ad930_4_k_cu__Z4testv4cuda3std6ranges3__45__cpo8distanceE,@object
	.size		_ZN34_INTERNAL_da2ad930_4_k_cu__Z4testv4cuda3std6ranges3__45__cpo8distanceE,(_ZN34_INTERNAL_da2ad930_4_k_cu__Z4testv6thrust24THRUST_300001_SM_1000_NS12placeholders2_4E - _ZN34_INTERNAL_da2ad930_4_k_cu__Z4testv4cuda3std6ranges3__45__cpo8distanceE)
_ZN34_INTERNAL_da2ad930_4_k_cu__Z4testv4cuda3std6ranges3__45__cpo8distanceE:
	.zero		1
	.type		_ZN34_INTERNAL_da2ad930_4_k_cu__Z4testv6thrust24THRUST_300001_SM_1000_NS12placeholders2_4E,@object
	.size		_ZN34_INTERNAL_da2ad930_4_k_cu__Z4testv6thrust24THRUST_300001_SM_1000_NS12placeholders2_4E,(_ZN34_INTERNAL_da2ad930_4_k_cu__Z4testv4cuda3std3__45__cpo6rbeginE - _ZN34_INTERNAL_da2ad930_4_k_cu__Z4testv6thrust24THRUST_300001_SM_1000_NS12placeholders2_4E)
_ZN34_INTERNAL_da2ad930_4_k_cu__Z4testv6thrust24THRUST_300001_SM_1000_NS12placeholders2_4E:
	.zero		1
	.type		_ZN34_INTERNAL_da2ad930_4_k_cu__Z4testv4cuda3std3__45__cpo6rbeginE,@object
	.size		_ZN34_INTERNAL_da2ad930_4_k_cu__Z4testv4cuda3std3__45__cpo6rbeginE,(_ZN34_INTERNAL_da2ad930_4_k_cu__Z4testv4cuda3std6ranges3__45__cpo7advanceE - _ZN34_INTERNAL_da2ad930_4_k_cu__Z4testv4cuda3std3__45__cpo6rbeginE)
_ZN34_INTERNAL_da2ad930_4_k_cu__Z4testv4cuda3std3__45__cpo6rbeginE:
	.zero		1
	.type		_ZN34_INTERNAL_da2ad930_4_k_cu__Z4testv4cuda3std6ranges3__45__cpo7advanceE,@object
	.size		_ZN34_INTERNAL_da2ad930_4_k_cu__Z4testv4cuda3std6ranges3__45__cpo7advanceE,(_ZN34_INTERNAL_da2ad930_4_k_cu__Z4testv6thrust24THRUST_300001_SM_1000_NS12placeholders3_10E - _ZN34_INTERNAL_da2ad930_4_k_cu__Z4testv4cuda3std6ranges3__45__cpo7advanceE)
_ZN34_INTERNAL_da2ad930_4_k_cu__Z4testv4cuda3std6ranges3__45__cpo7advanceE:
	.zero		1
	.type		_ZN34_INTERNAL_da2ad930_4_k_cu__Z4testv6thrust24THRUST_300001_SM_1000_NS12placeholders3_10E,@object
	.size		_ZN34_INTERNAL_da2ad930_4_k_cu__Z4testv6thrust24THRUST_300001_SM_1000_NS12placeholders3_10E,(_ZN34_INTERNAL_da2ad930_4_k_cu__Z4testv4cuda3std3__48in_placeE - _ZN34_INTERNAL_da2ad930_4_k_cu__Z4testv6thrust24THRUST_300001_SM_1000_NS12placeholders3_10E)
_ZN34_INTERNAL_da2ad930_4_k_cu__Z4testv6thrust24THRUST_300001_SM_1000_NS12placeholders3_10E:
	.zero		1
	.type		_ZN34_INTERNAL_da2ad930_4_k_cu__Z4testv4cuda3std3__48in_placeE,@object
	.size		_ZN34_INTERNAL_da2ad930_4_k_cu__Z4testv4cuda3std3__48in_placeE,(_ZN34_INTERNAL_da2ad930_4_k_cu__Z4testv4cuda3std6ranges3__45__cpo4sizeE - _ZN34_INTERNAL_da2ad930_4_k_cu__Z4testv4cuda3std3__48in_placeE)
_ZN34_INTERNAL_da2ad930_4_k_cu__Z4testv4cuda3std3__48in_placeE:
	.zero		1
	.type		_ZN34_INTERNAL_da2ad930_4_k_cu__Z4testv4cuda3std6ranges3__45__cpo4sizeE,@object
	.size		_ZN34_INTERNAL_da2ad930_4_k_cu__Z4testv4cuda3std6ranges3__45__cpo4sizeE,(_ZN34_INTERNAL_da2ad930_4_k_cu__Z4testv6thrust24THRUST_300001_SM_1000_NS12placeholders2_2E - _ZN34_INTERNAL_da2ad930_4_k_cu__Z4testv4cuda3std6ranges3__45__cpo4sizeE)
_ZN34_INTERNAL_da2ad930_4_k_cu__Z4testv4cuda3std6ranges3__45__cpo4sizeE:
	.zero		1
	.type		_ZN34_INTERNAL_da2ad930_4_k_cu__Z4testv6thrust24THRUST_300001_SM_1000_NS12placeholders2_2E,@object
	.size		_ZN34_INTERNAL_da2ad930_4_k_cu__Z4testv6thrust24THRUST_300001_SM_1000_NS12placeholders2_2E,(_ZN34_INTERNAL_da2ad930_4_k_cu__Z4testv4cuda3std3__45__cpo6cbeginE - _ZN34_INTERNAL_da2ad930_4_k_cu__Z4testv6thrust24THRUST_300001_SM_1000_NS12placeholders2_2E)
_ZN34_INTERNAL_da2ad930_4_k_cu__Z4testv6thrust24THRUST_300001_SM_1000_NS12placeholders2_2E:
	.zero		1
	.type		_ZN34_INTERNAL_da2ad930_4_k_cu__Z4testv4cuda3std3__45__cpo6cbeginE,@object
	.size		_ZN34_INTERNAL_da2ad930_4_k_cu__Z4testv4cuda3std3__45__cpo6cbeginE,(_ZN34_INTERNAL_da2ad930_4_k_cu__Z4testv4cuda3std6ranges3__45__cpo6cbeginE - _ZN34_INTERNAL_da2ad930_4_k_cu__Z4testv4cuda3std3__45__cpo6cbeginE)
_ZN34_INTERNAL_da2ad930_4_k_cu__Z4testv4cuda3std3__45__cpo6cbeginE:
	.zero		1
	.type		_ZN34_INTERNAL_da2ad930_4_k_cu__Z4testv4cuda3std6ranges3__45__cpo6cbeginE,@object
	.size		_ZN34_INTERNAL_da2ad930_4_k_cu__Z4testv4cuda3std6ranges3__45__cpo6cbeginE,(_ZN34_INTERNAL_da2ad930_4_k_cu__Z4testv6thrust24THRUST_300001_SM_1000_NS12placeholders2_6E - _ZN34_INTERNAL_da2ad930_4_k_cu__Z4testv4cuda3std6ranges3__45__cpo6cbeginE)
_ZN34_INTERNAL_da2ad930_4_k_cu__Z4testv4cuda3std6ranges3__45__cpo6cbeginE:
	.zero		1
	.type		_ZN34_INTERNAL_da2ad930_4_k_cu__Z4testv6thrust24THRUST_300001_SM_1000_NS12placeholders2_6E,@object
	.size		_ZN34_INTERNAL_da2ad930_4_k_cu__Z4testv6thrust24THRUST_300001_SM_1000_NS12placeholders2_6E,(_ZN34_INTERNAL_da2ad930_4_k_cu__Z4testv4cuda3std3__45__cpo7crbeginE - _ZN34_INTERNAL_da2ad930_4_k_cu__Z4testv6thrust24THRUST_300001_SM_1000_NS12placeholders2_6E)
_ZN34_INTERNAL_da2ad930_4_k_cu__Z4testv6thrust24THRUST_300001_SM_1000_NS12placeholders2_6E:
	.zero		1
	.type		_ZN34_INTERNAL_da2ad930_4_k_cu__Z4testv4cuda3std3__45__cpo7crbeginE,@object
	.size		_ZN34_INTERNAL_da2ad930_4_k_cu__Z4testv4cuda3std3__45__cpo7crbeginE,(_ZN34_INTERNAL_da2ad930_4_k_cu__Z4testv4cuda3std6ranges3__45__cpo4nextE - _ZN34_INTERNAL_da2ad930_4_k_cu__Z4testv4cuda3std3__45__cpo7crbeginE)
_ZN34_INTERNAL_da2ad930_4_k_cu__Z4testv4cuda3std3__45__cpo7crbeginE:
	.zero		1
	.type		_ZN34_INTERNAL_da2ad930_4_k_cu__Z4testv4cuda3std6ranges3__45__cpo4nextE,@object
	.size		_ZN34_INTERNAL_da2ad930_4_k_cu__Z4testv4cuda3std6ranges3__45__cpo4nextE,(_ZN34_INTERNAL_da2ad930_4_k_cu__Z4testv4cuda3std6ranges3__45__cpo4swapE - _ZN34_INTERNAL_da2ad930_4_k_cu__Z4testv4cuda3std6ranges3__45__cpo4nextE)
_ZN34_INTERNAL_da2ad930_4_k_cu__Z4testv4cuda3std6ranges3__45__cpo4nextE:
	.zero		1
	.type		_ZN34_INTERNAL_da2ad930_4_k_cu__Z4testv4cuda3std6ranges3__45__cpo4swapE,@object
	.size		_ZN34_INTERNAL_da2ad930_4_k_cu__Z4testv4cuda3std6ranges3__45__cpo4swapE,(_ZN34_INTERNAL_da2ad930_4_k_cu__Z4testv6thrust24THRUST_300001_SM_1000_NS8cuda_cub10par_nosyncE - _ZN34_INTERNAL_da2ad930_4_k_cu__Z4testv4cuda3std6ranges3__45__cpo4swapE)
_ZN34_INTERNAL_da2ad930_4_k_cu__Z4testv4cuda3std6ranges3__45__cpo4swapE:
	.zero		1
	.type		_ZN34_INTERNAL_da2ad930_4_k_cu__Z4testv6thrust24THRUST_300001_SM_1000_NS8cuda_cub10par_nosyncE,@object
	.size		_ZN34_INTERNAL_da2ad930_4_k_cu__Z4testv6thrust24THRUST_300001_SM_1000_NS8cuda_cub10par_nosyncE,(_ZN34_INTERNAL_da2ad930_4_k_cu__Z4testv6thrust24THRUST_300001_SM_1000_NS3seqE - _ZN34_INTERNAL_da2ad930_4_k_cu__Z4testv6thrust24THRUST_300001_SM_1000_NS8cuda_cub10par_nosyncE)
_ZN34_INTERNAL_da2ad930_4_k_cu__Z4testv6thrust24THRUST_300001_SM_1000_NS8cuda_cub10par_nosyncE:
	.zero		1
	.type		_ZN34_INTERNAL_da2ad930_4_k_cu__Z4testv6thrust24THRUST_300001_SM_1000_NS3seqE,@object
	.size		_ZN34_INTERNAL_da2ad930_4_k_cu__Z4testv6thrust24THRUST_300001_SM_1000_NS3seqE,(_ZN34_INTERNAL_da2ad930_4_k_cu__Z4testv4cuda3std3__420unreachable_sentinelE - _ZN34_INTERNAL_da2ad930_4_k_cu__Z4testv6thrust24THRUST_300001_SM_1000_NS3seqE)
_ZN34_INTERNAL_da2ad930_4_k_cu__Z4testv6thrust24THRUST_300001_SM_1000_NS3seqE:
	.zero		1
	.type		_ZN34_INTERNAL_da2ad930_4_k_cu__Z4testv4cuda3std3__420unreachable_sentinelE,@object
	.size		_ZN34_INTERNAL_da2ad930_4_k_cu__Z4testv4cuda3std3__420unreachable_sentinelE,(_ZN34_INTERNAL_da2ad930_4_k_cu__Z4testv4cuda3std6ranges3__45__cpo5ssizeE - _ZN34_INTERNAL_da2ad930_4_k_cu__Z4testv4cuda3std3__420unreachable_sentinelE)
_ZN34_INTERNAL_da2ad930_4_k_cu__Z4testv4cuda3std3__420unreachable_sentinelE:
	.zero		1
	.type		_ZN34_INTERNAL_da2ad930_4_k_cu__Z4testv4cuda3std6ranges3__45__cpo5ssizeE,@object
	.size		_ZN34_INTERNAL_da2ad930_4_k_cu__Z4testv4cuda3std6ranges3__45__cpo5ssizeE,(_ZN34_INTERNAL_da2ad930_4_k_cu__Z4testv6thrust24THRUST_300001_SM_1000_NS12placeholders2_3E - _ZN34_INTERNAL_da2ad930_4_k_cu__Z4testv4cuda3std6ranges3__45__cpo5ssizeE)
_ZN34_INTERNAL_da2ad930_4_k_cu__Z4testv4cuda3std6ranges3__45__cpo5ssizeE:
	.zero		1
	.type		_ZN34_INTERNAL_da2ad930_4_k_cu__Z4testv6thrust24THRUST_300001_SM_1000_NS12placeholders2_3E,@object
	.size		_ZN34_INTERNAL_da2ad930_4_k_cu__Z4testv6thrust24THRUST_300001_SM_1000_NS12placeholders2_3E,(_ZN34_INTERNAL_da2ad930_4_k_cu__Z4testv4cuda3std3__45__cpo4cendE - _ZN34_INTERNAL_da2ad930_4_k_cu__Z4testv6thrust24THRUST_300001_SM_1000_NS12placeholders2_3E)
_ZN34_INTERNAL_da2ad930_4_k_cu__Z4testv6thrust24THRUST_300001_SM_1000_NS12placeholders2_3E:
	.zero		1
	.type		_ZN34_INTERNAL_da2ad930_4_k_cu__Z4testv4cuda3std3__45__cpo4cendE,@object
	.size		_ZN34_INTERNAL_da2ad930_4_k_cu__Z4testv4cuda3std3__45__cpo4cendE,(_ZN34_INTERNAL_da2ad930_4_k_cu__Z4testv4cuda3std6ranges3__45__cpo4cendE - _ZN34_INTERNAL_da2ad930_4_k_cu__Z4testv4cuda3std3__45__cpo4cendE)
_ZN34_INTERNAL_da2ad930_4_k_cu__Z4testv4cuda3std3__45__cpo4cendE:
	.zero		1
	.type		_ZN34_INTERNAL_da2ad930_4_k_cu__Z4testv4cuda3std6ranges3__45__cpo4cendE,@object
	.size		_ZN34_INTERNAL_da2ad930_4_k_cu__Z4testv4cuda3std6ranges3__45__cpo4cendE,(_ZN34_INTERNAL_da2ad930_4_k_cu__Z4testv6thrust24THRUST_300001_SM_1000_NS12placeholders2_7E - _ZN34_INTERNAL_da2ad930_4_k_cu__Z4testv4cuda3std6ranges3__45__cpo4cendE)
_ZN34_INTERNAL_da2ad930_4_k_cu__Z4testv4cuda3std6ranges3__45__cpo4cendE:
	.zero		1
	.type		_ZN34_INTERNAL_da2ad930_4_k_cu__Z4testv6thrust24THRUST_300001_SM_1000_NS12placeholders2_7E,@object
	.size		_ZN34_INTERNAL_da2ad930_4_k_cu__Z4testv6thrust24THRUST_300001_SM_1000_NS12placeholders2_7E,(_ZN34_INTERNAL_da2ad930_4_k_cu__Z4testv4cuda3std3__45__cpo5crendE - _ZN34_INTERNAL_da2ad930_4_k_cu__Z4testv6thrust24THRUST_300001_SM_1000_NS12placeholders2_7E)
_ZN34_INTERNAL_da2ad930_4_k_cu__Z4testv6thrust24THRUST_300001_SM_1000_NS12placeholders2_7E:
	.zero		1
	.type		_ZN34_INTERNAL_da2ad930_4_k_cu__Z4testv4cuda3std3__45__cpo5crendE,@object
	.size		_ZN34_INTERNAL_da2ad930_4_k_cu__Z4testv4cuda3std3__45__cpo5crendE,(_ZN34_INTERNAL_da2ad930_4_k_cu__Z4testv4cuda3std6ranges3__45__cpo4prevE - _ZN34_INTERNAL_da2ad930_4_k_cu__Z4testv4cuda3std3__45__cpo5crendE)
_ZN34_INTERNAL_da2ad930_4_k_cu__Z4testv4cuda3std3__45__cpo5crendE:
	.zero		1
	.type		_ZN34_INTERNAL_da2ad930_4_k_cu__Z4testv4cuda3std6ranges3__45__cpo4prevE,@object
	.size		_ZN34_INTERNAL_da2ad930_4_k_cu__Z4testv4cuda3std6ranges3__45__cpo4prevE,(_ZN34_INTERNAL_da2ad930_4_k_cu__Z4testv4cuda3std6ranges3__45__cpo9iter_moveE - _ZN34_INTERNAL_da2ad930_4_k_cu__Z4testv4cuda3std6ranges3__45__cpo4prevE)
_ZN34_INTERNAL_da2ad930_4_k_cu__Z4testv4cuda3std6ranges3__45__cpo4prevE:
	.zero		1
	.type		_ZN34_INTERNAL_da2ad930_4_k_cu__Z4testv4cuda3std6ranges3__45__cpo9iter_moveE,@object
	.size		_ZN34_INTERNAL_da2ad930_4_k_cu__Z4testv4cuda3std6ranges3__45__cpo9iter_moveE,(_ZN34_INTERNAL_da2ad930_4_k_cu__Z4testv6thrust24THRUST_300001_SM_1000_NS6system6detail10sequential3seqE - _ZN34_INTERNAL_da2ad930_4_k_cu__Z4testv4cuda3std6ranges3__45__cpo9iter_moveE)
_ZN34_INTERNAL_da2ad930_4_k_cu__Z4testv4cuda3std6ranges3__45__cpo9iter_moveE:
	.zero		1
	.type		_ZN34_INTERNAL_da2ad930_4_k_cu__Z4testv6thrust24THRUST_300001_SM_1000_NS6system6detail10sequential3seqE,@object
	.size		_ZN34_INTERNAL_da2ad930_4_k_cu__Z4testv6thrust24THRUST_300001_SM_1000_NS6system6detail10sequential3seqE,(_ZN34_INTERNAL_da2ad930_4_k_cu__Z4testv6thrust24THRUST_300001_SM_1000_NS12placeholders2_9E - _ZN34_INTERNAL_da2ad930_4_k_cu__Z4testv6thrust24THRUST_300001_SM_1000_NS6system6detail10sequential3seqE)
_ZN34_INTERNAL_da2ad930_4_k_cu__Z4testv6thrust24THRUST_300001_SM_1000_NS6system6detail10sequential3seqE:
	.zero		1
	.type		_ZN34_INTERNAL_da2ad930_4_k_cu__Z4testv6thrust24THRUST_300001_SM_1000_NS12placeholders2_9E,@object
	.size		_ZN34_INTERNAL_da2ad930_4_k_cu__Z4testv6thrust24THRUST_300001_SM_1000_NS12placeholders2_9E,(_ZN34_INTERNAL_da2ad930_4_k_cu__Z4testv4cuda3std3__419piecewise_constructE - _ZN34_INTERNAL_da2ad930_4_k_cu__Z4testv6thrust24THRUST_300001_SM_1000_NS12placeholders2_9E)
_ZN34_INTERNAL_da2ad930_4_k_cu__Z4testv6thrust24THRUST_300001_SM_1000_NS12placeholders2_9E:
	.zero		1
	.type		_ZN34_INTERNAL_da2ad930_4_k_cu__Z4testv4cuda3std3__419piecewise_constructE,@object
	.size		_ZN34_INTERNAL_da2ad930_4_k_cu__Z4testv4cuda3std3__419piecewise_constructE,(_ZN34_INTERNAL_da2ad930_4_k_cu__Z4testv4cuda3std6ranges3__45__cpo5cdataE - _ZN34_INTERNAL_da2ad930_4_k_cu__Z4testv4cuda3std3__419piecewise_constructE)
_ZN34_INTERNAL_da2ad930_4_k_cu__Z4testv4cuda3std3__419piecewise_constructE:
	.zero		1
	.type		_ZN34_INTERNAL_da2ad930_4_k_cu__Z4testv4cuda3std6ranges3__45__cpo5cdataE,@object
	.size		_ZN34_INTERNAL_da2ad930_4_k_cu__Z4testv4cuda3std6ranges3__45__cpo5cdataE,(_ZN34_INTERNAL_da2ad930_4_k_cu__Z4testv6thrust24THRUST_300001_SM_1000_NS12placeholders2_1E - _ZN34_INTERNAL_da2ad930_4_k_cu__Z4testv4cuda3std6ranges3__45__cpo5cdataE)
_ZN34_INTERNAL_da2ad930_4_k_cu__Z4testv4cuda3std6ranges3__45__cpo5cdataE:
	.zero		1
	.type		_ZN34_INTERNAL_da2ad930_4_k_cu__Z4testv6thrust24THRUST_300001_SM_1000_NS12placeholders2_1E,@object
	.size		_ZN34_INTERNAL_da2ad930_4_k_cu__Z4testv6thrust24THRUST_300001_SM_1000_NS12placeholders2_1E,(_ZN34_INTERNAL_da2ad930_4_k_cu__Z4testv4cuda3std3__45__cpo3endE - _ZN34_INTERNAL_da2ad930_4_k_cu__Z4testv6thrust24THRUST_300001_SM_1000_NS12placeholders2_1E)
_ZN34_INTERNAL_da2ad930_4_k_cu__Z4testv6thrust24THRUST_300001_SM_1000_NS12placeholders2_1E:
	.zero		1
	.type		_ZN34_INTERNAL_da2ad930_4_k_cu__Z4testv4cuda3std3__45__cpo3endE,@object
	.size		_ZN34_INTERNAL_da2ad930_4_k_cu__Z4testv4cuda3std3__45__cpo3endE,(_ZN34_INTERNAL_da2ad930_4_k_cu__Z4testv4cuda3std6ranges3__45__cpo3endE - _ZN34_INTERNAL_da2ad930_4_k_cu__Z4testv4cuda3std3__45__cpo3endE)
_ZN34_INTERNAL_da2ad930_4_k_cu__Z4testv4cuda3std3__45__cpo3endE:
	.zero		1
	.type		_ZN34_INTERNAL_da2ad930_4_k_cu__Z4testv4cuda3std6ranges3__45__cpo3endE,@object
	.size		_ZN34_INTERNAL_da2ad930_4_k_cu__Z4testv4cuda3std6ranges3__45__cpo3endE,(_ZN34_INTERNAL_da2ad930_4_k_cu__Z4testv6thrust24THRUST_300001_SM_1000_NS12placeholders2_5E - _ZN34_INTERNAL_da2ad930_4_k_cu__Z4testv4cuda3std6ranges3__45__cpo3endE)
_ZN34_INTERNAL_da2ad930_4_k_cu__Z4testv4cuda3std6ranges3__45__cpo3endE:
	.zero		1
	.type		_ZN34_INTERNAL_da2ad930_4_k_cu__Z4testv6thrust24THRUST_300001_SM_1000_NS12placeholders2_5E,@object
	.size		_ZN34_INTERNAL_da2ad930_4_k_cu__Z4testv6thrust24THRUST_300001_SM_1000_NS12placeholders2_5E,(_ZN34_INTERNAL_da2ad930_4_k_cu__Z4testv4cuda3std3__45__cpo4rendE - _ZN34_INTERNAL_da2ad930_4_k_cu__Z4testv6thrust24THRUST_300001_SM_1000_NS12placeholders2_5E)
_ZN34_INTERNAL_da2ad930_4_k_cu__Z4testv6thrust24THRUST_300001_SM_1000_NS12placeholders2_5E:
	.zero		1
	.type		_ZN34_INTERNAL_da2ad930_4_k_cu__Z4testv4cuda3std3__45__cpo4rendE,@object
	.size		_ZN34_INTERNAL_da2ad930_4_k_cu__Z4testv4cuda3std3__45__cpo4rendE,(_ZN34_INTERNAL_da2ad930_4_k_cu__Z4testv4cuda3std6ranges3__45__cpo9iter_swapE - _ZN34_INTERNAL_da2ad930_4_k_cu__Z4testv4cuda3std3__45__cpo4rendE)
_ZN34_INTERNAL_da2ad930_4_k_cu__Z4testv4cuda3std3__45__cpo4rendE:
	.zero		1
	.type		_ZN34_INTERNAL_da2ad930_4_k_cu__Z4testv4cuda3std6ranges3__45__cpo9iter_swapE,@object
	.size		_ZN34_INTERNAL_da2ad930_4_k_cu__Z4testv4cuda3std6ranges3__45__cpo9iter_swapE,(_ZN34_INTERNAL_da2ad930_4_k_cu__Z4testv4cuda3std3__48unexpectE - _ZN34_INTERNAL_da2ad930_4_k_cu__Z4testv4cuda3std6ranges3__45__cpo9iter_swapE)
_ZN34_INTERNAL_da2ad930_4_k_cu__Z4testv4cuda3std6ranges3__45__cpo9iter_swapE:
	.zero		1
	.type		_ZN34_INTERNAL_da2ad930_4_k_cu__Z4testv4cuda3std3__48unexpectE,@object
	.size		_ZN34_INTERNAL_da2ad930_4_k_cu__Z4testv4cuda3std3__48unexpectE,(_ZN34_INTERNAL_da2ad930_4_k_cu__Z4testv6thrust24THRUST_300001_SM_1000_NS8cuda_cub3parE - _ZN34_INTERNAL_da2ad930_4_k_cu__Z4testv4cuda3std3__48unexpectE)
_ZN34_INTERNAL_da2ad930_4_k_cu__Z4testv4cuda3std3__48unexpectE:
	.zero		1
	.type		_ZN34_INTERNAL_da2ad930_4_k_cu__Z4testv6thrust24THRUST_300001_SM_1000_NS8cuda_cub3parE,@object
	.size		_ZN34_INTERNAL_da2ad930_4_k_cu__Z4testv6thrust24THRUST_300001_SM_1000_NS8cuda_cub3parE,(.L_29 - _ZN34_INTERNAL_da2ad930_4_k_cu__Z4testv6thrust24THRUST_300001_SM_1000_NS8cuda_cub3parE)
_ZN34_INTERNAL_da2ad930_4_k_cu__Z4testv6thrust24THRUST_300001_SM_1000_NS8cuda_cub3parE:
	.zero		1
.L_29:


//--------------------- .nv.shared._ZN3cub18CUB_300001_SM_10006detail11EmptyKernelIvEEvv --------------------------
	.section	.nv.shared._ZN3cub18CUB_300001_SM_10006detail11EmptyKernelIvEEvv,"aw",@nobits
	.sectionflags	@""
	.align	16
	.zero		1024


//--------------------- .nv.shared._ZN6thrust24THRUST_300001_SM_1000_NS8cuda_cub4core6detail13_kernel_agentINS1_16__set_operations10SetOpAgentINS0_6detail15normal_iteratorINS0_10device_ptrIiEEEESB_PiSC_SB_SC_lN4cuda3std3__44lessIiEENS5_31serial_set_symmetric_differenceENSF_17integral_constantIbLb0EEEEEJSB_SB_SC_SC_llSB_SC_SH_SI_PNSF_4pairIllEEPmN3cub18CUB_300001_SM_100013ScanTileStateIlLb1EEEEEEvDpT0_ --------------------------
	.section	.nv.shared._ZN6thrust24THRUST_300001_SM_1000_NS8cuda_cub4core6detail13_kernel_agentINS1_16__set_operations10SetOpAgentINS0_6detail15normal_iteratorINS0_10device_ptrIiEEEESB_PiSC_SB_SC_lN4cuda3std3__44lessIiEENS5_31serial_set_symmetric_differenceENSF_17integral_constantIbLb0EEEEEJSB_SB_SC_SC_llSB_SC_SH_SI_PNSF_4pairIllEEPmN3cub18CUB_300001_SM_100013ScanTileStateIlLb1EEEEEEvDpT0_,"aw",@nobits
	.sectionflags	@""
	.align	16
	.zero		1024


//--------------------- .nv.shared._ZN6thrust24THRUST_300001_SM_1000_NS8cuda_cub4core6detail13_kernel_agentINS1_16__set_operations14PartitionAgentINS0_6detail15normal_iteratorINS0_10device_ptrIiEEEESB_lN4cuda3std3__44lessIiEEEEJSB_SB_lllPNSE_4pairIllEESG_iEEEvDpT0_ --------------------------
	.section	.nv.shared._ZN6thrust24THRUST_300001_SM_1000_NS8cuda_cub4core6detail13_kernel_agentINS1_16__set_operations14PartitionAgentINS0_6detail15normal_iteratorINS0_10device_ptrIiEEEESB_lN4cuda3std3__44lessIiEEEEJSB_SB_lllPNSE_4pairIllEESG_iEEEvDpT0_,"aw",@nobits
	.sectionflags	@""
	.align	16
	.zero		1024


//--------------------- .nv.shared._ZN6thrust24THRUST_300001_SM_1000_NS8cuda_cub4core6detail13_kernel_agentINS1_16__set_operations9InitAgentIN3cub18CUB_300001_SM_100013ScanTileStateIlLb1EEElEEJSA_lEEEvDpT0_ --------------------------
	.section	.nv.shared._ZN6thrust24THRUST_300001_SM_1000_NS8cuda_cub4core6detail13_kernel_agentINS1_16__set_operations9InitAgentIN3cub18CUB_300001_SM_100013ScanTileStateIlLb1EEElEEJSA_lEEEvDpT0_,"aw",@nobits
	.sectionflags	@""
	.align	16
	.zero		1024


//--------------------- .nv.shared._ZN6thrust24THRUST_300001_SM_1000_NS8cuda_cub4core6detail13_kernel_agentINS1_16__set_operations10SetOpAgentINS0_6detail15normal_iteratorINS0_10device_ptrIiEEEESB_PiSC_SB_SC_iN4cuda3std3__44lessIiEENS5_31serial_set_symmetric_differenceENSF_17integral_constantIbLb0EEEEEJSB_SB_SC_SC_iiSB_SC_SH_SI_PNSF_4pairIiiEEPmN3cub18CUB_300001_SM_100013ScanTileStateIiLb1EEEEEEvDpT0_ --------------------------
	.section	.nv.shared._ZN6thrust24THRUST_300001_SM_1000_NS8cuda_cub4core6detail13_kernel_agentINS1_16__set_operations10SetOpAgentINS0_6detail15normal_iteratorINS0_10device_ptrIiEEEESB_PiSC_SB_SC_iN4cuda3std3__44lessIiEENS5_31serial_set_symmetric_differenceENSF_17integral_constantIbLb0EEEEEJSB_SB_SC_SC_iiSB_SC_SH_SI_PNSF_4pairIiiEEPmN3cub18CUB_300001_SM_100013ScanTileStateIiLb1EEEEEEvDpT0_,"aw",@nobits
	.sectionflags	@""
	.align	16
	.zero		1024


//--------------------- .nv.shared._ZN6thrust24THRUST_300001_SM_1000_NS8cuda_cub4core6detail13_kernel_agentINS1_16__set_operations14PartitionAgentINS0_6detail15normal_iteratorINS0_10device_ptrIiEEEESB_iN4cuda3std3__44lessIiEEEEJSB_SB_iiiPNSE_4pairIiiEESG_iEEEvDpT0_ --------------------------
	.section	.nv.shared._ZN6thrust24THRUST_300001_SM_1000_NS8cuda_cub4core6detail13_kernel_agentINS1_16__set_operations14PartitionAgentINS0_6detail15normal_iteratorINS0_10device_ptrIiEEEESB_iN4cuda3std3__44lessIiEEEEJSB_SB_iiiPNSE_4pairIiiEESG_iEEEvDpT0_,"aw",@nobits
	.sectionflags	@""
	.align	16
	.zero		1024


//--------------------- .nv.shared._ZN6thrust24THRUST_300001_SM_1000_NS8cuda_cub4core6detail13_kernel_agentINS1_16__set_operations9InitAgentIN3cub18CUB_300001_SM_100013ScanTileStateIiLb1EEEiEEJSA_iEEEvDpT0_ --------------------------
	.section	.nv.shared._ZN6thrust24THRUST_300001_SM_1000_NS8cuda_cub4core6detail13_kernel_agentINS1_16__set_operations9InitAgentIN3cub18CUB_300001_SM_100013ScanTileStateIiLb1EEEiEEJSA_iEEEvDpT0_,"aw",@nobits
	.sectionflags	@""
	.align	16
	.zero		1024


//--------------------- .nv.constant0._ZN3cub18CUB_300001_SM_10006detail8for_each13static_kernelINS2_12policy_hub_t12policy_500_tEmN6thrust24THRUST_300001_SM_1000_NS8cuda_cub20__uninitialized_fill7functorINS7_10device_ptrIiEEiEEEEvT0_T1_ --------------------------
	.section	.nv.constant0._ZN3cub18CUB_300001_SM_10006detail8for_each13static_kernelINS2_12policy_hub_t12policy_500_tEmN6thrust24THRUST_300001_SM_1000_NS8cuda_cub20__uninitialized_fill7functorINS7_10device_ptrIiEEiEEEEvT0_T1_,"a",@progbits
	.sectionflags	@""
	.align	4
.nv.constant0._ZN3cub18CUB_300001_SM_10006detail8for_each13static_kernelINS2_12policy_hub_t12policy_500_tEmN6thrust24THRUST_300001_SM_1000_NS8cuda_cub20__uninitialized_fill7functorINS7_10device_ptrIiEEiEEEEvT0_T1_:
	.zero		920


//--------------------- .nv.constant0._ZN3cub18CUB_300001_SM_10006detail11EmptyKernelIvEEvv --------------------------
	.section	.nv.constant0._ZN3cub18CUB_300001_SM_10006detail11EmptyKernelIvEEvv,"a",@progbits
	.sectionflags	@""
	.align	4
.nv.constant0._ZN3cub18CUB_300001_SM_10006detail11EmptyKernelIvEEvv:
	.zero		896


//--------------------- .nv.constant0._ZN6thrust24THRUST_300001_SM_1000_NS8cuda_cub4core6detail13_kernel_agentINS1_16__set_operations10SetOpAgentINS0_6detail15normal_iteratorINS0_10device_ptrIiEEEESB_PiSC_SB_SC_lN4cuda3std3__44lessIiEENS5_31serial_set_symmetric_differenceENSF_17integral_constantIbLb0EEEEEJSB_SB_SC_SC_llSB_SC_SH_SI_PNSF_4pairIllEEPmN3cub18CUB_300001_SM_100013ScanTileStateIlLb1EEEEEEvDpT0_ --------------------------
	.section	.nv.constant0._ZN6thrust24THRUST_300001_SM_1000_NS8cuda_cub4core6detail13_kernel_agentINS1_16__set_operations10SetOpAgentINS0_6detail15normal_iteratorINS0_10device_ptrIiEEEESB_PiSC_SB_SC_lN4cuda3std3__44lessIiEENS5_31serial_set_symmetric_differenceENSF_17integral_constantIbLb0EEEEEJSB_SB_SC_SC_llSB_SC_SH_SI_PNSF_4pairIllEEPmN3cub18CUB_300001_SM_100013ScanTileStateIlLb1EEEEEEvDpT0_,"a",@progbits
	.sectionflags	@""
	.align	4
.nv.constant0._ZN6thrust24THRUST_300001_SM_1000_NS8cuda_cub4core6detail13_kernel_agentINS1_16__set_operations10SetOpAgentINS0_6detail15normal_iteratorINS0_10device_ptrIiEEEESB_PiSC_SB_SC_lN4cuda3std3__44lessIiEENS5_31serial_set_symmetric_differenceENSF_17integral_constantIbLb0EEEEEJSB_SB_SC_SC_llSB_SC_SH_SI_PNSF_4pairIllEEPmN3cub18CUB_300001_SM_100013ScanTileStateIlLb1EEEEEEvDpT0_:
	.zero		992


//--------------------- .nv.constant0._ZN6thrust24THRUST_300001_SM_1000_NS8cuda_cub4core6detail13_kernel_agentINS1_16__set_operations14PartitionAgentINS0_6detail15normal_iteratorINS0_10device_ptrIiEEEESB_lN4cuda3std3__44lessIiEEEEJSB_SB_lllPNSE_4pairIllEESG_iEEEvDpT0_ --------------------------
	.section	.nv.constant0._ZN6thrust24THRUST_300001_SM_1000_NS8cuda_cub4core6detail13_kernel_agentINS1_16__set_operations14PartitionAgentINS0_6detail15normal_iteratorINS0_10device_ptrIiEEEESB_lN4cuda3std3__44lessIiEEEEJSB_SB_lllPNSE_4pairIllEESG_iEEEvDpT0_,"a",@progbits
	.sectionflags	@""
	.align	4
.nv.constant0._ZN6thrust24THRUST_300001_SM_1000_NS8cuda_cub4core6detail13_kernel_agentINS1_16__set_operations14PartitionAgentINS0_6detail15normal_iteratorINS0_10device_ptrIiEEEESB_lN4cuda3std3__44lessIiEEEEJSB_SB_lllPNSE_4pairIllEESG_iEEEvDpT0_:
	.zero		952


//--------------------- .nv.constant0._ZN6thrust24THRUST_300001_SM_1000_NS8cuda_cub4core6detail13_kernel_agentINS1_16__set_operations9InitAgentIN3cub18CUB_300001_SM_100013ScanTileStateIlLb1EEElEEJSA_lEEEvDpT0_ --------------------------
	.section	.nv.constant0._ZN6thrust24THRUST_300001_SM_1000_NS8cuda_cub4core6detail13_kernel_agentINS1_16__set_operations9InitAgentIN3cub18CUB_300001_SM_100013ScanTileStateIlLb1EEElEEJSA_lEEEvDpT0_,"a",@progbits
	.sectionflags	@""
	.align	4
.nv.constant0._ZN6thrust24THRUST_300001_SM_1000_NS8cuda_cub4core6detail13_kernel_agentINS1_16__set_operations9InitAgentIN3cub18CUB_300001_SM_100013ScanTileStateIlLb1EEElEEJSA_lEEEvDpT0_:
	.zero		912


//--------------------- .nv.constant0._ZN6thrust24THRUST_300001_SM_1000_NS8cuda_cub4core6detail13_kernel_agentINS1_16__set_operations10SetOpAgentINS0_6detail15normal_iteratorINS0_10device_ptrIiEEEESB_PiSC_SB_SC_iN4cuda3std3__44lessIiEENS5_31serial_set_symmetric_differenceENSF_17integral_constantIbLb0EEEEEJSB_SB_SC_SC_iiSB_SC_SH_SI_PNSF_4pairIiiEEPmN3cub18CUB_300001_SM_100013ScanTileStateIiLb1EEEEEEvDpT0_ --------------------------
	.section	.nv.constant0._ZN6thrust24THRUST_300001_SM_1000_NS8cuda_cub4core6detail13_kernel_agentINS1_16__set_operations10SetOpAgentINS0_6detail15normal_iteratorINS0_10device_ptrIiEEEESB_PiSC_SB_SC_iN4cuda3std3__44lessIiEENS5_31serial_set_symmetric_differenceENSF_17integral_constantIbLb0EEEEEJSB_SB_SC_SC_iiSB_SC_SH_SI_PNSF_4pairIiiEEPmN3cub18CUB_300001_SM_100013ScanTileStateIiLb1EEEEEEvDpT0_,"a",@progbits
	.sectionflags	@""
	.align	4
.nv.constant0._ZN6thrust24THRUST_300001_SM_1000_NS8cuda_cub4core6detail13_kernel_agentINS1_16__set_operations10SetOpAgentINS0_6detail15normal_iteratorINS0_10device_ptrIiEEEESB_PiSC_SB_SC_iN4cuda3std3__44lessIiEENS5_31serial_set_symmetric_differenceENSF_17integral_constantIbLb0EEEEEJSB_SB_SC_SC_iiSB_SC_SH_SI_PNSF_4pairIiiEEPmN3cub18CUB_300001_SM_100013ScanTileStateIiLb1EEEEEEvDpT0_:
	.zero		984


//--------------------- .nv.constant0._ZN6thrust24THRUST_300001_SM_1000_NS8cuda_cub4core6detail13_kernel_agentINS1_16__set_operations14PartitionAgentINS0_6detail15normal_iteratorINS0_10device_ptrIiEEEESB_iN4cuda3std3__44lessIiEEEEJSB_SB_iiiPNSE_4pairIiiEESG_iEEEvDpT0_ --------------------------
	.section	.nv.constant0._ZN6thrust24THRUST_300001_SM_1000_NS8cuda_cub4core6detail13_kernel_agentINS1_16__set_operations14PartitionAgentINS0_6detail15normal_iteratorINS0_10device_ptrIiEEEESB_iN4cuda3std3__44lessIiEEEEJSB_SB_iiiPNSE_4pairIiiEESG_iEEEvDpT0_,"a",@progbits
	.sectionflags	@""
	.align	4
.nv.constant0._ZN6thrust24THRUST_300001_SM_1000_NS8cuda_cub4core6detail13_kernel_agentINS1_16__set_operations14PartitionAgentINS0_6detail15normal_iteratorINS0_10device_ptrIiEEEESB_iN4cuda3std3__44lessIiEEEEJSB_SB_iiiPNSE_4pairIiiEESG_iEEEvDpT0_:
	.zero		944


//--------------------- .nv.constant0._ZN6thrust24THRUST_300001_SM_1000_NS8cuda_cub4core6detail13_kernel_agentINS1_16__set_operations9InitAgentIN3cub18CUB_300001_SM_100013ScanTileStateIiLb1EEEiEEJSA_iEEEvDpT0_ --------------------------
	.section	.nv.constant0._ZN6thrust24THRUST_300001_SM_1000_NS8cuda_cub4core6detail13_kernel_agentINS1_16__set_operations9InitAgentIN3cub18CUB_300001_SM_100013ScanTileStateIiLb1EEEiEEJSA_iEEEvDpT0_,"a",@progbits
	.sectionflags	@""
	.align	4
.nv.constant0._ZN6thrust24THRUST_300001_SM_1000_NS8cuda_cub4core6detail13_kernel_agentINS1_16__set_operations9InitAgentIN3cub18CUB_300001_SM_100013ScanTileStateIiLb1EEEiEEJSA_iEEEvDpT0_:
	.zero		908


//--------------------- SYMBOLS --------------------------

	.type		.nv.reservedSmem.offset0,@object
	.size		.nv.reservedSmem.offset0,0x4
	.type		.nv.reservedSmem.cap,@object
	.size		.nv.reservedSmem.cap,0x4
